	.target	sm_100a

	.elftype	@"ET_EXEC"


//--------------------- .note.nv.tkinfo           --------------------------
	.section	.note.nv.tkinfo,"",@"SHT_NOTE"
	.sectionflags	@"SHF_NOTE_NV_TKINFO"
	.tkinfo
        /*0018*/ 	.word	0x00000002
        /*0030*/ 	.string	""
        /*0030*/ 	.string	"ptxas"
        /*0030*/ 	.string	"Cuda compilation tools, release 13.0, V13.0.88"
        /*0030*/ 	.string	"Build cuda_13.0.r13.0/compiler.36424714_0"
        /*0030*/ 	.string	"-arch sm_100a -m 64 "



//--------------------- .note.nv.cuinfo           --------------------------
	.section	.note.nv.cuinfo,"",@"SHT_NOTE"
	.sectionflags	@"SHF_NOTE_NV_CUINFO"
        /*0018*/ 	.short	0x0002
        /*001a*/ 	.short	0x0064
        /*001c*/ 	.short	0x0082
	.zero		2


//--------------------- .nv.info                  --------------------------
	.section	.nv.info,"",@"SHT_CUDA_INFO"
	.align	4


	//----- nvinfo : EIATTR_REGCOUNT
	.align		4
        /*0000*/ 	.byte	0x04, 0x2f
        /*0002*/ 	.short	(.L_19 - .L_18)
	.align		4
.L_18:
        /*0004*/ 	.word	index@(_ZN7cutlass13device_kernelINS_4gemm6kernel13GemmUniversalIN4cute5tupleIJiiiiEEENS1_10collective13CollectiveMmaINS1_46MainloopSm100TmaUmmaWarpSpecializedBlockScaledILi23ELi2ELi2ENS5_IJNS4_1CILi4EEESB_NSA_ILi1EEEEEEEENS5_IJNSA_ILi128EEESF_NSA_ILi64EEEEEENS5_IJNS_12float_e2m1_tENS_13float_ue4m3_tEEEENS5_IJNS5_IJlSC_lEEENS4_6LayoutINS5_IJNS5_IJNS5_IJNSA_ILi32EEESB_EEEiEEENS5_IJNS5_IJNSA_ILi16EEESB_EEEiEEENS5_IJSC_iEEEEEENS5_IJSS_NS5_IJNS5_IJNSA_ILi0EEESC_EEENSA_ILi512EEEEEENS5_IJSV_iEEEEEEEEEEESK_S12_NS4_8TiledMMAINS4_8MMA_AtomIJNS4_17SM100_MMA_MXF4_SSISI_SI_fSJ_Li128ELi128ELi16ELNS4_4UMMA5MajorE0ELS17_0ELNS16_7ScaleInE0ELS18_0EEEEEENSM_INS5_IJSC_SC_SC_EEENS5_IJSV_SV_SV_EEEEENS5_IJNS4_10UnderscoreES1E_S1E_EEEEENS5_IJNS4_23SM90_TMA_LOAD_MULTICASTES1H_EEENS5_IJNS4_14ComposedLayoutINS4_7SwizzleILi1ELi4ELi3EEENS4_18smem_ptr_flag_bitsILi4EEENSM_INS5_IJNSA_ILi8EEESG_EEENS5_IJSG_SC_EEEEEEENSM_INS5_IJNS5_IJNS5_IJSO_SC_EEESR_EEESC_NS5_IJSC_SC_EEEEEENS5_IJNS5_IJNS5_IJSR_SX_EEESW_EEESV_NS5_IJSB_SX_EEEEEEEEEEEvNS4_8identityES1I_S22_vS23_EENS_8epilogue10collective18CollectiveEpilogueINS25_23Sm100TmaWarpSpecializedILi4ELi2ELi16ELb1ELb0EEEJNS5_IJSG_SF_SG_EEENS5_IJNSM_ISG_SC_EENSM_INS5_IJSQ_NSA_ILi2EEEEEENS5_IJSC_SG_EEEEEEEENS_10bfloat16_tESL_S2H_SL_NS25_6fusion15FusionCallbacksIS29_NS2I_17LinearCombinationIS2H_fS2H_fLNS_15FloatRoundStyleE2EEES2A_S2G_JEEENS4_5SM1004TMEM4LOAD26SM100_TMEM_LOAD_32dp32b16xENS4_13SM90_TMA_LOADENS1J_IS1L_NS1M_ILi16EEENSM_INS5_IJS1O_SQ_EEENS5_IJSQ_SC_EEEEEEENS4_39AutoVectorizingCopyWithAssumedAlignmentILi128EEENS4_14SM90_TMA_STOREES2X_S2Z_S2Z_EEEvvEEEEvNT_6ParamsE)
        /*0008*/ 	.word	0x0000007e


	//----- nvinfo : EIATTR_FRAME_SIZE
	.align		4
.L_19:
        /*000c*/ 	.byte	0x04, 0x11
        /*000e*/ 	.short	(.L_21 - .L_20)
	.align		4
.L_20:
        /*0010*/ 	.word	index@($__internal_2_$__cuda_sm10x_tcgen05_guardrail_trap_unallocated_columns_being_dealloced)
        /*0014*/ 	.word	0x00000000


	//----- nvinfo : EIATTR_FRAME_SIZE
	.align		4
.L_21:
        /*0018*/ 	.byte	0x04, 0x11
        /*001a*/ 	.short	(.L_23 - .L_22)
	.align		4
.L_22:
        /*001c*/ 	.word	index@($__internal_1_$__cuda_sm10x_tcgen05_guardrail_trap_phase_invalid_during_alloc)
        /*0020*/ 	.word	0x00000000


	//----- nvinfo : EIATTR_FRAME_SIZE
	.align		4
.L_23:
        /*0024*/ 	.byte	0x04, 0x11
        /*0026*/ 	.short	(.L_25 - .L_24)
	.align		4
.L_24:
        /*0028*/ 	.word	index@($__internal_0_$__cuda_sm10x_tcgen05_guardrail_trap_col_being_dealloced_not_returned_by_alloc)
        /*002c*/ 	.word	0x00000000


	//----- nvinfo : EIATTR_FRAME_SIZE
	.align		4
.L_25:
        /*0030*/ 	.byte	0x04, 0x11
        /*0032*/ 	.short	(.L_27 - .L_26)
	.align		4
.L_26:
        /*0034*/ 	.word	index@(_ZN7cutlass13device_kernelINS_4gemm6kernel13GemmUniversalIN4cute5tupleIJiiiiEEENS1_10collective13CollectiveMmaINS1_46MainloopSm100TmaUmmaWarpSpecializedBlockScaledILi23ELi2ELi2ENS5_IJNS4_1CILi4EEESB_NSA_ILi1EEEEEEEENS5_IJNSA_ILi128EEESF_NSA_ILi64EEEEEENS5_IJNS_12float_e2m1_tENS_13float_ue4m3_tEEEENS5_IJNS5_IJlSC_lEEENS4_6LayoutINS5_IJNS5_IJNS5_IJNSA_ILi32EEESB_EEEiEEENS5_IJNS5_IJNSA_ILi16EEESB_EEEiEEENS5_IJSC_iEEEEEENS5_IJSS_NS5_IJNS5_IJNSA_ILi0EEESC_EEENSA_ILi512EEEEEENS5_IJSV_iEEEEEEEEEEESK_S12_NS4_8TiledMMAINS4_8MMA_AtomIJNS4_17SM100_MMA_MXF4_SSISI_SI_fSJ_Li128ELi128ELi16ELNS4_4UMMA5MajorE0ELS17_0ELNS16_7ScaleInE0ELS18_0EEEEEENSM_INS5_IJSC_SC_SC_EEENS5_IJSV_SV_SV_EEEEENS5_IJNS4_10UnderscoreES1E_S1E_EEEEENS5_IJNS4_23SM90_TMA_LOAD_MULTICASTES1H_EEENS5_IJNS4_14ComposedLayoutINS4_7SwizzleILi1ELi4ELi3EEENS4_18smem_ptr_flag_bitsILi4EEENSM_INS5_IJNSA_ILi8EEESG_EEENS5_IJSG_SC_EEEEEEENSM_INS5_IJNS5_IJNS5_IJSO_SC_EEESR_EEESC_NS5_IJSC_SC_EEEEEENS5_IJNS5_IJNS5_IJSR_SX_EEESW_EEESV_NS5_IJSB_SX_EEEEEEEEEEEvNS4_8identityES1I_S22_vS23_EENS_8epilogue10collective18CollectiveEpilogueINS25_23Sm100TmaWarpSpecializedILi4ELi2ELi16ELb1ELb0EEEJNS5_IJSG_SF_SG_EEENS5_IJNSM_ISG_SC_EENSM_INS5_IJSQ_NSA_ILi2EEEEEENS5_IJSC_SG_EEEEEEEENS_10bfloat16_tESL_S2H_SL_NS25_6fusion15FusionCallbacksIS29_NS2I_17LinearCombinationIS2H_fS2H_fLNS_15FloatRoundStyleE2EEES2A_S2G_JEEENS4_5SM1004TMEM4LOAD26SM100_TMEM_LOAD_32dp32b16xENS4_13SM90_TMA_LOADENS1J_IS1L_NS1M_ILi16EEENSM_INS5_IJS1O_SQ_EEENS5_IJSQ_SC_EEEEEEENS4_39AutoVectorizingCopyWithAssumedAlignmentILi128EEENS4_14SM90_TMA_STOREES2X_S2Z_S2Z_EEEvvEEEEvNT_6ParamsE)
        /*0038*/ 	.word	0x00000000


	//----- nvinfo : EIATTR_MIN_STACK_SIZE
	.align		4
.L_27:
        /*003c*/ 	.byte	0x04, 0x12
        /*003e*/ 	.short	(.L_29 - .L_28)
	.align		4
.L_28:
        /*0040*/ 	.word	index@(_ZN7cutlass13device_kernelINS_4gemm6kernel13GemmUniversalIN4cute5tupleIJiiiiEEENS1_10collective13CollectiveMmaINS1_46MainloopSm100TmaUmmaWarpSpecializedBlockScaledILi23ELi2ELi2ENS5_IJNS4_1CILi4EEESB_NSA_ILi1EEEEEEEENS5_IJNSA_ILi128EEESF_NSA_ILi64EEEEEENS5_IJNS_12float_e2m1_tENS_13float_ue4m3_tEEEENS5_IJNS5_IJlSC_lEEENS4_6LayoutINS5_IJNS5_IJNS5_IJNSA_ILi32EEESB_EEEiEEENS5_IJNS5_IJNSA_ILi16EEESB_EEEiEEENS5_IJSC_iEEEEEENS5_IJSS_NS5_IJNS5_IJNSA_ILi0EEESC_EEENSA_ILi512EEEEEENS5_IJSV_iEEEEEEEEEEESK_S12_NS4_8TiledMMAINS4_8MMA_AtomIJNS4_17SM100_MMA_MXF4_SSISI_SI_fSJ_Li128ELi128ELi16ELNS4_4UMMA5MajorE0ELS17_0ELNS16_7ScaleInE0ELS18_0EEEEEENSM_INS5_IJSC_SC_SC_EEENS5_IJSV_SV_SV_EEEEENS5_IJNS4_10UnderscoreES1E_S1E_EEEEENS5_IJNS4_23SM90_TMA_LOAD_MULTICASTES1H_EEENS5_IJNS4_14ComposedLayoutINS4_7SwizzleILi1ELi4ELi3EEENS4_18smem_ptr_flag_bitsILi4EEENSM_INS5_IJNSA_ILi8EEESG_EEENS5_IJSG_SC_EEEEEEENSM_INS5_IJNS5_IJNS5_IJSO_SC_EEESR_EEESC_NS5_IJSC_SC_EEEEEENS5_IJNS5_IJNS5_IJSR_SX_EEESW_EEESV_NS5_IJSB_SX_EEEEEEEEEEEvNS4_8identityES1I_S22_vS23_EENS_8epilogue10collective18CollectiveEpilogueINS25_23Sm100TmaWarpSpecializedILi4ELi2ELi16ELb1ELb0EEEJNS5_IJSG_SF_SG_EEENS5_IJNSM_ISG_SC_EENSM_INS5_IJSQ_NSA_ILi2EEEEEENS5_IJSC_SG_EEEEEEEENS_10bfloat16_tESL_S2H_SL_NS25_6fusion15FusionCallbacksIS29_NS2I_17LinearCombinationIS2H_fS2H_fLNS_15FloatRoundStyleE2EEES2A_S2G_JEEENS4_5SM1004TMEM4LOAD26SM100_TMEM_LOAD_32dp32b16xENS4_13SM90_TMA_LOADENS1J_IS1L_NS1M_ILi16EEENSM_INS5_IJS1O_SQ_EEENS5_IJSQ_SC_EEEEEEENS4_39AutoVectorizingCopyWithAssumedAlignmentILi128EEENS4_14SM90_TMA_STOREES2X_S2Z_S2Z_EEEvvEEEEvNT_6ParamsE)
        /*0044*/ 	.word	0x00000000
.L_29:


//--------------------- .nv.compat                --------------------------
	.section	.nv.compat,"",@"SHT_CUDA_COMPAT_INFO"
	.align	4
        /*0000*/ 	.byte	0x02, 0x09, 0x01, 0x00, 0x02, 0x02, 0x02, 0x00, 0x02, 0x05, 0x05, 0x00, 0x03, 0x07, 0x01, 0x01
        /*0010*/ 	.byte	0x02, 0x03, 0x01, 0x00, 0x02, 0x06, 0x01, 0x00, 0x04, 0x0b, 0x08, 0x00, 0x09, 0x00, 0x00, 0x00
        /*0020*/ 	.byte	0x00, 0x00, 0x00, 0x00


//--------------------- .nv.info._ZN7cutlass13device_kernelINS_4gemm6kernel13GemmUniversalIN4cute5tupleIJiiiiEEENS1_10collective13CollectiveMmaINS1_46MainloopSm100TmaUmmaWarpSpecializedBlockScaledILi23ELi2ELi2ENS5_IJNS4_1CILi4EEESB_NSA_ILi1EEEEEEEENS5_IJNSA_ILi128EEESF_NSA_ILi64EEEEEENS5_IJNS_12float_e2m1_tENS_13float_ue4m3_tEEEENS5_IJNS5_IJlSC_lEEENS4_6LayoutINS5_IJNS5_IJNS5_IJNSA_ILi32EEESB_EEEiEEENS5_IJNS5_IJNSA_ILi16EEESB_EEEiEEENS5_IJSC_iEEEEEENS5_IJSS_NS5_IJNS5_IJNSA_ILi0EEESC_EEENSA_ILi512EEEEEENS5_IJSV_iEEEEEEEEEEESK_S12_NS4_8TiledMMAINS4_8MMA_AtomIJNS4_17SM100_MMA_MXF4_SSISI_SI_fSJ_Li128ELi128ELi16ELNS4_4UMMA5MajorE0ELS17_0ELNS16_7ScaleInE0ELS18_0EEEEEENSM_INS5_IJSC_SC_SC_EEENS5_IJSV_SV_SV_EEEEENS5_IJNS4_10UnderscoreES1E_S1E_EEEEENS5_IJNS4_23SM90_TMA_LOAD_MULTICASTES1H_EEENS5_IJNS4_14ComposedLayoutINS4_7SwizzleILi1ELi4ELi3EEENS4_18smem_ptr_flag_bitsILi4EEENSM_INS5_IJNSA_ILi8EEESG_EEENS5_IJSG_SC_EEEEEEENSM_INS5_IJNS5_IJNS5_IJSO_SC_EEESR_EEESC_NS5_IJSC_SC_EEEEEENS5_IJNS5_IJNS5_IJSR_SX_EEESW_EEESV_NS5_IJSB_SX_EEEEEEEEEEEvNS4_8identityES1I_S22_vS23_EENS_8epilogue10collective18CollectiveEpilogueINS25_23Sm100TmaWarpSpecializedILi4ELi2ELi16ELb1ELb0EEEJNS5_IJSG_SF_SG_EEENS5_IJNSM_ISG_SC_EENSM_INS5_IJSQ_NSA_ILi2EEEEEENS5_IJSC_SG_EEEEEEEENS_10bfloat16_tESL_S2H_SL_NS25_6fusion15FusionCallbacksIS29_NS2I_17LinearCombinationIS2H_fS2H_fLNS_15FloatRoundStyleE2EEES2A_S2G_JEEENS4_5SM1004TMEM4LOAD26SM100_TMEM_LOAD_32dp32b16xENS4_13SM90_TMA_LOADENS1J_IS1L_NS1M_ILi16EEENSM_INS5_IJS1O_SQ_EEENS5_IJSQ_SC_EEEEEEENS4_39AutoVectorizingCopyWithAssumedAlignmentILi128EEENS4_14SM90_TMA_STOREES2X_S2Z_S2Z_EEEvvEEEEvNT_6ParamsE --------------------------
	.section	.nv.info._ZN7cutlass13device_kernelINS_4gemm6kernel13GemmUniversalIN4cute5tupleIJiiiiEEENS1_10collective13CollectiveMmaINS1_46MainloopSm100TmaUmmaWarpSpecializedBlockScaledILi23ELi2ELi2ENS5_IJNS4_1CILi4EEESB_NSA_ILi1EEEEEEEENS5_IJNSA_ILi128EEESF_NSA_ILi64EEEEEENS5_IJNS_12float_e2m1_tENS_13float_ue4m3_tEEEENS5_IJNS5_IJlSC_lEEENS4_6LayoutINS5_IJNS5_IJNS5_IJNSA_ILi32EEESB_EEEiEEENS5_IJNS5_IJNSA_ILi16EEESB_EEEiEEENS5_IJSC_iEEEEEENS5_IJSS_NS5_IJNS5_IJNSA_ILi0EEESC_EEENSA_ILi512EEEEEENS5_IJSV_iEEEEEEEEEEESK_S12_NS4_8TiledMMAINS4_8MMA_AtomIJNS4_17SM100_MMA_MXF4_SSISI_SI_fSJ_Li128ELi128ELi16ELNS4_4UMMA5MajorE0ELS17_0ELNS16_7ScaleInE0ELS18_0EEEEEENSM_INS5_IJSC_SC_SC_EEENS5_IJSV_SV_SV_EEEEENS5_IJNS4_10UnderscoreES1E_S1E_EEEEENS5_IJNS4_23SM90_TMA_LOAD_MULTICASTES1H_EEENS5_IJNS4_14ComposedLayoutINS4_7SwizzleILi1ELi4ELi3EEENS4_18smem_ptr_flag_bitsILi4EEENSM_INS5_IJNSA_ILi8EEESG_EEENS5_IJSG_SC_EEEEEEENSM_INS5_IJNS5_IJNS5_IJSO_SC_EEESR_EEESC_NS5_IJSC_SC_EEEEEENS5_IJNS5_IJNS5_IJSR_SX_EEESW_EEESV_NS5_IJSB_SX_EEEEEEEEEEEvNS4_8identityES1I_S22_vS23_EENS_8epilogue10collective18CollectiveEpilogueINS25_23Sm100TmaWarpSpecializedILi4ELi2ELi16ELb1ELb0EEEJNS5_IJSG_SF_SG_EEENS5_IJNSM_ISG_SC_EENSM_INS5_IJSQ_NSA_ILi2EEEEEENS5_IJSC_SG_EEEEEEEENS_10bfloat16_tESL_S2H_SL_NS25_6fusion15FusionCallbacksIS29_NS2I_17LinearCombinationIS2H_fS2H_fLNS_15FloatRoundStyleE2EEES2A_S2G_JEEENS4_5SM1004TMEM4LOAD26SM100_TMEM_LOAD_32dp32b16xENS4_13SM90_TMA_LOADENS1J_IS1L_NS1M_ILi16EEENSM_INS5_IJS1O_SQ_EEENS5_IJSQ_SC_EEEEEEENS4_39AutoVectorizingCopyWithAssumedAlignmentILi128EEENS4_14SM90_TMA_STOREES2X_S2Z_S2Z_EEEvvEEEEvNT_6ParamsE,"",@"SHT_CUDA_INFO"
	.sectionflags	@""
	.align	4


	//----- nvinfo : EIATTR_CUDA_API_VERSION
	.align		4
        /*0000*/ 	.byte	0x04, 0x37
        /*0002*/ 	.short	(.L_31 - .L_30)
.L_30:
        /*0004*/ 	.word	0x00000082


	//----- nvinfo : EIATTR_KPARAM_INFO
	.align		4
.L_31:
        /*0008*/ 	.byte	0x04, 0x17
        /*000a*/ 	.short	(.L_33 - .L_32)
.L_32:
        /*000c*/ 	.word	0x00000000
        /*0010*/ 	.short	0x0000
        /*0012*/ 	.short	0x0000
        /*0014*/ 	.byte	0x00, 0xf0, 0x01, 0x30


	//----- nvinfo : EIATTR_AT_ENTRY_FRAGMENTS
	.align		4
.L_33:
        /*0018*/ 	.byte	0x04, 0x4f
        /*001a*/ 	.short	(.L_35 - .L_34)


	//   ....[0]....
.L_34:
        /*001c*/ 	.word	0x00000006


	//----- nvinfo : EIATTR_RESERVED_SMEM_USED
	.align		4
.L_35:
        /*0020*/ 	.byte	0x01, 0x41
	.zero		2


	//----- nvinfo : EIATTR_SPARSE_MMA_MASK
	.align		4
        /*0024*/ 	.byte	0x03, 0x50
        /*0026*/ 	.short	0x0000


	//----- nvinfo : EIATTR_TCGEN05_1CTA_USED
	.align		4
        /*0028*/ 	.byte	0x01, 0x51
	.zero		2


	//----- nvinfo : EIATTR_MAXREG_COUNT
	.align		4
        /*002c*/ 	.byte	0x03, 0x1b
        /*002e*/ 	.short	0x00ff


	//----- nvinfo : EIATTR_NUM_BARRIERS
	.align		4
        /*0030*/ 	.byte	0x02, 0x4c
        /*0032*/ 	.byte	0x07
	.zero		1


	//----- nvinfo : EIATTR_EXTERNS
	.align		4
        /*0034*/ 	.byte	0x04, 0x0f
        /*0036*/ 	.short	(.L_37 - .L_36)


	//   ....[0]....
	.align		4
.L_36:
        /*0038*/ 	.word	index@(__assertfail)


	//----- nvinfo : EIATTR_MERCURY_ISA_VERSION
	.align		4
.L_37:
        /*003c*/ 	.byte	0x03, 0x5f
        /*003e*/ 	.short	0x0101


	//----- nvinfo : EIATTR_INT_WARP_WIDE_INSTR_OFFSETS
	.align		4
        /*0040*/ 	.byte	0x04, 0x31
        /*0042*/ 	.short	(.L_39 - .L_38)


	//   ....[0]....
.L_38:
        /*0044*/ 	.word	0x000029e0


	//   ....[1]....
        /*0048*/ 	.word	0x00004e00


	//   ....[2]....
        /*004c*/ 	.word	0x00004e30


	//   ....[3]....
        /*0050*/ 	.word	0x00004e80


	//   ....[4]....
        /*0054*/ 	.word	0x00005730


	//   ....[5]....
        /*0058*/ 	.word	0x00005750


	//   ....[6]....
        /*005c*/ 	.word	0x000057b0


	//   ....[7]....
        /*0060*/ 	.word	0x000058f0


	//   ....[8]....
        /*0064*/ 	.word	0x00005910


	//   ....[9]....
        /*0068*/ 	.word	0x000059d0


	//   ....[10]....
        /*006c*/ 	.word	0x00005ad0


	//   ....[11]....
        /*0070*/ 	.word	0x00005b10


	//   ....[12]....
        /*0074*/ 	.word	0x00005ba0


	//   ....[13]....
        /*0078*/ 	.word	0x00005ca0


	//   ....[14]....
        /*007c*/ 	.word	0x00005cc0


	//   ....[15]....
        /*0080*/ 	.word	0x00005d90


	//   ....[16]....
        /*0084*/ 	.word	0x00005e90


	//   ....[17]....
        /*0088*/ 	.word	0x00005ed0


	//   ....[18]....
        /*008c*/ 	.word	0x00005f90


	//   ....[19]....
        /*0090*/ 	.word	0x00006070


	//   ....[20]....
        /*0094*/ 	.word	0x00006090


	//   ....[21]....
        /*0098*/ 	.word	0x00006170


	//   ....[22]....
        /*009c*/ 	.word	0x00006250


	//   ....[23]....
        /*00a0*/ 	.word	0x000062c0


	//   ....[24]....
        /*00a4*/ 	.word	0x00006390


	//   ....[25]....
        /*00a8*/ 	.word	0x00006520


	//   ....[26]....
        /*00ac*/ 	.word	0x00006530


	//   ....[27]....
        /*00b0*/ 	.word	0x00006640


	//----- nvinfo : EIATTR_COOP_GROUP_MASK_REGIDS
	.align		4
.L_39:
        /*00b4*/ 	.byte	0x04, 0x29
        /*00b6*/ 	.short	(.L_41 - .L_40)


	//   ....[0]....
.L_40:
        /*00b8*/ 	.word	0xffffffff


	//   ....[1]....
        /*00bc*/ 	.word	0xffffffff


	//   ....[2]....
        /*00c0*/ 	.word	0xffffffff


	//   ....[3]....
        /*00c4*/ 	.word	0xffffffff


	//   ....[4]....
        /*00c8*/ 	.word	0xffffffff


	//   ....[5]....
        /*00cc*/ 	.word	0xffffffff


	//   ....[6]....
        /*00d0*/ 	.word	0xffffffff


	//   ....[7]....
        /*00d4*/ 	.word	0xffffffff


	//   ....[8]....
        /*00d8*/ 	.word	0xffffffff


	//   ....[9]....
        /*00dc*/ 	.word	0xffffffff


	//   ....[10]....
        /*00e0*/ 	.word	0xffffffff


	//   ....[11]....
        /*00e4*/ 	.word	0xffffffff


	//   ....[12]....
        /*00e8*/ 	.word	0xffffffff


	//   ....[13]....
        /*00ec*/ 	.word	0xffffffff


	//----- nvinfo : EIATTR_COOP_GROUP_INSTR_OFFSETS
	.align		4
.L_41:
        /*00f0*/ 	.byte	0x04, 0x28
        /*00f2*/ 	.short	(.L_43 - .L_42)


	//   ....[0]....
.L_42:
        /*00f4*/ 	.word	0x00000090


	//   ....[1]....
        /*00f8*/ 	.word	0x00000530


	//   ....[2]....
        /*00fc*/ 	.word	0x00000970


	//   ....[3]....
        /*0100*/ 	.word	0x00000b10


	//   ....[4]....
        /*0104*/ 	.word	0x00000c10


	//   ....[5]....
        /*0108*/ 	.word	0x00000d80


	//   ....[6]....
        /*010c*/ 	.word	0x00000ee0


	//   ....[7]....
        /*0110*/ 	.word	0x00001090


	//   ....[8]....
        /*0114*/ 	.word	0x000028c0


	//   ....[9]....
        /*0118*/ 	.word	0x00004160


	//   ....[10]....
        /*011c*/ 	.word	0x00004370


	//   ....[11]....
        /*0120*/ 	.word	0x000043a0


	//   ....[12]....
        /*0124*/ 	.word	0x00004cf0


	//   ....[13]....
        /*0128*/ 	.word	0x00004f20


	//----- nvinfo : EIATTR_VRC_CTA_INIT_COUNT
	.align		4
.L_43:
        /*012c*/ 	.byte	0x02, 0x4a
        /*012e*/ 	.byte	0x80
	.zero		1


	//----- nvinfo : EIATTR_SYSCALL_OFFSETS
	.align		4
        /*0130*/ 	.byte	0x04, 0x46
        /*0132*/ 	.short	(.L_45 - .L_44)


	//   ....[0]....
.L_44:
        /*0134*/ 	.word	0x00007130


	//   ....[1]....
        /*0138*/ 	.word	0x00007220


	//   ....[2]....
        /*013c*/ 	.word	0x00007ad0


	//   ....[3]....
        /*0140*/ 	.word	0x00007c40


	//   ....[4]....
        /*0144*/ 	.word	0x00008960


	//   ....[5]....
        /*0148*/ 	.word	0x00008ad0


	//   ....[6]....
        /*014c*/ 	.word	0x000097e0


	//   ....[7]....
        /*0150*/ 	.word	0x00009950


	//   ....[8]....
        /*0154*/ 	.word	0x0000a690


	//   ....[9]....
        /*0158*/ 	.word	0x0000a800


	//   ....[10]....
        /*015c*/ 	.word	0x0000b550


	//   ....[11]....
        /*0160*/ 	.word	0x0000b6c0


	//   ....[12]....
        /*0164*/ 	.word	0x0000c420


	//   ....[13]....
        /*0168*/ 	.word	0x0000c590


	//   ....[14]....
        /*016c*/ 	.word	0x0000d2e0


	//   ....[15]....
        /*0170*/ 	.word	0x0000d450


	//   ....[16]....
        /*0174*/ 	.word	0x0000e140


	//   ....[17]....
        /*0178*/ 	.word	0x0000e2b0


	//----- nvinfo : EIATTR_MBARRIER_INSTR_OFFSETS
	.align		4
.L_45:
        /*017c*/ 	.byte	0x04, 0x39
        /*017e*/ 	.short	(.L_47 - .L_46)


	//   ....[0]....
.L_46:
        /*0180*/ 	.word	0x00000670
        /*0184*/ 	.word	0x000000ff
        /*0188*/ 	.word	0x00000000
        /*018c*/ 	.short	0x0100
        /*018e*/ 	.byte	0x07
	.zero		1


	//   ....[1]....
        /*0190*/ 	.word	0x00000680
        /*0194*/ 	.word	0x000000ff
        /*0198*/ 	.word	0x000000b8
        /*019c*/ 	.short	0x0100
        /*019e*/ 	.byte	0x07
	.zero		1


	//   ....[2]....
        /*01a0*/ 	.word	0x00000690
        /*01a4*/ 	.word	0x000000ff
        /*01a8*/ 	.word	0x00000008
        /*01ac*/ 	.short	0x0100
        /*01ae*/ 	.byte	0x07
	.zero		1


	//   ....[3]....
        /*01b0*/ 	.word	0x000006a0
        /*01b4*/ 	.word	0x000000ff
        /*01b8*/ 	.word	0x000000c0
        /*01bc*/ 	.short	0x0100
        /*01be*/ 	.byte	0x07
	.zero		1


	//   ....[4]....
        /*01c0*/ 	.word	0x000006b0
        /*01c4*/ 	.word	0x000000ff
        /*01c8*/ 	.word	0x00000010
        /*01cc*/ 	.short	0x0100
        /*01ce*/ 	.byte	0x07
	.zero		1


	//   ....[5]....
        /*01d0*/ 	.word	0x000006c0
        /*01d4*/ 	.word	0x000000ff
        /*01d8*/ 	.word	0x000000c8
        /*01dc*/ 	.short	0x0100
        /*01de*/ 	.byte	0x07
	.zero		1


	//   ....[6]....
        /*01e0*/ 	.word	0x000006d0
        /*01e4*/ 	.word	0x000000ff
        /*01e8*/ 	.word	0x00000018
        /*01ec*/ 	.short	0x0100
        /*01ee*/ 	.byte	0x07
	.zero		1


	//   ....[7]....
        /*01f0*/ 	.word	0x000006e0
        /*01f4*/ 	.word	0x000000ff
        /*01f8*/ 	.word	0x000000d0
        /*01fc*/ 	.short	0x0100
        /*01fe*/ 	.byte	0x07
	.zero		1


	//   ....[8]....
        /*0200*/ 	.word	0x000006f0
        /*0204*/ 	.word	0x000000ff
        /*0208*/ 	.word	0x00000020
        /*020c*/ 	.short	0x0100
        /*020e*/ 	.byte	0x07
	.zero		1


	//   ....[9]....
        /*0210*/ 	.word	0x00000700
        /*0214*/ 	.word	0x000000ff
        /*0218*/ 	.word	0x000000d8
        /*021c*/ 	.short	0x0100
        /*021e*/ 	.byte	0x07
	.zero		1


	//   ....[10]....
        /*0220*/ 	.word	0x00000710
        /*0224*/ 	.word	0x000000ff
        /*0228*/ 	.word	0x00000028
        /*022c*/ 	.short	0x0100
        /*022e*/ 	.byte	0x07
	.zero		1


	//   ....[11]....
        /*0230*/ 	.word	0x00000720
        /*0234*/ 	.word	0x000000ff
        /*0238*/ 	.word	0x000000e0
        /*023c*/ 	.short	0x0100
        /*023e*/ 	.byte	0x07
	.zero		1


	//   ....[12]....
        /*0240*/ 	.word	0x00000730
        /*0244*/ 	.word	0x000000ff
        /*0248*/ 	.word	0x00000030
        /*024c*/ 	.short	0x0100
        /*024e*/ 	.byte	0x07
	.zero		1


	//   ....[13]....
        /*0250*/ 	.word	0x00000740
        /*0254*/ 	.word	0x000000ff
        /*0258*/ 	.word	0x000000e8
        /*025c*/ 	.short	0x0100
        /*025e*/ 	.byte	0x07
	.zero		1


	//   ....[14]....
        /*0260*/ 	.word	0x00000750
        /*0264*/ 	.word	0x000000ff
        /*0268*/ 	.word	0x00000038
        /*026c*/ 	.short	0x0100
        /*026e*/ 	.byte	0x07
	.zero		1


	//   ....[15]....
        /*0270*/ 	.word	0x00000760
        /*0274*/ 	.word	0x000000ff
        /*0278*/ 	.word	0x000000f0
        /*027c*/ 	.short	0x0100
        /*027e*/ 	.byte	0x07
	.zero		1


	//   ....[16]....
        /*0280*/ 	.word	0x00000770
        /*0284*/ 	.word	0x000000ff
        /*0288*/ 	.word	0x00000040
        /*028c*/ 	.short	0x0100
        /*028e*/ 	.byte	0x07
	.zero		1


	//   ....[17]....
        /*0290*/ 	.word	0x00000780
        /*0294*/ 	.word	0x000000ff
        /*0298*/ 	.word	0x000000f8
        /*029c*/ 	.short	0x0100
        /*029e*/ 	.byte	0x07
	.zero		1


	//   ....[18]....
        /*02a0*/ 	.word	0x00000790
        /*02a4*/ 	.word	0x000000ff
        /*02a8*/ 	.word	0x00000048
        /*02ac*/ 	.short	0x0100
        /*02ae*/ 	.byte	0x07
	.zero		1


	//   ....[19]....
        /*02b0*/ 	.word	0x000007a0
        /*02b4*/ 	.word	0x000000ff
        /*02b8*/ 	.word	0x00000100
        /*02bc*/ 	.short	0x0100
        /*02be*/ 	.byte	0x07
	.zero		1


	//   ....[20]....
        /*02c0*/ 	.word	0x000007b0
        /*02c4*/ 	.word	0x000000ff
        /*02c8*/ 	.word	0x00000050
        /*02cc*/ 	.short	0x0100
        /*02ce*/ 	.byte	0x07
	.zero		1


	//   ....[21]....
        /*02d0*/ 	.word	0x000007c0
        /*02d4*/ 	.word	0x000000ff
        /*02d8*/ 	.word	0x00000108
        /*02dc*/ 	.short	0x0100
        /*02de*/ 	.byte	0x07
	.zero		1


	//   ....[22]....
        /*02e0*/ 	.word	0x000007d0
        /*02e4*/ 	.word	0x000000ff
        /*02e8*/ 	.word	0x00000058
        /*02ec*/ 	.short	0x0100
        /*02ee*/ 	.byte	0x07
	.zero		1


	//   ....[23]....
        /*02f0*/ 	.word	0x000007e0
        /*02f4*/ 	.word	0x000000ff
        /*02f8*/ 	.word	0x00000110
        /*02fc*/ 	.short	0x0100
        /*02fe*/ 	.byte	0x07
	.zero		1


	//   ....[24]....
        /*0300*/ 	.word	0x000007f0
        /*0304*/ 	.word	0x000000ff
        /*0308*/ 	.word	0x00000060
        /*030c*/ 	.short	0x0100
        /*030e*/ 	.byte	0x07
	.zero		1


	//   ....[25]....
        /*0310*/ 	.word	0x00000800
        /*0314*/ 	.word	0x000000ff
        /*0318*/ 	.word	0x00000118
        /*031c*/ 	.short	0x0100
        /*031e*/ 	.byte	0x07
	.zero		1


	//   ....[26]....
        /*0320*/ 	.word	0x00000810
        /*0324*/ 	.word	0x000000ff
        /*0328*/ 	.word	0x00000068
        /*032c*/ 	.short	0x0100
        /*032e*/ 	.byte	0x07
	.zero		1


	//   ....[27]....
        /*0330*/ 	.word	0x00000820
        /*0334*/ 	.word	0x000000ff
        /*0338*/ 	.word	0x00000120
        /*033c*/ 	.short	0x0100
        /*033e*/ 	.byte	0x07
	.zero		1


	//   ....[28]....
        /*0340*/ 	.word	0x00000830
        /*0344*/ 	.word	0x000000ff
        /*0348*/ 	.word	0x00000070
        /*034c*/ 	.short	0x0100
        /*034e*/ 	.byte	0x07
	.zero		1


	//   ....[29]....
        /*0350*/ 	.word	0x00000840
        /*0354*/ 	.word	0x000000ff
        /*0358*/ 	.word	0x00000128
        /*035c*/ 	.short	0x0100
        /*035e*/ 	.byte	0x07
	.zero		1


	//   ....[30]....
        /*0360*/ 	.word	0x00000850
        /*0364*/ 	.word	0x000000ff
        /*0368*/ 	.word	0x00000078
        /*036c*/ 	.short	0x0100
        /*036e*/ 	.byte	0x07
	.zero		1


	//   ....[31]....
        /*0370*/ 	.word	0x00000860
        /*0374*/ 	.word	0x000000ff
        /*0378*/ 	.word	0x00000130
        /*037c*/ 	.short	0x0100
        /*037e*/ 	.byte	0x07
	.zero		1


	//   ....[32]....
        /*0380*/ 	.word	0x00000870
        /*0384*/ 	.word	0x000000ff
        /*0388*/ 	.word	0x00000080
        /*038c*/ 	.short	0x0100
        /*038e*/ 	.byte	0x07
	.zero		1


	//   ....[33]....
        /*0390*/ 	.word	0x00000880
        /*0394*/ 	.word	0x000000ff
        /*0398*/ 	.word	0x00000138
        /*039c*/ 	.short	0x0100
        /*039e*/ 	.byte	0x07
	.zero		1


	//   ....[34]....
        /*03a0*/ 	.word	0x00000890
        /*03a4*/ 	.word	0x000000ff
        /*03a8*/ 	.word	0x00000088
        /*03ac*/ 	.short	0x0100
        /*03ae*/ 	.byte	0x07
	.zero		1


	//   ....[35]....
        /*03b0*/ 	.word	0x000008a0
        /*03b4*/ 	.word	0x000000ff
        /*03b8*/ 	.word	0x00000140
        /*03bc*/ 	.short	0x0100
        /*03be*/ 	.byte	0x07
	.zero		1


	//   ....[36]....
        /*03c0*/ 	.word	0x000008b0
        /*03c4*/ 	.word	0x000000ff
        /*03c8*/ 	.word	0x00000090
        /*03cc*/ 	.short	0x0100
        /*03ce*/ 	.byte	0x07
	.zero		1


	//   ....[37]....
        /*03d0*/ 	.word	0x000008c0
        /*03d4*/ 	.word	0x000000ff
        /*03d8*/ 	.word	0x00000148
        /*03dc*/ 	.short	0x0100
        /*03de*/ 	.byte	0x07
	.zero		1


	//   ....[38]....
        /*03e0*/ 	.word	0x000008d0
        /*03e4*/ 	.word	0x000000ff
        /*03e8*/ 	.word	0x00000098
        /*03ec*/ 	.short	0x0100
        /*03ee*/ 	.byte	0x07
	.zero		1


	//   ....[39]....
        /*03f0*/ 	.word	0x000008e0
        /*03f4*/ 	.word	0x000000ff
        /*03f8*/ 	.word	0x00000150
        /*03fc*/ 	.short	0x0100
        /*03fe*/ 	.byte	0x07
	.zero		1


	//   ....[40]....
        /*0400*/ 	.word	0x000008f0
        /*0404*/ 	.word	0x000000ff
        /*0408*/ 	.word	0x000000a0
        /*040c*/ 	.short	0x0100
        /*040e*/ 	.byte	0x07
	.zero		1


	//   ....[41]....
        /*0410*/ 	.word	0x00000900
        /*0414*/ 	.word	0x000000ff
        /*0418*/ 	.word	0x00000158
        /*041c*/ 	.short	0x0100
        /*041e*/ 	.byte	0x07
	.zero		1


	//   ....[42]....
        /*0420*/ 	.word	0x00000910
        /*0424*/ 	.word	0x000000ff
        /*0428*/ 	.word	0x000000a8
        /*042c*/ 	.short	0x0100
        /*042e*/ 	.byte	0x07
	.zero		1


	//   ....[43]....
        /*0430*/ 	.word	0x00000920
        /*0434*/ 	.word	0x000000ff
        /*0438*/ 	.word	0x00000160
        /*043c*/ 	.short	0x0100
        /*043e*/ 	.byte	0x07
	.zero		1


	//   ....[44]....
        /*0440*/ 	.word	0x00000930
        /*0444*/ 	.word	0x000000ff
        /*0448*/ 	.word	0x000000b0
        /*044c*/ 	.short	0x0100
        /*044e*/ 	.byte	0x07
	.zero		1


	//   ....[45]....
        /*0450*/ 	.word	0x00000940
        /*0454*/ 	.word	0x000000ff
        /*0458*/ 	.word	0x00000168
        /*045c*/ 	.short	0x0100
        /*045e*/ 	.byte	0x07
	.zero		1


	//   ....[46]....
        /*0460*/ 	.word	0x00000a80
        /*0464*/ 	.word	0x000000ff
        /*0468*/ 	.word	0x00000170
        /*046c*/ 	.short	0x0100
        /*046e*/ 	.byte	0x07
	.zero		1


	//   ....[47]....
        /*0470*/ 	.word	0x00000a90
        /*0474*/ 	.word	0x000000ff
        /*0478*/ 	.word	0x00000190
        /*047c*/ 	.short	0x0100
        /*047e*/ 	.byte	0x07
	.zero		1


	//   ....[48]....
        /*0480*/ 	.word	0x00000aa0
        /*0484*/ 	.word	0x000000ff
        /*0488*/ 	.word	0x00000178
        /*048c*/ 	.short	0x0100
        /*048e*/ 	.byte	0x07
	.zero		1


	//   ....[49]....
        /*0490*/ 	.word	0x00000ab0
        /*0494*/ 	.word	0x000000ff
        /*0498*/ 	.word	0x00000198
        /*049c*/ 	.short	0x0100
        /*049e*/ 	.byte	0x07
	.zero		1


	//   ....[50]....
        /*04a0*/ 	.word	0x00000ac0
        /*04a4*/ 	.word	0x000000ff
        /*04a8*/ 	.word	0x00000180
        /*04ac*/ 	.short	0x0100
        /*04ae*/ 	.byte	0x07
	.zero		1


	//   ....[51]....
        /*04b0*/ 	.word	0x00000ad0
        /*04b4*/ 	.word	0x000000ff
        /*04b8*/ 	.word	0x000001a0
        /*04bc*/ 	.short	0x0100
        /*04be*/ 	.byte	0x07
	.zero		1


	//   ....[52]....
        /*04c0*/ 	.word	0x00000ae0
        /*04c4*/ 	.word	0x000000ff
        /*04c8*/ 	.word	0x00000188
        /*04cc*/ 	.short	0x0100
        /*04ce*/ 	.byte	0x07
	.zero		1


	//   ....[53]....
        /*04d0*/ 	.word	0x00000af0
        /*04d4*/ 	.word	0x000000ff
        /*04d8*/ 	.word	0x000001a8
        /*04dc*/ 	.short	0x0100
        /*04de*/ 	.byte	0x07
	.zero		1


	//   ....[54]....
        /*04e0*/ 	.word	0x00000be0
        /*04e4*/ 	.word	0x000000ff
        /*04e8*/ 	.word	0x000001b0
        /*04ec*/ 	.short	0x0100
        /*04ee*/ 	.byte	0x06
	.zero		1


	//   ....[55]....
        /*04f0*/ 	.word	0x00000bf0
        /*04f4*/ 	.word	0x000000ff
        /*04f8*/ 	.word	0x000001b8
        /*04fc*/ 	.short	0x0100
        /*04fe*/ 	.byte	0x06
	.zero		1


	//   ....[56]....
        /*0500*/ 	.word	0x00000d30
        /*0504*/ 	.word	0x000000ff
        /*0508*/ 	.word	0x000001c0
        /*050c*/ 	.short	0x0100
        /*050e*/ 	.byte	0x06
	.zero		1


	//   ....[57]....
        /*0510*/ 	.word	0x00000d40
        /*0514*/ 	.word	0x000000ff
        /*0518*/ 	.word	0x000001d0
        /*051c*/ 	.short	0x0100
        /*051e*/ 	.byte	0x06
	.zero		1


	//   ....[58]....
        /*0520*/ 	.word	0x00000d50
        /*0524*/ 	.word	0x000000ff
        /*0528*/ 	.word	0x000001c8
        /*052c*/ 	.short	0x0100
        /*052e*/ 	.byte	0x06
	.zero		1


	//   ....[59]....
        /*0530*/ 	.word	0x00000d60
        /*0534*/ 	.word	0x000000ff
        /*0538*/ 	.word	0x000001d8
        /*053c*/ 	.short	0x0100
        /*053e*/ 	.byte	0x06
	.zero		1


	//   ....[60]....
        /*0540*/ 	.word	0x00000e90
        /*0544*/ 	.word	0x000000ff
        /*0548*/ 	.word	0x000001e0
        /*054c*/ 	.short	0x0100
        /*054e*/ 	.byte	0x07
	.zero		1


	//   ....[61]....
        /*0550*/ 	.word	0x00000ea0
        /*0554*/ 	.word	0x000000ff
        /*0558*/ 	.word	0x000001f0
        /*055c*/ 	.short	0x0100
        /*055e*/ 	.byte	0x07
	.zero		1


	//   ....[62]....
        /*0560*/ 	.word	0x00000eb0
        /*0564*/ 	.word	0x000000ff
        /*0568*/ 	.word	0x000001e8
        /*056c*/ 	.short	0x0100
        /*056e*/ 	.byte	0x07
	.zero		1


	//   ....[63]....
        /*0570*/ 	.word	0x00000ec0
        /*0574*/ 	.word	0x000000ff
        /*0578*/ 	.word	0x000001f8
        /*057c*/ 	.short	0x0100
        /*057e*/ 	.byte	0x07
	.zero		1


	//   ....[64]....
        /*0580*/ 	.word	0x00000fb0
        /*0584*/ 	.word	0x000000ff
        /*0588*/ 	.word	0x00000200
        /*058c*/ 	.short	0x0100
        /*058e*/ 	.byte	0x06
	.zero		1


	//   ....[65]....
        /*0590*/ 	.word	0x00000fc0
        /*0594*/ 	.word	0x000000ff
        /*0598*/ 	.word	0x00000210
        /*059c*/ 	.short	0x0100
        /*059e*/ 	.byte	0x06
	.zero		1


	//   ....[66]....
        /*05a0*/ 	.word	0x00000fd0
        /*05a4*/ 	.word	0x000000ff
        /*05a8*/ 	.word	0x00000208
        /*05ac*/ 	.short	0x0100
        /*05ae*/ 	.byte	0x06
	.zero		1


	//   ....[67]....
        /*05b0*/ 	.word	0x00000fe0
        /*05b4*/ 	.word	0x000000ff
        /*05b8*/ 	.word	0x00000218
        /*05bc*/ 	.short	0x0100
        /*05be*/ 	.byte	0x06
	.zero		1


	//   ....[68]....
        /*05c0*/ 	.word	0x00001e50
        /*05c4*/ 	.word	0x00000002
        /*05c8*/ 	.word	0x00000210
        /*05cc*/ 	.short	0x010a
        /*05ce*/ 	.byte	0xff
	.zero		1


	//   ....[69]....
        /*05d0*/ 	.word	0x00001e80
        /*05d4*/ 	.word	0x00000002
        /*05d8*/ 	.word	0x00000200
        /*05dc*/ 	.short	0x0101
        /*05de*/ 	.byte	0xff
	.zero		1


	//   ....[70]....
        /*05e0*/ 	.word	0x00001f60
        /*05e4*/ 	.word	0x000000ff
        /*05e8*/ 	.word	0x000000b8
        /*05ec*/ 	.short	0x010a
        /*05ee*/ 	.byte	0x08
	.zero		1


	//   ....[71]....
        /*05f0*/ 	.word	0x00001fe0
        /*05f4*/ 	.word	0x000000ff
        /*05f8*/ 	.word	0x000000b8
        /*05fc*/ 	.short	0x010a
        /*05fe*/ 	.byte	0x29
	.zero		1


	//   ....[72]....
        /*0600*/ 	.word	0x00002120
        /*0604*/ 	.word	0x000000ff
        /*0608*/ 	.word	0x000000b8
        /*060c*/ 	.short	0x010a
        /*060e*/ 	.byte	0x08
	.zero		1


	//   ....[73]....
        /*0610*/ 	.word	0x00002400
        /*0614*/ 	.word	0x000000ff
        /*0618*/ 	.word	0x000001b8
        /*061c*/ 	.short	0x0101
        /*061e*/ 	.byte	0x04
	.zero		1


	//   ....[74]....
        /*0620*/ 	.word	0x00002420
        /*0624*/ 	.word	0x000000ff
        /*0628*/ 	.word	0x000000b8
        /*062c*/ 	.short	0x010a
        /*062e*/ 	.byte	0x08
	.zero		1


	//   ....[75]....
        /*0630*/ 	.word	0x000024a0
        /*0634*/ 	.word	0x000000ff
        /*0638*/ 	.word	0x000000b8
        /*063c*/ 	.short	0x010a
        /*063e*/ 	.byte	0x29
	.zero		1


	//   ....[76]....
        /*0640*/ 	.word	0x000025e0
        /*0644*/ 	.word	0x000000ff
        /*0648*/ 	.word	0x000000b8
        /*064c*/ 	.short	0x010a
        /*064e*/ 	.byte	0x08
	.zero		1


	//   ....[77]....
        /*0650*/ 	.word	0x000028f0
        /*0654*/ 	.word	0x00000002
        /*0658*/ 	.word	0x000001c0
        /*065c*/ 	.short	0x010a
        /*065e*/ 	.byte	0xff
	.zero		1


	//   ....[78]....
        /*0660*/ 	.word	0x000029b0
        /*0664*/ 	.word	0x00000002
        /*0668*/ 	.word	0x00000000
        /*066c*/ 	.short	0x0101
        /*066e*/ 	.byte	0xff
	.zero		1


	//   ....[79]....
        /*0670*/ 	.word	0x00002f30
        /*0674*/ 	.word	0x000000ff
        /*0678*/ 	.word	0x00000000
        /*067c*/ 	.short	0x010a
        /*067e*/ 	.byte	0x05
	.zero		1


	//   ....[80]....
        /*0680*/ 	.word	0x00002fc0
        /*0684*/ 	.word	0x000000ff
        /*0688*/ 	.word	0x00000000
        /*068c*/ 	.short	0x010a
        /*068e*/ 	.byte	0x05
	.zero		1


	//   ....[81]....
        /*0690*/ 	.word	0x00003050
        /*0694*/ 	.word	0x000000ff
        /*0698*/ 	.word	0x00000000
        /*069c*/ 	.short	0x010a
        /*069e*/ 	.byte	0x05
	.zero		1


	//   ....[82]....
        /*06a0*/ 	.word	0x000030e0
        /*06a4*/ 	.word	0x000000ff
        /*06a8*/ 	.word	0x00000000
        /*06ac*/ 	.short	0x010a
        /*06ae*/ 	.byte	0x05
	.zero		1


	//   ....[83]....
        /*06b0*/ 	.word	0x00003170
        /*06b4*/ 	.word	0x000000ff
        /*06b8*/ 	.word	0x00000000
        /*06bc*/ 	.short	0x010a
        /*06be*/ 	.byte	0x05
	.zero		1


	//   ....[84]....
        /*06c0*/ 	.word	0x00003200
        /*06c4*/ 	.word	0x000000ff
        /*06c8*/ 	.word	0x00000000
        /*06cc*/ 	.short	0x010a
        /*06ce*/ 	.byte	0x05
	.zero		1


	//   ....[85]....
        /*06d0*/ 	.word	0x00003290
        /*06d4*/ 	.word	0x000000ff
        /*06d8*/ 	.word	0x00000000
        /*06dc*/ 	.short	0x010a
        /*06de*/ 	.byte	0x05
	.zero		1


	//   ....[86]....
        /*06e0*/ 	.word	0x00003320
        /*06e4*/ 	.word	0x000000ff
        /*06e8*/ 	.word	0x00000000
        /*06ec*/ 	.short	0x010a
        /*06ee*/ 	.byte	0x05
	.zero		1


	//   ....[87]....
        /*06f0*/ 	.word	0x000033b0
        /*06f4*/ 	.word	0x000000ff
        /*06f8*/ 	.word	0x00000000
        /*06fc*/ 	.short	0x010a
        /*06fe*/ 	.byte	0x05
	.zero		1


	//   ....[88]....
        /*0700*/ 	.word	0x00003440
        /*0704*/ 	.word	0x000000ff
        /*0708*/ 	.word	0x00000000
        /*070c*/ 	.short	0x010a
        /*070e*/ 	.byte	0x05
	.zero		1


	//   ....[89]....
        /*0710*/ 	.word	0x000034d0
        /*0714*/ 	.word	0x000000ff
        /*0718*/ 	.word	0x00000000
        /*071c*/ 	.short	0x010a
        /*071e*/ 	.byte	0x05
	.zero		1


	//   ....[90]....
        /*0720*/ 	.word	0x00003560
        /*0724*/ 	.word	0x000000ff
        /*0728*/ 	.word	0x00000000
        /*072c*/ 	.short	0x010a
        /*072e*/ 	.byte	0x05
	.zero		1


	//   ....[91]....
        /*0730*/ 	.word	0x000035f0
        /*0734*/ 	.word	0x000000ff
        /*0738*/ 	.word	0x00000000
        /*073c*/ 	.short	0x010a
        /*073e*/ 	.byte	0x05
	.zero		1


	//   ....[92]....
        /*0740*/ 	.word	0x00003680
        /*0744*/ 	.word	0x000000ff
        /*0748*/ 	.word	0x00000000
        /*074c*/ 	.short	0x010a
        /*074e*/ 	.byte	0x05
	.zero		1


	//   ....[93]....
        /*0750*/ 	.word	0x00003710
        /*0754*/ 	.word	0x000000ff
        /*0758*/ 	.word	0x00000000
        /*075c*/ 	.short	0x010a
        /*075e*/ 	.byte	0x05
	.zero		1


	//   ....[94]....
        /*0760*/ 	.word	0x000037a0
        /*0764*/ 	.word	0x000000ff
        /*0768*/ 	.word	0x00000000
        /*076c*/ 	.short	0x010a
        /*076e*/ 	.byte	0x05
	.zero		1


	//   ....[95]....
        /*0770*/ 	.word	0x00003830
        /*0774*/ 	.word	0x000000ff
        /*0778*/ 	.word	0x00000000
        /*077c*/ 	.short	0x010a
        /*077e*/ 	.byte	0x05
	.zero		1


	//   ....[96]....
        /*0780*/ 	.word	0x000038c0
        /*0784*/ 	.word	0x000000ff
        /*0788*/ 	.word	0x00000000
        /*078c*/ 	.short	0x010a
        /*078e*/ 	.byte	0x05
	.zero		1


	//   ....[97]....
        /*0790*/ 	.word	0x00003950
        /*0794*/ 	.word	0x000000ff
        /*0798*/ 	.word	0x00000000
        /*079c*/ 	.short	0x010a
        /*079e*/ 	.byte	0x05
	.zero		1


	//   ....[98]....
        /*07a0*/ 	.word	0x000039e0
        /*07a4*/ 	.word	0x000000ff
        /*07a8*/ 	.word	0x00000000
        /*07ac*/ 	.short	0x010a
        /*07ae*/ 	.byte	0x05
	.zero		1


	//   ....[99]....
        /*07b0*/ 	.word	0x00003a70
        /*07b4*/ 	.word	0x000000ff
        /*07b8*/ 	.word	0x00000000
        /*07bc*/ 	.short	0x010a
        /*07be*/ 	.byte	0x05
	.zero		1


	//   ....[100]....
        /*07c0*/ 	.word	0x00003b00
        /*07c4*/ 	.word	0x000000ff
        /*07c8*/ 	.word	0x00000000
        /*07cc*/ 	.short	0x010a
        /*07ce*/ 	.byte	0x05
	.zero		1


	//   ....[101]....
        /*07d0*/ 	.word	0x00003ba0
        /*07d4*/ 	.word	0x00000000
        /*07d8*/ 	.word	0x00000000
        /*07dc*/ 	.short	0x010a
        /*07de*/ 	.byte	0xff
	.zero		1


	//   ....[102]....
        /*07e0*/ 	.word	0x00003cc0
        /*07e4*/ 	.word	0x00000000
        /*07e8*/ 	.word	0x00000200
        /*07ec*/ 	.short	0x010a
        /*07ee*/ 	.byte	0xff
	.zero		1


	//   ....[103]....
        /*07f0*/ 	.word	0x00003d30
        /*07f4*/ 	.word	0x00000000
        /*07f8*/ 	.word	0x00000000
        /*07fc*/ 	.short	0x0101
        /*07fe*/ 	.byte	0xff
	.zero		1


	//   ....[104]....
        /*0800*/ 	.word	0x00003d50
        /*0804*/ 	.word	0x000000ff
        /*0808*/ 	.word	0x000001d0
        /*080c*/ 	.short	0x010a
        /*080e*/ 	.byte	0x05
	.zero		1


	//   ....[105]....
        /*0810*/ 	.word	0x00003e70
        /*0814*/ 	.word	0x00000000
        /*0818*/ 	.word	0x000001c0
        /*081c*/ 	.short	0x010a
        /*081e*/ 	.byte	0xff
	.zero		1


	//   ....[106]....
        /*0820*/ 	.word	0x00003f70
        /*0824*/ 	.word	0x00000000
        /*0828*/ 	.word	0x00000000
        /*082c*/ 	.short	0x0101
        /*082e*/ 	.byte	0xff
	.zero		1


	//   ....[107]....
        /*0830*/ 	.word	0x00004000
        /*0834*/ 	.word	0x000000ff
        /*0838*/ 	.word	0x000001d0
        /*083c*/ 	.short	0x0106
        /*083e*/ 	.byte	0x05
	.zero		1


	//   ....[108]....
        /*0840*/ 	.word	0x00004020
        /*0844*/ 	.word	0x000000ff
        /*0848*/ 	.word	0x000001d0
        /*084c*/ 	.short	0x010a
        /*084e*/ 	.byte	0x05
	.zero		1


	//   ....[109]....
        /*0850*/ 	.word	0x000040b0
        /*0854*/ 	.word	0x000000ff
        /*0858*/ 	.word	0x000001d0
        /*085c*/ 	.short	0x0106
        /*085e*/ 	.byte	0x04
	.zero		1


	//   ....[110]....
        /*0860*/ 	.word	0x000040f0
        /*0864*/ 	.word	0x00000000
        /*0868*/ 	.word	0x000001d0
        /*086c*/ 	.short	0x010a
        /*086e*/ 	.byte	0xff
	.zero		1


	//   ....[111]....
        /*0870*/ 	.word	0x000046e0
        /*0874*/ 	.word	0x00000000
        /*0878*/ 	.word	0x000001c0
        /*087c*/ 	.short	0x010a
        /*087e*/ 	.byte	0xff
	.zero		1


	//   ....[112]....
        /*0880*/ 	.word	0x000047e0
        /*0884*/ 	.word	0x00000003
        /*0888*/ 	.word	0x00000000
        /*088c*/ 	.short	0x0101
        /*088e*/ 	.byte	0xff
	.zero		1


	//   ....[113]....
        /*0890*/ 	.word	0x000047f0
        /*0894*/ 	.word	0x000000ff
        /*0898*/ 	.word	0x00000000
        /*089c*/ 	.short	0x010a
        /*089e*/ 	.byte	0x08
	.zero		1


	//   ....[114]....
        /*08a0*/ 	.word	0x00004810
        /*08a4*/ 	.word	0x000000ff
        /*08a8*/ 	.word	0x000001f0
        /*08ac*/ 	.short	0x010a
        /*08ae*/ 	.byte	0x0a
	.zero		1


	//   ....[115]....
        /*08b0*/ 	.word	0x000048f0
        /*08b4*/ 	.word	0x000000ff
        /*08b8*/ 	.word	0x00000000
        /*08bc*/ 	.short	0x010a
        /*08be*/ 	.byte	0x08
	.zero		1


	//   ....[116]....
        /*08c0*/ 	.word	0x00004a30
        /*08c4*/ 	.word	0x000000ff
        /*08c8*/ 	.word	0x00000000
        /*08cc*/ 	.short	0x010a
        /*08ce*/ 	.byte	0x1a
	.zero		1


	//   ....[117]....
        /*08d0*/ 	.word	0x00004c40
        /*08d4*/ 	.word	0x000000ff
        /*08d8*/ 	.word	0x00000000
        /*08dc*/ 	.short	0x010a
        /*08de*/ 	.byte	0x05
	.zero		1


	//   ....[118]....
        /*08e0*/ 	.word	0x00004cd0
        /*08e4*/ 	.word	0x000000ff
        /*08e8*/ 	.word	0x00000000
        /*08ec*/ 	.short	0x010a
        /*08ee*/ 	.byte	0x06
	.zero		1


	//   ....[119]....
        /*08f0*/ 	.word	0x000050e0
        /*08f4*/ 	.word	0x00000000
        /*08f8*/ 	.word	0x000001c0
        /*08fc*/ 	.short	0x010a
        /*08fe*/ 	.byte	0xff
	.zero		1


	//   ....[120]....
        /*0900*/ 	.word	0x00005220
        /*0904*/ 	.word	0x00000000
        /*0908*/ 	.word	0x00000000
        /*090c*/ 	.short	0x0101
        /*090e*/ 	.byte	0xff
	.zero		1


	//   ....[121]....
        /*0910*/ 	.word	0x00005540
        /*0914*/ 	.word	0x000000ff
        /*0918*/ 	.word	0x000001b8
        /*091c*/ 	.short	0x010a
        /*091e*/ 	.byte	0x05
	.zero		1


	//   ....[122]....
        /*0920*/ 	.word	0x000056b0
        /*0924*/ 	.word	0x000000ff
        /*0928*/ 	.word	0x00000190
        /*092c*/ 	.short	0x010a
        /*092e*/ 	.byte	0x05
	.zero		1


	//   ....[123]....
        /*0930*/ 	.word	0x000058a0
        /*0934*/ 	.word	0x000000ff
        /*0938*/ 	.word	0x00000170
        /*093c*/ 	.short	0x010b
        /*093e*/ 	.byte	0x05
	.zero		1


	//   ....[124]....
        /*0940*/ 	.word	0x000058b0
        /*0944*/ 	.word	0x000000ff
        /*0948*/ 	.word	0x00000000
        /*094c*/ 	.short	0x0101
        /*094e*/ 	.byte	0x0e
	.zero		1


	//   ....[125]....
        /*0950*/ 	.word	0x000058c0
        /*0954*/ 	.word	0x000000ff
        /*0958*/ 	.word	0x00000198
        /*095c*/ 	.short	0x010a
        /*095e*/ 	.byte	0x05
	.zero		1


	//   ....[126]....
        /*0960*/ 	.word	0x00005a80
        /*0964*/ 	.word	0x000000ff
        /*0968*/ 	.word	0x00000178
        /*096c*/ 	.short	0x010b
        /*096e*/ 	.byte	0x05
	.zero		1


	//   ....[127]....
        /*0970*/ 	.word	0x00005a90
        /*0974*/ 	.word	0x000000ff
        /*0978*/ 	.word	0x00000000
        /*097c*/ 	.short	0x0101
        /*097e*/ 	.byte	0x0d
	.zero		1


	//   ....[128]....
        /*0980*/ 	.word	0x00005aa0
        /*0984*/ 	.word	0x000000ff
        /*0988*/ 	.word	0x000001a0
        /*098c*/ 	.short	0x010a
        /*098e*/ 	.byte	0x05
	.zero		1


	//   ....[129]....
        /*0990*/ 	.word	0x00005c50
        /*0994*/ 	.word	0x000000ff
        /*0998*/ 	.word	0x00000180
        /*099c*/ 	.short	0x010b
        /*099e*/ 	.byte	0x05
	.zero		1


	//   ....[130]....
        /*09a0*/ 	.word	0x00005c60
        /*09a4*/ 	.word	0x000000ff
        /*09a8*/ 	.word	0x00000000
        /*09ac*/ 	.short	0x0101
        /*09ae*/ 	.byte	0x07
	.zero		1


	//   ....[131]....
        /*09b0*/ 	.word	0x00005c70
        /*09b4*/ 	.word	0x000000ff
        /*09b8*/ 	.word	0x000001a8
        /*09bc*/ 	.short	0x010a
        /*09be*/ 	.byte	0x05
	.zero		1


	//   ....[132]....
        /*09c0*/ 	.word	0x00005e40
        /*09c4*/ 	.word	0x000000ff
        /*09c8*/ 	.word	0x00000188
        /*09cc*/ 	.short	0x010b
        /*09ce*/ 	.byte	0x05
	.zero		1


	//   ....[133]....
        /*09d0*/ 	.word	0x00005e50
        /*09d4*/ 	.word	0x000000ff
        /*09d8*/ 	.word	0x00000000
        /*09dc*/ 	.short	0x0101
        /*09de*/ 	.byte	0x06
	.zero		1


	//   ....[134]....
        /*09e0*/ 	.word	0x00005e60
        /*09e4*/ 	.word	0x000000ff
        /*09e8*/ 	.word	0x00000190
        /*09ec*/ 	.short	0x010a
        /*09ee*/ 	.byte	0x05
	.zero		1


	//   ....[135]....
        /*09f0*/ 	.word	0x00006020
        /*09f4*/ 	.word	0x000000ff
        /*09f8*/ 	.word	0x00000170
        /*09fc*/ 	.short	0x010b
        /*09fe*/ 	.byte	0x05
	.zero		1


	//   ....[136]....
        /*0a00*/ 	.word	0x00006030
        /*0a04*/ 	.word	0x000000ff
        /*0a08*/ 	.word	0x00000000
        /*0a0c*/ 	.short	0x0101
        /*0a0e*/ 	.byte	0x0e
	.zero		1


	//   ....[137]....
        /*0a10*/ 	.word	0x00006040
        /*0a14*/ 	.word	0x000000ff
        /*0a18*/ 	.word	0x00000198
        /*0a1c*/ 	.short	0x010a
        /*0a1e*/ 	.byte	0x05
	.zero		1


	//   ....[138]....
        /*0a20*/ 	.word	0x000061f0
        /*0a24*/ 	.word	0x000000ff
        /*0a28*/ 	.word	0x00000178
        /*0a2c*/ 	.short	0x010b
        /*0a2e*/ 	.byte	0x05
	.zero		1


	//   ....[139]....
        /*0a30*/ 	.word	0x00006200
        /*0a34*/ 	.word	0x000000ff
        /*0a38*/ 	.word	0x00000000
        /*0a3c*/ 	.short	0x0101
        /*0a3e*/ 	.byte	0x0d
	.zero		1


	//   ....[140]....
        /*0a40*/ 	.word	0x00006210
        /*0a44*/ 	.word	0x000000ff
        /*0a48*/ 	.word	0x000001a0
        /*0a4c*/ 	.short	0x010a
        /*0a4e*/ 	.byte	0x05
	.zero		1


	//   ....[141]....
        /*0a50*/ 	.word	0x00006400
        /*0a54*/ 	.word	0x000000ff
        /*0a58*/ 	.word	0x00000180
        /*0a5c*/ 	.short	0x010b
        /*0a5e*/ 	.byte	0x05
	.zero		1


	//   ....[142]....
        /*0a60*/ 	.word	0x00006470
        /*0a64*/ 	.word	0x000000ff
        /*0a68*/ 	.word	0x00000000
        /*0a6c*/ 	.short	0x0101
        /*0a6e*/ 	.byte	0x07
	.zero		1


	//   ....[143]....
        /*0a70*/ 	.word	0x00006480
        /*0a74*/ 	.word	0x000000ff
        /*0a78*/ 	.word	0x000001a8
        /*0a7c*/ 	.short	0x010a
        /*0a7e*/ 	.byte	0x05
	.zero		1


	//   ....[144]....
        /*0a80*/ 	.word	0x00006720
        /*0a84*/ 	.word	0x000000ff
        /*0a88*/ 	.word	0x00000188
        /*0a8c*/ 	.short	0x010b
        /*0a8e*/ 	.byte	0x05
	.zero		1


	//   ....[145]....
        /*0a90*/ 	.word	0x00006740
        /*0a94*/ 	.word	0x000000ff
        /*0a98*/ 	.word	0x00000000
        /*0a9c*/ 	.short	0x0101
        /*0a9e*/ 	.byte	0x06
	.zero		1


	//   ....[146]....
        /*0aa0*/ 	.word	0x00006760
        /*0aa4*/ 	.word	0x000000ff
        /*0aa8*/ 	.word	0x00000190
        /*0aac*/ 	.short	0x010a
        /*0aae*/ 	.byte	0x05
	.zero		1


	//   ....[147]....
        /*0ab0*/ 	.word	0x00006780
        /*0ab4*/ 	.word	0x000000ff
        /*0ab8*/ 	.word	0x00000198
        /*0abc*/ 	.short	0x010a
        /*0abe*/ 	.byte	0x05
	.zero		1


	//   ....[148]....
        /*0ac0*/ 	.word	0x000067a0
        /*0ac4*/ 	.word	0x000000ff
        /*0ac8*/ 	.word	0x000001a0
        /*0acc*/ 	.short	0x010a
        /*0ace*/ 	.byte	0x05
	.zero		1


	//   ....[149]....
        /*0ad0*/ 	.word	0x000067f0
        /*0ad4*/ 	.word	0x00000002
        /*0ad8*/ 	.word	0x000001a8
        /*0adc*/ 	.short	0x010a
        /*0ade*/ 	.byte	0xff
	.zero		1


	//   ....[150]....
        /*0ae0*/ 	.word	0x00006b10
        /*0ae4*/ 	.word	0x00000000
        /*0ae8*/ 	.word	0x000001c0
        /*0aec*/ 	.short	0x010a
        /*0aee*/ 	.byte	0xff
	.zero		1


	//   ....[151]....
        /*0af0*/ 	.word	0x00006c20
        /*0af4*/ 	.word	0x00000000
        /*0af8*/ 	.word	0x00000000
        /*0afc*/ 	.short	0x0101
        /*0afe*/ 	.byte	0xff
	.zero		1


	//   ....[152]....
        /*0b00*/ 	.word	0x00007620
        /*0b04*/ 	.word	0x000000ff
        /*0b08*/ 	.word	0x00000170
        /*0b0c*/ 	.short	0x010a
        /*0b0e*/ 	.byte	0x24
	.zero		1


	//   ....[153]....
        /*0b10*/ 	.word	0x00007630
        /*0b14*/ 	.word	0x0000003a
        /*0b18*/ 	.word	0x000001e0
        /*0b1c*/ 	.short	0x010a
        /*0b1e*/ 	.byte	0xff
	.zero		1


	//   ....[154]....
        /*0b20*/ 	.word	0x000077a0
        /*0b24*/ 	.word	0x000000ff
        /*0b28*/ 	.word	0x00000170
        /*0b2c*/ 	.short	0x010a
        /*0b2e*/ 	.byte	0x24
	.zero		1


	//   ....[155]....
        /*0b30*/ 	.word	0x00007880
        /*0b34*/ 	.word	0x0000003a
        /*0b38*/ 	.word	0x000001e0
        /*0b3c*/ 	.short	0x010a
        /*0b3e*/ 	.byte	0xff
	.zero		1


	//   ....[156]....
        /*0b40*/ 	.word	0x00008670
        /*0b44*/ 	.word	0x00000000
        /*0b48*/ 	.word	0x00000000
        /*0b4c*/ 	.short	0x0101
        /*0b4e*/ 	.byte	0xff
	.zero		1


	//   ....[157]....
        /*0b50*/ 	.word	0x00008680
        /*0b54*/ 	.word	0x00000002
        /*0b58*/ 	.word	0x00000170
        /*0b5c*/ 	.short	0x010a
        /*0b5e*/ 	.byte	0xff
	.zero		1


	//   ....[158]....
        /*0b60*/ 	.word	0x00008740
        /*0b64*/ 	.word	0x00000002
        /*0b68*/ 	.word	0x00000170
        /*0b6c*/ 	.short	0x010a
        /*0b6e*/ 	.byte	0xff
	.zero		1


	//   ....[159]....
        /*0b70*/ 	.word	0x00009520
        /*0b74*/ 	.word	0x0000006e
        /*0b78*/ 	.word	0x00000000
        /*0b7c*/ 	.short	0x0101
        /*0b7e*/ 	.byte	0xff
	.zero		1


	//   ....[160]....
        /*0b80*/ 	.word	0x00009540
        /*0b84*/ 	.word	0x00000000
        /*0b88*/ 	.word	0x00000170
        /*0b8c*/ 	.short	0x010a
        /*0b8e*/ 	.byte	0xff
	.zero		1


	//   ....[161]....
        /*0b90*/ 	.word	0x000095f0
        /*0b94*/ 	.word	0x00000000
        /*0b98*/ 	.word	0x00000170
        /*0b9c*/ 	.short	0x010a
        /*0b9e*/ 	.byte	0xff
	.zero		1


	//   ....[162]....
        /*0ba0*/ 	.word	0x0000a350
        /*0ba4*/ 	.word	0x0000006e
        /*0ba8*/ 	.word	0x00000000
        /*0bac*/ 	.short	0x0101
        /*0bae*/ 	.byte	0xff
	.zero		1


	//   ....[163]....
        /*0bb0*/ 	.word	0x0000a370
        /*0bb4*/ 	.word	0x00000000
        /*0bb8*/ 	.word	0x00000170
        /*0bbc*/ 	.short	0x010a
        /*0bbe*/ 	.byte	0xff
	.zero		1


	//   ....[164]....
        /*0bc0*/ 	.word	0x0000a430
        /*0bc4*/ 	.word	0x00000000
        /*0bc8*/ 	.word	0x00000170
        /*0bcc*/ 	.short	0x010a
        /*0bce*/ 	.byte	0xff
	.zero		1


	//   ....[165]....
        /*0bd0*/ 	.word	0x0000b240
        /*0bd4*/ 	.word	0x0000006f
        /*0bd8*/ 	.word	0x00000000
        /*0bdc*/ 	.short	0x0101
        /*0bde*/ 	.byte	0xff
	.zero		1


	//   ....[166]....
        /*0be0*/ 	.word	0x0000b260
        /*0be4*/ 	.word	0x00000000
        /*0be8*/ 	.word	0x00000170
        /*0bec*/ 	.short	0x010a
        /*0bee*/ 	.byte	0xff
	.zero		1


	//   ....[167]....
        /*0bf0*/ 	.word	0x0000b310
        /*0bf4*/ 	.word	0x00000000
        /*0bf8*/ 	.word	0x00000170
        /*0bfc*/ 	.short	0x010a
        /*0bfe*/ 	.byte	0xff
	.zero		1


	//   ....[168]....
        /*0c00*/ 	.word	0x0000c0e0
        /*0c04*/ 	.word	0x0000006f
        /*0c08*/ 	.word	0x00000000
        /*0c0c*/ 	.short	0x0101
        /*0c0e*/ 	.byte	0xff
	.zero		1


	//   ....[169]....
        /*0c10*/ 	.word	0x0000c100
        /*0c14*/ 	.word	0x00000000
        /*0c18*/ 	.word	0x00000170
        /*0c1c*/ 	.short	0x010a
        /*0c1e*/ 	.byte	0xff
	.zero		1


	//   ....[170]....
        /*0c20*/ 	.word	0x0000c1b0
        /*0c24*/ 	.word	0x00000000
        /*0c28*/ 	.word	0x00000170
        /*0c2c*/ 	.short	0x010a
        /*0c2e*/ 	.byte	0xff
	.zero		1


	//   ....[171]....
        /*0c30*/ 	.word	0x0000cfd0
        /*0c34*/ 	.word	0x0000006f
        /*0c38*/ 	.word	0x00000000
        /*0c3c*/ 	.short	0x0101
        /*0c3e*/ 	.byte	0xff
	.zero		1


	//   ....[172]....
        /*0c40*/ 	.word	0x0000cff0
        /*0c44*/ 	.word	0x00000000
        /*0c48*/ 	.word	0x00000170
        /*0c4c*/ 	.short	0x010a
        /*0c4e*/ 	.byte	0xff
	.zero		1


	//   ....[173]....
        /*0c50*/ 	.word	0x0000d0a0
        /*0c54*/ 	.word	0x00000000
        /*0c58*/ 	.word	0x00000170
        /*0c5c*/ 	.short	0x010a
        /*0c5e*/ 	.byte	0xff
	.zero		1


	//   ....[174]....
        /*0c60*/ 	.word	0x0000de50
        /*0c64*/ 	.word	0x0000006f
        /*0c68*/ 	.word	0x00000000
        /*0c6c*/ 	.short	0x0101
        /*0c6e*/ 	.byte	0xff
	.zero		1


	//   ....[175]....
        /*0c70*/ 	.word	0x0000de70
        /*0c74*/ 	.word	0x00000000
        /*0c78*/ 	.word	0x00000170
        /*0c7c*/ 	.short	0x010a
        /*0c7e*/ 	.byte	0xff
	.zero		1


	//   ....[176]....
        /*0c80*/ 	.word	0x0000df20
        /*0c84*/ 	.word	0x00000000
        /*0c88*/ 	.word	0x00000170
        /*0c8c*/ 	.short	0x010a
        /*0c8e*/ 	.byte	0xff
	.zero		1


	//   ....[177]....
        /*0c90*/ 	.word	0x0000e790
        /*0c94*/ 	.word	0x000000ff
        /*0c98*/ 	.word	0x00000000
        /*0c9c*/ 	.short	0x0101
        /*0c9e*/ 	.byte	0x04
	.zero		1


	//   ....[178]....
        /*0ca0*/ 	.word	0x0000ed10
        /*0ca4*/ 	.word	0x00000000
        /*0ca8*/ 	.word	0x00000000
        /*0cac*/ 	.short	0x0101
        /*0cae*/ 	.byte	0xff
	.zero		1


	//   ....[179]....
        /*0cb0*/ 	.word	0x0000efc0
        /*0cb4*/ 	.word	0x000000ff
        /*0cb8*/ 	.word	0x00000000
        /*0cbc*/ 	.short	0x0101
        /*0cbe*/ 	.byte	0x04
	.zero		1


	//   ....[180]....
        /*0cc0*/ 	.word	0x0000efe0
        /*0cc4*/ 	.word	0x00000002
        /*0cc8*/ 	.word	0x00000210
        /*0ccc*/ 	.short	0x010a
        /*0cce*/ 	.byte	0xff
	.zero		1


	//   ....[181]....
        /*0cd0*/ 	.word	0x0000f040
        /*0cd4*/ 	.word	0x00000002
        /*0cd8*/ 	.word	0x000000b8
        /*0cdc*/ 	.short	0x010a
        /*0cde*/ 	.byte	0xff
	.zero		1


	//   ....[182]....
        /*0ce0*/ 	.word	0x0000f0a0
        /*0ce4*/ 	.word	0x00000002
        /*0ce8*/ 	.word	0x000000b8
        /*0cec*/ 	.short	0x010a
        /*0cee*/ 	.byte	0xff
	.zero		1


	//   ....[183]....
        /*0cf0*/ 	.word	0x0000f0f0
        /*0cf4*/ 	.word	0x00000002
        /*0cf8*/ 	.word	0x000001c0
        /*0cfc*/ 	.short	0x010a
        /*0cfe*/ 	.byte	0xff
	.zero		1


	//   ....[184]....
        /*0d00*/ 	.word	0x0000f150
        /*0d04*/ 	.word	0x00000000
        /*0d08*/ 	.word	0x00000000
        /*0d0c*/ 	.short	0x010a
        /*0d0e*/ 	.byte	0xff
	.zero		1


	//   ....[185]....
        /*0d10*/ 	.word	0x0000f1b0
        /*0d14*/ 	.word	0x00000000
        /*0d18*/ 	.word	0x00000000
        /*0d1c*/ 	.short	0x010a
        /*0d1e*/ 	.byte	0xff
	.zero		1


	//   ....[186]....
        /*0d20*/ 	.word	0x0000f210
        /*0d24*/ 	.word	0x00000000
        /*0d28*/ 	.word	0x00000000
        /*0d2c*/ 	.short	0x010a
        /*0d2e*/ 	.byte	0xff
	.zero		1


	//   ....[187]....
        /*0d30*/ 	.word	0x0000f270
        /*0d34*/ 	.word	0x00000000
        /*0d38*/ 	.word	0x00000000
        /*0d3c*/ 	.short	0x010a
        /*0d3e*/ 	.byte	0xff
	.zero		1


	//   ....[188]....
        /*0d40*/ 	.word	0x0000f2d0
        /*0d44*/ 	.word	0x00000000
        /*0d48*/ 	.word	0x00000000
        /*0d4c*/ 	.short	0x010a
        /*0d4e*/ 	.byte	0xff
	.zero		1


	//   ....[189]....
        /*0d50*/ 	.word	0x0000f330
        /*0d54*/ 	.word	0x00000000
        /*0d58*/ 	.word	0x00000000
        /*0d5c*/ 	.short	0x010a
        /*0d5e*/ 	.byte	0xff
	.zero		1


	//   ....[190]....
        /*0d60*/ 	.word	0x0000f390
        /*0d64*/ 	.word	0x00000000
        /*0d68*/ 	.word	0x00000000
        /*0d6c*/ 	.short	0x010a
        /*0d6e*/ 	.byte	0xff
	.zero		1


	//   ....[191]....
        /*0d70*/ 	.word	0x0000f3f0
        /*0d74*/ 	.word	0x00000000
        /*0d78*/ 	.word	0x00000000
        /*0d7c*/ 	.short	0x010a
        /*0d7e*/ 	.byte	0xff
	.zero		1


	//   ....[192]....
        /*0d80*/ 	.word	0x0000f450
        /*0d84*/ 	.word	0x00000000
        /*0d88*/ 	.word	0x00000000
        /*0d8c*/ 	.short	0x010a
        /*0d8e*/ 	.byte	0xff
	.zero		1


	//   ....[193]....
        /*0d90*/ 	.word	0x0000f4b0
        /*0d94*/ 	.word	0x00000000
        /*0d98*/ 	.word	0x00000000
        /*0d9c*/ 	.short	0x010a
        /*0d9e*/ 	.byte	0xff
	.zero		1


	//   ....[194]....
        /*0da0*/ 	.word	0x0000f510
        /*0da4*/ 	.word	0x00000000
        /*0da8*/ 	.word	0x00000000
        /*0dac*/ 	.short	0x010a
        /*0dae*/ 	.byte	0xff
	.zero		1


	//   ....[195]....
        /*0db0*/ 	.word	0x0000f570
        /*0db4*/ 	.word	0x00000000
        /*0db8*/ 	.word	0x00000000
        /*0dbc*/ 	.short	0x010a
        /*0dbe*/ 	.byte	0xff
	.zero		1


	//   ....[196]....
        /*0dc0*/ 	.word	0x0000f5d0
        /*0dc4*/ 	.word	0x00000000
        /*0dc8*/ 	.word	0x00000000
        /*0dcc*/ 	.short	0x010a
        /*0dce*/ 	.byte	0xff
	.zero		1


	//   ....[197]....
        /*0dd0*/ 	.word	0x0000f630
        /*0dd4*/ 	.word	0x00000000
        /*0dd8*/ 	.word	0x00000000
        /*0ddc*/ 	.short	0x010a
        /*0dde*/ 	.byte	0xff
	.zero		1


	//   ....[198]....
        /*0de0*/ 	.word	0x0000f690
        /*0de4*/ 	.word	0x00000000
        /*0de8*/ 	.word	0x00000000
        /*0dec*/ 	.short	0x010a
        /*0dee*/ 	.byte	0xff
	.zero		1


	//   ....[199]....
        /*0df0*/ 	.word	0x0000f6f0
        /*0df4*/ 	.word	0x00000000
        /*0df8*/ 	.word	0x00000000
        /*0dfc*/ 	.short	0x010a
        /*0dfe*/ 	.byte	0xff
	.zero		1


	//   ....[200]....
        /*0e00*/ 	.word	0x0000f750
        /*0e04*/ 	.word	0x00000000
        /*0e08*/ 	.word	0x00000000
        /*0e0c*/ 	.short	0x010a
        /*0e0e*/ 	.byte	0xff
	.zero		1


	//   ....[201]....
        /*0e10*/ 	.word	0x0000f7b0
        /*0e14*/ 	.word	0x00000000
        /*0e18*/ 	.word	0x00000000
        /*0e1c*/ 	.short	0x010a
        /*0e1e*/ 	.byte	0xff
	.zero		1


	//   ....[202]....
        /*0e20*/ 	.word	0x0000f810
        /*0e24*/ 	.word	0x00000000
        /*0e28*/ 	.word	0x00000000
        /*0e2c*/ 	.short	0x010a
        /*0e2e*/ 	.byte	0xff
	.zero		1


	//   ....[203]....
        /*0e30*/ 	.word	0x0000f870
        /*0e34*/ 	.word	0x00000000
        /*0e38*/ 	.word	0x00000000
        /*0e3c*/ 	.short	0x010a
        /*0e3e*/ 	.byte	0xff
	.zero		1


	//   ....[204]....
        /*0e40*/ 	.word	0x0000f8d0
        /*0e44*/ 	.word	0x00000000
        /*0e48*/ 	.word	0x00000000
        /*0e4c*/ 	.short	0x010a
        /*0e4e*/ 	.byte	0xff
	.zero		1


	//   ....[205]....
        /*0e50*/ 	.word	0x0000f930
        /*0e54*/ 	.word	0x00000000
        /*0e58*/ 	.word	0x00000000
        /*0e5c*/ 	.short	0x010a
        /*0e5e*/ 	.byte	0xff
	.zero		1


	//   ....[206]....
        /*0e60*/ 	.word	0x0000f980
        /*0e64*/ 	.word	0x00000000
        /*0e68*/ 	.word	0x00000200
        /*0e6c*/ 	.short	0x010a
        /*0e6e*/ 	.byte	0xff
	.zero		1


	//   ....[207]....
        /*0e70*/ 	.word	0x0000f9e0
        /*0e74*/ 	.word	0x00000000
        /*0e78*/ 	.word	0x000001d0
        /*0e7c*/ 	.short	0x010a
        /*0e7e*/ 	.byte	0xff
	.zero		1


	//   ....[208]....
        /*0e80*/ 	.word	0x0000fa30
        /*0e84*/ 	.word	0x00000000
        /*0e88*/ 	.word	0x000001c0
        /*0e8c*/ 	.short	0x010a
        /*0e8e*/ 	.byte	0xff
	.zero		1


	//   ....[209]....
        /*0e90*/ 	.word	0x0000fa90
        /*0e94*/ 	.word	0x00000000
        /*0e98*/ 	.word	0x000001d0
        /*0e9c*/ 	.short	0x010a
        /*0e9e*/ 	.byte	0xff
	.zero		1


	//   ....[210]....
        /*0ea0*/ 	.word	0x0000fae0
        /*0ea4*/ 	.word	0x00000000
        /*0ea8*/ 	.word	0x000001c0
        /*0eac*/ 	.short	0x010a
        /*0eae*/ 	.byte	0xff
	.zero		1


	//   ....[211]....
        /*0eb0*/ 	.word	0x0000fb40
        /*0eb4*/ 	.word	0x00000002
        /*0eb8*/ 	.word	0x000001f0
        /*0ebc*/ 	.short	0x010a
        /*0ebe*/ 	.byte	0xff
	.zero		1


	//   ....[212]....
        /*0ec0*/ 	.word	0x0000fba0
        /*0ec4*/ 	.word	0x00000000
        /*0ec8*/ 	.word	0x00000000
        /*0ecc*/ 	.short	0x010a
        /*0ece*/ 	.byte	0xff
	.zero		1


	//   ....[213]....
        /*0ed0*/ 	.word	0x0000fc00
        /*0ed4*/ 	.word	0x00000000
        /*0ed8*/ 	.word	0x00000000
        /*0edc*/ 	.short	0x010a
        /*0ede*/ 	.byte	0xff
	.zero		1


	//   ....[214]....
        /*0ee0*/ 	.word	0x0000fc60
        /*0ee4*/ 	.word	0x00000000
        /*0ee8*/ 	.word	0x00000000
        /*0eec*/ 	.short	0x010a
        /*0eee*/ 	.byte	0xff
	.zero		1


	//   ....[215]....
        /*0ef0*/ 	.word	0x0000fcb0
        /*0ef4*/ 	.word	0x00000000
        /*0ef8*/ 	.word	0x000001c0
        /*0efc*/ 	.short	0x010a
        /*0efe*/ 	.byte	0xff
	.zero		1


	//   ....[216]....
        /*0f00*/ 	.word	0x0000fd10
        /*0f04*/ 	.word	0x00000000
        /*0f08*/ 	.word	0x000001b8
        /*0f0c*/ 	.short	0x010a
        /*0f0e*/ 	.byte	0xff
	.zero		1


	//   ....[217]....
        /*0f10*/ 	.word	0x0000fd70
        /*0f14*/ 	.word	0x00000000
        /*0f18*/ 	.word	0x00000190
        /*0f1c*/ 	.short	0x010a
        /*0f1e*/ 	.byte	0xff
	.zero		1


	//   ....[218]....
        /*0f20*/ 	.word	0x0000fdd0
        /*0f24*/ 	.word	0x00000000
        /*0f28*/ 	.word	0x00000198
        /*0f2c*/ 	.short	0x010a
        /*0f2e*/ 	.byte	0xff
	.zero		1


	//   ....[219]....
        /*0f30*/ 	.word	0x0000fe30
        /*0f34*/ 	.word	0x00000000
        /*0f38*/ 	.word	0x000001a0
        /*0f3c*/ 	.short	0x010a
        /*0f3e*/ 	.byte	0xff
	.zero		1


	//   ....[220]....
        /*0f40*/ 	.word	0x0000fe90
        /*0f44*/ 	.word	0x00000000
        /*0f48*/ 	.word	0x000001a8
        /*0f4c*/ 	.short	0x010a
        /*0f4e*/ 	.byte	0xff
	.zero		1


	//   ....[221]....
        /*0f50*/ 	.word	0x0000fef0
        /*0f54*/ 	.word	0x00000000
        /*0f58*/ 	.word	0x00000190
        /*0f5c*/ 	.short	0x010a
        /*0f5e*/ 	.byte	0xff
	.zero		1


	//   ....[222]....
        /*0f60*/ 	.word	0x0000ff50
        /*0f64*/ 	.word	0x00000000
        /*0f68*/ 	.word	0x00000198
        /*0f6c*/ 	.short	0x010a
        /*0f6e*/ 	.byte	0xff
	.zero		1


	//   ....[223]....
        /*0f70*/ 	.word	0x0000ffb0
        /*0f74*/ 	.word	0x00000000
        /*0f78*/ 	.word	0x000001a0
        /*0f7c*/ 	.short	0x010a
        /*0f7e*/ 	.byte	0xff
	.zero		1


	//   ....[224]....
        /*0f80*/ 	.word	0x00010010
        /*0f84*/ 	.word	0x00000000
        /*0f88*/ 	.word	0x000001a8
        /*0f8c*/ 	.short	0x010a
        /*0f8e*/ 	.byte	0xff
	.zero		1


	//   ....[225]....
        /*0f90*/ 	.word	0x00010070
        /*0f94*/ 	.word	0x00000000
        /*0f98*/ 	.word	0x00000190
        /*0f9c*/ 	.short	0x010a
        /*0f9e*/ 	.byte	0xff
	.zero		1


	//   ....[226]....
        /*0fa0*/ 	.word	0x000100d0
        /*0fa4*/ 	.word	0x00000000
        /*0fa8*/ 	.word	0x00000198
        /*0fac*/ 	.short	0x010a
        /*0fae*/ 	.byte	0xff
	.zero		1


	//   ....[227]....
        /*0fb0*/ 	.word	0x00010130
        /*0fb4*/ 	.word	0x00000002
        /*0fb8*/ 	.word	0x000001a0
        /*0fbc*/ 	.short	0x010a
        /*0fbe*/ 	.byte	0xff
	.zero		1


	//   ....[228]....
        /*0fc0*/ 	.word	0x00010180
        /*0fc4*/ 	.word	0x00000000
        /*0fc8*/ 	.word	0x000001c0
        /*0fcc*/ 	.short	0x010a
        /*0fce*/ 	.byte	0xff
	.zero		1


	//   ....[229]....
        /*0fd0*/ 	.word	0x000101e0
        /*0fd4*/ 	.word	0x00000004
        /*0fd8*/ 	.word	0x00000170
        /*0fdc*/ 	.short	0x010a
        /*0fde*/ 	.byte	0xff
	.zero		1


	//   ....[230]....
        /*0fe0*/ 	.word	0x00010230
        /*0fe4*/ 	.word	0x0000003a
        /*0fe8*/ 	.word	0x000001e0
        /*0fec*/ 	.short	0x010a
        /*0fee*/ 	.byte	0xff
	.zero		1


	//   ....[231]....
        /*0ff0*/ 	.word	0x00010280
        /*0ff4*/ 	.word	0x00000002
        /*0ff8*/ 	.word	0x00000170
        /*0ffc*/ 	.short	0x010a
        /*0ffe*/ 	.byte	0xff
	.zero		1


	//   ....[232]....
        /*1000*/ 	.word	0x000102d0
        /*1004*/ 	.word	0x00000000
        /*1008*/ 	.word	0x00000170
        /*100c*/ 	.short	0x010a
        /*100e*/ 	.byte	0xff
	.zero		1


	//   ....[233]....
        /*1010*/ 	.word	0x00010320
        /*1014*/ 	.word	0x00000000
        /*1018*/ 	.word	0x00000170
        /*101c*/ 	.short	0x010a
        /*101e*/ 	.byte	0xff
	.zero		1


	//   ....[234]....
        /*1020*/ 	.word	0x00010370
        /*1024*/ 	.word	0x00000000
        /*1028*/ 	.word	0x00000170
        /*102c*/ 	.short	0x010a
        /*102e*/ 	.byte	0xff
	.zero		1


	//   ....[235]....
        /*1030*/ 	.word	0x000103c0
        /*1034*/ 	.word	0x00000000
        /*1038*/ 	.word	0x00000170
        /*103c*/ 	.short	0x010a
        /*103e*/ 	.byte	0xff
	.zero		1


	//   ....[236]....
        /*1040*/ 	.word	0x00010410
        /*1044*/ 	.word	0x00000000
        /*1048*/ 	.word	0x00000170
        /*104c*/ 	.short	0x010a
        /*104e*/ 	.byte	0xff
	.zero		1


	//   ....[237]....
        /*1050*/ 	.word	0x00010460
        /*1054*/ 	.word	0x00000000
        /*1058*/ 	.word	0x00000170
        /*105c*/ 	.short	0x010a
        /*105e*/ 	.byte	0xff
	.zero		1


	//----- nvinfo : EIATTR_NUM_MBARRIERS
	.align		4
.L_47:
        /*1060*/ 	.byte	0x03, 0x38
        /*1062*/ 	.short	0x0044


	//----- nvinfo : EIATTR_EXIT_INSTR_OFFSETS
	.align		4
        /*1064*/ 	.byte	0x04, 0x1c
        /*1066*/ 	.short	(.L_49 - .L_48)


	//   ....[0]....
.L_48:
        /*1068*/ 	.word	0x00003bd0


	//   ....[1]....
        /*106c*/ 	.word	0x000040c0


	//   ....[2]....
        /*1070*/ 	.word	0x00004120


	//   ....[3]....
        /*1074*/ 	.word	0x00004f30


	//   ....[4]....
        /*1078*/ 	.word	0x00006820


	//   ....[5]....
        /*107c*/ 	.word	0x00006860


	//   ....[6]....
        /*1080*/ 	.word	0x0000eec0


	//   ....[7]....
        /*1084*/ 	.word	0x0000ef30


	//   ....[8]....
        /*1088*/ 	.word	0x0000ef60


	//   ....[9]....
        /*108c*/ 	.word	0x0000efd0


	//----- nvinfo : EIATTR_MAX_THREADS
	.align		4
.L_49:
        /*1090*/ 	.byte	0x04, 0x05
        /*1092*/ 	.short	(.L_51 - .L_50)
.L_50:
        /*1094*/ 	.word	0x00000100
        /*1098*/ 	.word	0x00000001
        /*109c*/ 	.word	0x00000001


	//----- nvinfo : EIATTR_CRS_STACK_SIZE
	.align		4
.L_51:
        /*10a0*/ 	.byte	0x04, 0x1e
        /*10a2*/ 	.short	(.L_53 - .L_52)
.L_52:
        /*10a4*/ 	.word	0x00000000


	//----- nvinfo : EIATTR_CBANK_PARAM_SIZE
	.align		4
.L_53:
        /*10a8*/ 	.byte	0x03, 0x19
        /*10aa*/ 	.short	0x0c00


	//----- nvinfo : EIATTR_PARAM_CBANK
	.align		4
        /*10ac*/ 	.byte	0x04, 0x0a
        /*10ae*/ 	.short	(.L_55 - .L_54)
	.align		4
.L_54:
        /*10b0*/ 	.word	index@(.nv.constant0._ZN7cutlass13device_kernelINS_4gemm6kernel13GemmUniversalIN4cute5tupleIJiiiiEEENS1_10collective13CollectiveMmaINS1_46MainloopSm100TmaUmmaWarpSpecializedBlockScaledILi23ELi2ELi2ENS5_IJNS4_1CILi4EEESB_NSA_ILi1EEEEEEEENS5_IJNSA_ILi128EEESF_NSA_ILi64EEEEEENS5_IJNS_12float_e2m1_tENS_13float_ue4m3_tEEEENS5_IJNS5_IJlSC_lEEENS4_6LayoutINS5_IJNS5_IJNS5_IJNSA_ILi32EEESB_EEEiEEENS5_IJNS5_IJNSA_ILi16EEESB_EEEiEEENS5_IJSC_iEEEEEENS5_IJSS_NS5_IJNS5_IJNSA_ILi0EEESC_EEENSA_ILi512EEEEEENS5_IJSV_iEEEEEEEEEEESK_S12_NS4_8TiledMMAINS4_8MMA_AtomIJNS4_17SM100_MMA_MXF4_SSISI_SI_fSJ_Li128ELi128ELi16ELNS4_4UMMA5MajorE0ELS17_0ELNS16_7ScaleInE0ELS18_0EEEEEENSM_INS5_IJSC_SC_SC_EEENS5_IJSV_SV_SV_EEEEENS5_IJNS4_10UnderscoreES1E_S1E_EEEEENS5_IJNS4_23SM90_TMA_LOAD_MULTICASTES1H_EEENS5_IJNS4_14ComposedLayoutINS4_7SwizzleILi1ELi4ELi3EEENS4_18smem_ptr_flag_bitsILi4EEENSM_INS5_IJNSA_ILi8EEESG_EEENS5_IJSG_SC_EEEEEEENSM_INS5_IJNS5_IJNS5_IJSO_SC_EEESR_EEESC_NS5_IJSC_SC_EEEEEENS5_IJNS5_IJNS5_IJSR_SX_EEESW_EEESV_NS5_IJSB_SX_EEEEEEEEEEEvNS4_8identityES1I_S22_vS23_EENS_8epilogue10collective18CollectiveEpilogueINS25_23Sm100TmaWarpSpecializedILi4ELi2ELi16ELb1ELb0EEEJNS5_IJSG_SF_SG_EEENS5_IJNSM_ISG_SC_EENSM_INS5_IJSQ_NSA_ILi2EEEEEENS5_IJSC_SG_EEEEEEEENS_10bfloat16_tESL_S2H_SL_NS25_6fusion15FusionCallbacksIS29_NS2I_17LinearCombinationIS2H_fS2H_fLNS_15FloatRoundStyleE2EEES2A_S2G_JEEENS4_5SM1004TMEM4LOAD26SM100_TMEM_LOAD_32dp32b16xENS4_13SM90_TMA_LOADENS1J_IS1L_NS1M_ILi16EEENSM_INS5_IJS1O_SQ_EEENS5_IJSQ_SC_EEEEEEENS4_39AutoVectorizingCopyWithAssumedAlignmentILi128EEENS4_14SM90_TMA_STOREES2X_S2Z_S2Z_EEEvvEEEEvNT_6ParamsE)
        /*10b4*/ 	.short	0x0380
        /*10b6*/ 	.short	0x0c00


	//----- nvinfo : EIATTR_SW_WAR
	.align		4
.L_55:
        /*10b8*/ 	.byte	0x04, 0x36
        /*10ba*/ 	.short	(.L_57 - .L_56)
.L_56:
        /*10bc*/ 	.word	0x00000008
.L_57:


//--------------------- .nv.callgraph             --------------------------
	.section	.nv.callgraph,"",@"SHT_CUDA_CALLGRAPH"
	.align	4
	.sectionentsize	8
	.align		4
        /*0000*/ 	.word	0x00000000
	.align		4
        /*0004*/ 	.word	0xffffffff
	.align		4
        /*0008*/ 	.word	index@(_ZN7cutlass13device_kernelINS_4gemm6kernel13GemmUniversalIN4cute5tupleIJiiiiEEENS1_10collective13CollectiveMmaINS1_46MainloopSm100TmaUmmaWarpSpecializedBlockScaledILi23ELi2ELi2ENS5_IJNS4_1CILi4EEESB_NSA_ILi1EEEEEEEENS5_IJNSA_ILi128EEESF_NSA_ILi64EEEEEENS5_IJNS_12float_e2m1_tENS_13float_ue4m3_tEEEENS5_IJNS5_IJlSC_lEEENS4_6LayoutINS5_IJNS5_IJNS5_IJNSA_ILi32EEESB_EEEiEEENS5_IJNS5_IJNSA_ILi16EEESB_EEEiEEENS5_IJSC_iEEEEEENS5_IJSS_NS5_IJNS5_IJNSA_ILi0EEESC_EEENSA_ILi512EEEEEENS5_IJSV_iEEEEEEEEEEESK_S12_NS4_8TiledMMAINS4_8MMA_AtomIJNS4_17SM100_MMA_MXF4_SSISI_SI_fSJ_Li128ELi128ELi16ELNS4_4UMMA5MajorE0ELS17_0ELNS16_7ScaleInE0ELS18_0EEEEEENSM_INS5_IJSC_SC_SC_EEENS5_IJSV_SV_SV_EEEEENS5_IJNS4_10UnderscoreES1E_S1E_EEEEENS5_IJNS4_23SM90_TMA_LOAD_MULTICASTES1H_EEENS5_IJNS4_14ComposedLayoutINS4_7SwizzleILi1ELi4ELi3EEENS4_18smem_ptr_flag_bitsILi4EEENSM_INS5_IJNSA_ILi8EEESG_EEENS5_IJSG_SC_EEEEEEENSM_INS5_IJNS5_IJNS5_IJSO_SC_EEESR_EEESC_NS5_IJSC_SC_EEEEEENS5_IJNS5_IJNS5_IJSR_SX_EEESW_EEESV_NS5_IJSB_SX_EEEEEEEEEEEvNS4_8identityES1I_S22_vS23_EENS_8epilogue10collective18CollectiveEpilogueINS25_23Sm100TmaWarpSpecializedILi4ELi2ELi16ELb1ELb0EEEJNS5_IJSG_SF_SG_EEENS5_IJNSM_ISG_SC_EENSM_INS5_IJSQ_NSA_ILi2EEEEEENS5_IJSC_SG_EEEEEEEENS_10bfloat16_tESL_S2H_SL_NS25_6fusion15FusionCallbacksIS29_NS2I_17LinearCombinationIS2H_fS2H_fLNS_15FloatRoundStyleE2EEES2A_S2G_JEEENS4_5SM1004TMEM4LOAD26SM100_TMEM_LOAD_32dp32b16xENS4_13SM90_TMA_LOADENS1J_IS1L_NS1M_ILi16EEENSM_INS5_IJS1O_SQ_EEENS5_IJSQ_SC_EEEEEEENS4_39AutoVectorizingCopyWithAssumedAlignmentILi128EEENS4_14SM90_TMA_STOREES2X_S2Z_S2Z_EEEvvEEEEvNT_6ParamsE)
	.align		4
        /*000c*/ 	.word	index@(__assertfail)
	.align		4
        /*0010*/ 	.word	0x00000000
	.align		4
        /*0014*/ 	.word	0xfffffffe
	.align		4
        /*0018*/ 	.word	0x00000000
	.align		4
        /*001c*/ 	.word	0xfffffffd
	.align		4
        /*0020*/ 	.word	0x00000000
	.align		4
        /*0024*/ 	.word	0xfffffffc


//--------------------- .nv.constant4             --------------------------
	.section	.nv.constant4,"a",@progbits
	.align	8
	.align		8
.nv.constant4:
        /*0000*/ 	.dword	__assertfail
	.align		8
        /*0008*/ 	.dword	__unnamed_1
	.align		8
        /*0010*/ 	.dword	__unnamed_2
	.align		8
        /*0018*/ 	.dword	_ZN40_INTERNAL_4e0d1093_4_k_cu_5a514870_180514cuda3std3__45__cpo5beginE
	.align		8
        /*0020*/ 	.dword	_ZN40_INTERNAL_4e0d1093_4_k_cu_5a514870_180514cuda3std3__45__cpo3endE
	.align		8
        /*0028*/ 	.dword	_ZN40_INTERNAL_4e0d1093_4_k_cu_5a514870_180514cuda3std3__45__cpo6cbeginE
	.align		8
        /*0030*/ 	.dword	_ZN40_INTERNAL_4e0d1093_4_k_cu_5a514870_180514cuda3std3__45__cpo4cendE
	.align		8
        /*0038*/ 	.dword	_ZN40_INTERNAL_4e0d1093_4_k_cu_5a514870_180514cuda3std3__442_GLOBAL__N__4e0d1093_4_k_cu_5a514870_180516ignoreE
	.align		8
        /*0040*/ 	.dword	_ZN40_INTERNAL_4e0d1093_4_k_cu_5a514870_180514cuda3std3__419piecewise_constructE
	.align		8
        /*0048*/ 	.dword	_ZN40_INTERNAL_4e0d1093_4_k_cu_5a514870_180514cuda3std3__48in_placeE
	.align		8
        /*0050*/ 	.dword	_ZN40_INTERNAL_4e0d1093_4_k_cu_5a514870_180514cuda3std6ranges3__45__cpo4swapE
	.align		8
        /*0058*/ 	.dword	_ZN40_INTERNAL_4e0d1093_4_k_cu_5a514870_180514cuda3std6ranges3__45__cpo9iter_moveE
	.align		8
        /*0060*/ 	.dword	_ZN40_INTERNAL_4e0d1093_4_k_cu_5a514870_180514cute7productE
	.align		8
        /*0068*/ 	.dword	_ZN40_INTERNAL_4e0d1093_4_k_cu_5a514870_180514cute1_E
	.align		8
        /*0070*/ 	.dword	$str$25
	.align		8
        /*0078*/ 	.dword	$str$26
	.align		8
        /*0080*/ 	.dword	$str$29
	.align		8
        /*0088*/ 	.dword	$str$30


//--------------------- .text._ZN7cutlass13device_kernelINS_4gemm6kernel13GemmUniversalIN4cute5tupleIJiiiiEEENS1_10collective13CollectiveMmaINS1_46MainloopSm100TmaUmmaWarpSpecializedBlockScaledILi23ELi2ELi2ENS5_IJNS4_1CILi4EEESB_NSA_ILi1EEEEEEEENS5_IJNSA_ILi128EEESF_NSA_ILi64EEEEEENS5_IJNS_12float_e2m1_tENS_13float_ue4m3_tEEEENS5_IJNS5_IJlSC_lEEENS4_6LayoutINS5_IJNS5_IJNS5_IJNSA_ILi32EEESB_EEEiEEENS5_IJNS5_IJNSA_ILi16EEESB_EEEiEEENS5_IJSC_iEEEEEENS5_IJSS_NS5_IJNS5_IJNSA_ILi0EEESC_EEENSA_ILi512EEEEEENS5_IJSV_iEEEEEEEEEEESK_S12_NS4_8TiledMMAINS4_8MMA_AtomIJNS4_17SM100_MMA_MXF4_SSISI_SI_fSJ_Li128ELi128ELi16ELNS4_4UMMA5MajorE0ELS17_0ELNS16_7ScaleInE0ELS18_0EEEEEENSM_INS5_IJSC_SC_SC_EEENS5_IJSV_SV_SV_EEEEENS5_IJNS4_10UnderscoreES1E_S1E_EEEEENS5_IJNS4_23SM90_TMA_LOAD_MULTICASTES1H_EEENS5_IJNS4_14ComposedLayoutINS4_7SwizzleILi1ELi4ELi3EEENS4_18smem_ptr_flag_bitsILi4EEENSM_INS5_IJNSA_ILi8EEESG_EEENS5_IJSG_SC_EEEEEEENSM_INS5_IJNS5_IJNS5_IJSO_SC_EEESR_EEESC_NS5_IJSC_SC_EEEEEENS5_IJNS5_IJNS5_IJSR_SX_EEESW_EEESV_NS5_IJSB_SX_EEEEEEEEEEEvNS4_8identityES1I_S22_vS23_EENS_8epilogue10collective18CollectiveEpilogueINS25_23Sm100TmaWarpSpecializedILi4ELi2ELi16ELb1ELb0EEEJNS5_IJSG_SF_SG_EEENS5_IJNSM_ISG_SC_EENSM_INS5_IJSQ_NSA_ILi2EEEEEENS5_IJSC_SG_EEEEEEEENS_10bfloat16_tESL_S2H_SL_NS25_6fusion15FusionCallbacksIS29_NS2I_17LinearCombinationIS2H_fS2H_fLNS_15FloatRoundStyleE2EEES2A_S2G_JEEENS4_5SM1004TMEM4LOAD26SM100_TMEM_LOAD_32dp32b16xENS4_13SM90_TMA_LOADENS1J_IS1L_NS1M_ILi16EEENSM_INS5_IJS1O_SQ_EEENS5_IJSQ_SC_EEEEEEENS4_39AutoVectorizingCopyWithAssumedAlignmentILi128EEENS4_14SM90_TMA_STOREES2X_S2Z_S2Z_EEEvvEEEEvNT_6ParamsE --------------------------
	.section	.text._ZN7cutlass13device_kernelINS_4gemm6kernel13GemmUniversalIN4cute5tupleIJiiiiEEENS1_10collective13CollectiveMmaINS1_46MainloopSm100TmaUmmaWarpSpecializedBlockScaledILi23ELi2ELi2ENS5_IJNS4_1CILi4EEESB_NSA_ILi1EEEEEEEENS5_IJNSA_ILi128EEESF_NSA_ILi64EEEEEENS5_IJNS_12float_e2m1_tENS_13float_ue4m3_tEEEENS5_IJNS5_IJlSC_lEEENS4_6LayoutINS5_IJNS5_IJNS5_IJNSA_ILi32EEESB_EEEiEEENS5_IJNS5_IJNSA_ILi16EEESB_EEEiEEENS5_IJSC_iEEEEEENS5_IJSS_NS5_IJNS5_IJNSA_ILi0EEESC_EEENSA_ILi512EEEEEENS5_IJSV_iEEEEEEEEEEESK_S12_NS4_8TiledMMAINS4_8MMA_AtomIJNS4_17SM100_MMA_MXF4_SSISI_SI_fSJ_Li128ELi128ELi16ELNS4_4UMMA5MajorE0ELS17_0ELNS16_7ScaleInE0ELS18_0EEEEEENSM_INS5_IJSC_SC_SC_EEENS5_IJSV_SV_SV_EEEEENS5_IJNS4_10UnderscoreES1E_S1E_EEEEENS5_IJNS4_23SM90_TMA_LOAD_MULTICASTES1H_EEENS5_IJNS4_14ComposedLayoutINS4_7SwizzleILi1ELi4ELi3EEENS4_18smem_ptr_flag_bitsILi4EEENSM_INS5_IJNSA_ILi8EEESG_EEENS5_IJSG_SC_EEEEEEENSM_INS5_IJNS5_IJNS5_IJSO_SC_EEESR_EEESC_NS5_IJSC_SC_EEEEEENS5_IJNS5_IJNS5_IJSR_SX_EEESW_EEESV_NS5_IJSB_SX_EEEEEEEEEEEvNS4_8identityES1I_S22_vS23_EENS_8epilogue10collective18CollectiveEpilogueINS25_23Sm100TmaWarpSpecializedILi4ELi2ELi16ELb1ELb0EEEJNS5_IJSG_SF_SG_EEENS5_IJNSM_ISG_SC_EENSM_INS5_IJSQ_NSA_ILi2EEEEEENS5_IJSC_SG_EEEEEEEENS_10bfloat16_tESL_S2H_SL_NS25_6fusion15FusionCallbacksIS29_NS2I_17LinearCombinationIS2H_fS2H_fLNS_15FloatRoundStyleE2EEES2A_S2G_JEEENS4_5SM1004TMEM4LOAD26SM100_TMEM_LOAD_32dp32b16xENS4_13SM90_TMA_LOADENS1J_IS1L_NS1M_ILi16EEENSM_INS5_IJS1O_SQ_EEENS5_IJSQ_SC_EEEEEEENS4_39AutoVectorizingCopyWithAssumedAlignmentILi128EEENS4_14SM90_TMA_STOREES2X_S2Z_S2Z_EEEvvEEEEvNT_6ParamsE,"ax",@progbits
	.align	128
.text._ZN7cutlass13device_kernelINS_4gemm6kernel13GemmUniversalIN4cute5tupleIJiiiiEEENS1_10collective13CollectiveMmaINS1_46MainloopSm100TmaUmmaWarpSpecializedBlockScaledILi23ELi2ELi2ENS5_IJNS4_1CILi4EEESB_NSA_ILi1EEEEEEEENS5_IJNSA_ILi128EEESF_NSA_ILi64EEEEEENS5_IJNS_12float_e2m1_tENS_13float_ue4m3_tEEEENS5_IJNS5_IJlSC_lEEENS4_6LayoutINS5_IJNS5_IJNS5_IJNSA_ILi32EEESB_EEEiEEENS5_IJNS5_IJNSA_ILi16EEESB_EEEiEEENS5_IJSC_iEEEEEENS5_IJSS_NS5_IJNS5_IJNSA_ILi0EEESC_EEENSA_ILi512EEEEEENS5_IJSV_iEEEEEEEEEEESK_S12_NS4_8TiledMMAINS4_8MMA_AtomIJNS4_17SM100_MMA_MXF4_SSISI_SI_fSJ_Li128ELi128ELi16ELNS4_4UMMA5MajorE0ELS17_0ELNS16_7ScaleInE0ELS18_0EEEEEENSM_INS5_IJSC_SC_SC_EEENS5_IJSV_SV_SV_EEEEENS5_IJNS4_10UnderscoreES1E_S1E_EEEEENS5_IJNS4_23SM90_TMA_LOAD_MULTICASTES1H_EEENS5_IJNS4_14ComposedLayoutINS4_7SwizzleILi1ELi4ELi3EEENS4_18smem_ptr_flag_bitsILi4EEENSM_INS5_IJNSA_ILi8EEESG_EEENS5_IJSG_SC_EEEEEEENSM_INS5_IJNS5_IJNS5_IJSO_SC_EEESR_EEESC_NS5_IJSC_SC_EEEEEENS5_IJNS5_IJNS5_IJSR_SX_EEESW_EEESV_NS5_IJSB_SX_EEEEEEEEEEEvNS4_8identityES1I_S22_vS23_EENS_8epilogue10collective18CollectiveEpilogueINS25_23Sm100TmaWarpSpecializedILi4ELi2ELi16ELb1ELb0EEEJNS5_IJSG_SF_SG_EEENS5_IJNSM_ISG_SC_EENSM_INS5_IJSQ_NSA_ILi2EEEEEENS5_IJSC_SG_EEEEEEEENS_10bfloat16_tESL_S2H_SL_NS25_6fusion15FusionCallbacksIS29_NS2I_17LinearCombinationIS2H_fS2H_fLNS_15FloatRoundStyleE2EEES2A_S2G_JEEENS4_5SM1004TMEM4LOAD26SM100_TMEM_LOAD_32dp32b16xENS4_13SM90_TMA_LOADENS1J_IS1L_NS1M_ILi16EEENSM_INS5_IJS1O_SQ_EEENS5_IJSQ_SC_EEEEEEENS4_39AutoVectorizingCopyWithAssumedAlignmentILi128EEENS4_14SM90_TMA_STOREES2X_S2Z_S2Z_EEEvvEEEEvNT_6ParamsE:
        .type           _ZN7cutlass13device_kernelINS_4gemm6kernel13GemmUniversalIN4cute5tupleIJiiiiEEENS1_10collective13CollectiveMmaINS1_46MainloopSm100TmaUmmaWarpSpecializedBlockScaledILi23ELi2ELi2ENS5_IJNS4_1CILi4EEESB_NSA_ILi1EEEEEEEENS5_IJNSA_ILi128EEESF_NSA_ILi64EEEEEENS5_IJNS_12float_e2m1_tENS_13float_ue4m3_tEEEENS5_IJNS5_IJlSC_lEEENS4_6LayoutINS5_IJNS5_IJNS5_IJNSA_ILi32EEESB_EEEiEEENS5_IJNS5_IJNSA_ILi16EEESB_EEEiEEENS5_IJSC_iEEEEEENS5_IJSS_NS5_IJNS5_IJNSA_ILi0EEESC_EEENSA_ILi512EEEEEENS5_IJSV_iEEEEEEEEEEESK_S12_NS4_8TiledMMAINS4_8MMA_AtomIJNS4_17SM100_MMA_MXF4_SSISI_SI_fSJ_Li128ELi128ELi16ELNS4_4UMMA5MajorE0ELS17_0ELNS16_7ScaleInE0ELS18_0EEEEEENSM_INS5_IJSC_SC_SC_EEENS5_IJSV_SV_SV_EEEEENS5_IJNS4_10UnderscoreES1E_S1E_EEEEENS5_IJNS4_23SM90_TMA_LOAD_MULTICASTES1H_EEENS5_IJNS4_14ComposedLayoutINS4_7SwizzleILi1ELi4ELi3EEENS4_18smem_ptr_flag_bitsILi4EEENSM_INS5_IJNSA_ILi8EEESG_EEENS5_IJSG_SC_EEEEEEENSM_INS5_IJNS5_IJNS5_IJSO_SC_EEESR_EEESC_NS5_IJSC_SC_EEEEEENS5_IJNS5_IJNS5_IJSR_SX_EEESW_EEESV_NS5_IJSB_SX_EEEEEEEEEEEvNS4_8identityES1I_S22_vS23_EENS_8epilogue10collective18CollectiveEpilogueINS25_23Sm100TmaWarpSpecializedILi4ELi2ELi16ELb1ELb0EEEJNS5_IJSG_SF_SG_EEENS5_IJNSM_ISG_SC_EENSM_INS5_IJSQ_NSA_ILi2EEEEEENS5_IJSC_SG_EEEEEEEENS_10bfloat16_tESL_S2H_SL_NS25_6fusion15FusionCallbacksIS29_NS2I_17LinearCombinationIS2H_fS2H_fLNS_15FloatRoundStyleE2EEES2A_S2G_JEEENS4_5SM1004TMEM4LOAD26SM100_TMEM_LOAD_32dp32b16xENS4_13SM90_TMA_LOADENS1J_IS1L_NS1M_ILi16EEENSM_INS5_IJS1O_SQ_EEENS5_IJSQ_SC_EEEEEEENS4_39AutoVectorizingCopyWithAssumedAlignmentILi128EEENS4_14SM90_TMA_STOREES2X_S2Z_S2Z_EEEvvEEEEvNT_6ParamsE,@function
        .size           _ZN7cutlass13device_kernelINS_4gemm6kernel13GemmUniversalIN4cute5tupleIJiiiiEEENS1_10collective13CollectiveMmaINS1_46MainloopSm100TmaUmmaWarpSpecializedBlockScaledILi23ELi2ELi2ENS5_IJNS4_1CILi4EEESB_NSA_ILi1EEEEEEEENS5_IJNSA_ILi128EEESF_NSA_ILi64EEEEEENS5_IJNS_12float_e2m1_tENS_13float_ue4m3_tEEEENS5_IJNS5_IJlSC_lEEENS4_6LayoutINS5_IJNS5_IJNS5_IJNSA_ILi32EEESB_EEEiEEENS5_IJNS5_IJNSA_ILi16EEESB_EEEiEEENS5_IJSC_iEEEEEENS5_IJSS_NS5_IJNS5_IJNSA_ILi0EEESC_EEENSA_ILi512EEEEEENS5_IJSV_iEEEEEEEEEEESK_S12_NS4_8TiledMMAINS4_8MMA_AtomIJNS4_17SM100_MMA_MXF4_SSISI_SI_fSJ_Li128ELi128ELi16ELNS4_4UMMA5MajorE0ELS17_0ELNS16_7ScaleInE0ELS18_0EEEEEENSM_INS5_IJSC_SC_SC_EEENS5_IJSV_SV_SV_EEEEENS5_IJNS4_10UnderscoreES1E_S1E_EEEEENS5_IJNS4_23SM90_TMA_LOAD_MULTICASTES1H_EEENS5_IJNS4_14ComposedLayoutINS4_7SwizzleILi1ELi4ELi3EEENS4_18smem_ptr_flag_bitsILi4EEENSM_INS5_IJNSA_ILi8EEESG_EEENS5_IJSG_SC_EEEEEEENSM_INS5_IJNS5_IJNS5_IJSO_SC_EEESR_EEESC_NS5_IJSC_SC_EEEEEENS5_IJNS5_IJNS5_IJSR_SX_EEESW_EEESV_NS5_IJSB_SX_EEEEEEEEEEEvNS4_8identityES1I_S22_vS23_EENS_8epilogue10collective18CollectiveEpilogueINS25_23Sm100TmaWarpSpecializedILi4ELi2ELi16ELb1ELb0EEEJNS5_IJSG_SF_SG_EEENS5_IJNSM_ISG_SC_EENSM_INS5_IJSQ_NSA_ILi2EEEEEENS5_IJSC_SG_EEEEEEEENS_10bfloat16_tESL_S2H_SL_NS25_6fusion15FusionCallbacksIS29_NS2I_17LinearCombinationIS2H_fS2H_fLNS_15FloatRoundStyleE2EEES2A_S2G_JEEENS4_5SM1004TMEM4LOAD26SM100_TMEM_LOAD_32dp32b16xENS4_13SM90_TMA_LOADENS1J_IS1L_NS1M_ILi16EEENSM_INS5_IJS1O_SQ_EEENS5_IJSQ_SC_EEEEEEENS4_39AutoVectorizingCopyWithAssumedAlignmentILi128EEENS4_14SM90_TMA_STOREES2X_S2Z_S2Z_EEEvvEEEEvNT_6ParamsE,(.L_x_299 - _ZN7cutlass13device_kernelINS_4gemm6kernel13GemmUniversalIN4cute5tupleIJiiiiEEENS1_10collective13CollectiveMmaINS1_46MainloopSm100TmaUmmaWarpSpecializedBlockScaledILi23ELi2ELi2ENS5_IJNS4_1CILi4EEESB_NSA_ILi1EEEEEEEENS5_IJNSA_ILi128EEESF_NSA_ILi64EEEEEENS5_IJNS_12float_e2m1_tENS_13float_ue4m3_tEEEENS5_IJNS5_IJlSC_lEEENS4_6LayoutINS5_IJNS5_IJNS5_IJNSA_ILi32EEESB_EEEiEEENS5_IJNS5_IJNSA_ILi16EEESB_EEEiEEENS5_IJSC_iEEEEEENS5_IJSS_NS5_IJNS5_IJNSA_ILi0EEESC_EEENSA_ILi512EEEEEENS5_IJSV_iEEEEEEEEEEESK_S12_NS4_8TiledMMAINS4_8MMA_AtomIJNS4_17SM100_MMA_MXF4_SSISI_SI_fSJ_Li128ELi128ELi16ELNS4_4UMMA5MajorE0ELS17_0ELNS16_7ScaleInE0ELS18_0EEEEEENSM_INS5_IJSC_SC_SC_EEENS5_IJSV_SV_SV_EEEEENS5_IJNS4_10UnderscoreES1E_S1E_EEEEENS5_IJNS4_23SM90_TMA_LOAD_MULTICASTES1H_EEENS5_IJNS4_14ComposedLayoutINS4_7SwizzleILi1ELi4ELi3EEENS4_18smem_ptr_flag_bitsILi4EEENSM_INS5_IJNSA_ILi8EEESG_EEENS5_IJSG_SC_EEEEEEENSM_INS5_IJNS5_IJNS5_IJSO_SC_EEESR_EEESC_NS5_IJSC_SC_EEEEEENS5_IJNS5_IJNS5_IJSR_SX_EEESW_EEESV_NS5_IJSB_SX_EEEEEEEEEEEvNS4_8identityES1I_S22_vS23_EENS_8epilogue10collective18CollectiveEpilogueINS25_23Sm100TmaWarpSpecializedILi4ELi2ELi16ELb1ELb0EEEJNS5_IJSG_SF_SG_EEENS5_IJNSM_ISG_SC_EENSM_INS5_IJSQ_NSA_ILi2EEEEEENS5_IJSC_SG_EEEEEEEENS_10bfloat16_tESL_S2H_SL_NS25_6fusion15FusionCallbacksIS29_NS2I_17LinearCombinationIS2H_fS2H_fLNS_15FloatRoundStyleE2EEES2A_S2G_JEEENS4_5SM1004TMEM4LOAD26SM100_TMEM_LOAD_32dp32b16xENS4_13SM90_TMA_LOADENS1J_IS1L_NS1M_ILi16EEENSM_INS5_IJS1O_SQ_EEENS5_IJSQ_SC_EEEEEEENS4_39AutoVectorizingCopyWithAssumedAlignmentILi128EEENS4_14SM90_TMA_STOREES2X_S2Z_S2Z_EEEvvEEEEvNT_6ParamsE)
        .other          _ZN7cutlass13device_kernelINS_4gemm6kernel13GemmUniversalIN4cute5tupleIJiiiiEEENS1_10collective13CollectiveMmaINS1_46MainloopSm100TmaUmmaWarpSpecializedBlockScaledILi23ELi2ELi2ENS5_IJNS4_1CILi4EEESB_NSA_ILi1EEEEEEEENS5_IJNSA_ILi128EEESF_NSA_ILi64EEEEEENS5_IJNS_12float_e2m1_tENS_13float_ue4m3_tEEEENS5_IJNS5_IJlSC_lEEENS4_6LayoutINS5_IJNS5_IJNS5_IJNSA_ILi32EEESB_EEEiEEENS5_IJNS5_IJNSA_ILi16EEESB_EEEiEEENS5_IJSC_iEEEEEENS5_IJSS_NS5_IJNS5_IJNSA_ILi0EEESC_EEENSA_ILi512EEEEEENS5_IJSV_iEEEEEEEEEEESK_S12_NS4_8TiledMMAINS4_8MMA_AtomIJNS4_17SM100_MMA_MXF4_SSISI_SI_fSJ_Li128ELi128ELi16ELNS4_4UMMA5MajorE0ELS17_0ELNS16_7ScaleInE0ELS18_0EEEEEENSM_INS5_IJSC_SC_SC_EEENS5_IJSV_SV_SV_EEEEENS5_IJNS4_10UnderscoreES1E_S1E_EEEEENS5_IJNS4_23SM90_TMA_LOAD_MULTICASTES1H_EEENS5_IJNS4_14ComposedLayoutINS4_7SwizzleILi1ELi4ELi3EEENS4_18smem_ptr_flag_bitsILi4EEENSM_INS5_IJNSA_ILi8EEESG_EEENS5_IJSG_SC_EEEEEEENSM_INS5_IJNS5_IJNS5_IJSO_SC_EEESR_EEESC_NS5_IJSC_SC_EEEEEENS5_IJNS5_IJNS5_IJSR_SX_EEESW_EEESV_NS5_IJSB_SX_EEEEEEEEEEEvNS4_8identityES1I_S22_vS23_EENS_8epilogue10collective18CollectiveEpilogueINS25_23Sm100TmaWarpSpecializedILi4ELi2ELi16ELb1ELb0EEEJNS5_IJSG_SF_SG_EEENS5_IJNSM_ISG_SC_EENSM_INS5_IJSQ_NSA_ILi2EEEEEENS5_IJSC_SG_EEEEEEEENS_10bfloat16_tESL_S2H_SL_NS25_6fusion15FusionCallbacksIS29_NS2I_17LinearCombinationIS2H_fS2H_fLNS_15FloatRoundStyleE2EEES2A_S2G_JEEENS4_5SM1004TMEM4LOAD26SM100_TMEM_LOAD_32dp32b16xENS4_13SM90_TMA_LOADENS1J_IS1L_NS1M_ILi16EEENSM_INS5_IJS1O_SQ_EEENS5_IJSQ_SC_EEEEEEENS4_39AutoVectorizingCopyWithAssumedAlignmentILi128EEENS4_14SM90_TMA_STOREES2X_S2Z_S2Z_EEEvvEEEEvNT_6ParamsE,@"STO_CUDA_ENTRY STV_DEFAULT"
_ZN7cutlass13device_kernelINS_4gemm6kernel13GemmUniversalIN4cute5tupleIJiiiiEEENS1_10collective13CollectiveMmaINS1_46MainloopSm100TmaUmmaWarpSpecializedBlockScaledILi23ELi2ELi2ENS5_IJNS4_1CILi4EEESB_NSA_ILi1EEEEEEEENS5_IJNSA_ILi128EEESF_NSA_ILi64EEEEEENS5_IJNS_12float_e2m1_tENS_13float_ue4m3_tEEEENS5_IJNS5_IJlSC_lEEENS4_6LayoutINS5_IJNS5_IJNS5_IJNSA_ILi32EEESB_EEEiEEENS5_IJNS5_IJNSA_ILi16EEESB_EEEiEEENS5_IJSC_iEEEEEENS5_IJSS_NS5_IJNS5_IJNSA_ILi0EEESC_EEENSA_ILi512EEEEEENS5_IJSV_iEEEEEEEEEEESK_S12_NS4_8TiledMMAINS4_8MMA_AtomIJNS4_17SM100_MMA_MXF4_SSISI_SI_fSJ_Li128ELi128ELi16ELNS4_4UMMA5MajorE0ELS17_0ELNS16_7ScaleInE0ELS18_0EEEEEENSM_INS5_IJSC_SC_SC_EEENS5_IJSV_SV_SV_EEEEENS5_IJNS4_10UnderscoreES1E_S1E_EEEEENS5_IJNS4_23SM90_TMA_LOAD_MULTICASTES1H_EEENS5_IJNS4_14ComposedLayoutINS4_7SwizzleILi1ELi4ELi3EEENS4_18smem_ptr_flag_bitsILi4EEENSM_INS5_IJNSA_ILi8EEESG_EEENS5_IJSG_SC_EEEEEEENSM_INS5_IJNS5_IJNS5_IJSO_SC_EEESR_EEESC_NS5_IJSC_SC_EEEEEENS5_IJNS5_IJNS5_IJSR_SX_EEESW_EEESV_NS5_IJSB_SX_EEEEEEEEEEEvNS4_8identityES1I_S22_vS23_EENS_8epilogue10collective18CollectiveEpilogueINS25_23Sm100TmaWarpSpecializedILi4ELi2ELi16ELb1ELb0EEEJNS5_IJSG_SF_SG_EEENS5_IJNSM_ISG_SC_EENSM_INS5_IJSQ_NSA_ILi2EEEEEENS5_IJSC_SG_EEEEEEEENS_10bfloat16_tESL_S2H_SL_NS25_6fusion15FusionCallbacksIS29_NS2I_17LinearCombinationIS2H_fS2H_fLNS_15FloatRoundStyleE2EEES2A_S2G_JEEENS4_5SM1004TMEM4LOAD26SM100_TMEM_LOAD_32dp32b16xENS4_13SM90_TMA_LOADENS1J_IS1L_NS1M_ILi16EEENSM_INS5_IJS1O_SQ_EEENS5_IJSQ_SC_EEEEEEENS4_39AutoVectorizingCopyWithAssumedAlignmentILi128EEENS4_14SM90_TMA_STOREES2X_S2Z_S2Z_EEEvvEEEEvNT_6ParamsE:
[----:B------:R-:W1:Y:S01]  /*0000*/  LDC R1, c[0x0][0x37c] ;  /* 0x0000df00ff017b82 */ /* 0x000e620000000800 */
[----:B------:R-:W2:Y:S01]  /*0010*/  S2R R0, SR_TID.X ;  /* 0x0000000000007919 */ /* 0x000ea20000002100 */
[----:B------:R-:W3:Y:S01]  /*0020*/  LDCU.64 UR6, c[0x0][0xc90] ;  /* 0x00019200ff0677ac */ /* 0x000ee20008000a00 */
[----:B------:R-:W-:Y:S01]  /*0030*/  PRMT R90, RZ, 0x7610, R90 ;  /* 0x00007610ff5a7816 */ /* 0x000fe2000000005a */
[----:B------:R-:W4:Y:S01]  /*0040*/  LDCU.64 UR46, c[0x0][0x358] ;  /* 0x00006b00ff2e77ac */ /* 0x000f220008000a00 */
[----:B------:R-:W-:Y:S02]  /*0050*/  ELECT P5, URZ, PT ;  /* 0x0000000000ff782f */ /* 0x000fe400038a0000 */
[----:B---3--:R-:W-:-:S04]  /*0060*/  ISETP.NE.U32.AND P0, PT, RZ, UR6, PT ;  /* 0x00000006ff007c0c */ /* 0x008fc8000bf05070 */
[----:B------:R-:W-:Y:S02]  /*0070*/  ISETP.NE.AND.EX P1, PT, RZ, UR7, PT, P0 ;  /* 0x00000007ff007c0c */ /* 0x000fe4000bf25300 */
[----:B--2---:R-:W-:-:S05]  /*0080*/  SHF.R.U32.HI R103, RZ, 0x5, R0 ;  /* 0x00000005ff677819 */ /* 0x004fca0000011600 */
[----:B------:R-:W2:Y:S02]  /*0090*/  SHFL.IDX PT, R2, R103, RZ, 0x1f ;  /* 0x00001fff67027589 */ /* 0x000ea400000e0000 */
[----:B--2---:R-:W-:-:S04]  /*00a0*/  R2UR UR16, R2 ;  /* 0x00000000021072ca */ /* 0x004fc800000e0000 */
[----:B-1--4-:R-:W-:Y:S05]  /*00b0*/  @P1 BRA `(.L_x_0) ;  /* 0x00000000002c1947 */ /* 0x012fea0003800000 */
[----:B------:R-:W1:Y:S02]  /*00c0*/  LDCU.64 UR4, c[0x0][0xc88] ;  /* 0x00019100ff0477ac */ /* 0x000e640008000a00 */
[----:B-1----:R-:W-:-:S04]  /*00d0*/  UISETP.NE.U32.AND UP0, UPT, UR4, URZ, UPT ;  /* 0x000000ff0400728c */ /* 0x002fc8000bf05070 */
[----:B------:R-:W-:-:S09]  /*00e0*/  UISETP.NE.AND.EX UP0, UPT, UR5, URZ, UPT, UP0 ;  /* 0x000000ff0500728c */ /* 0x000fd2000bf05300 */
[----:B------:R-:W-:Y:S05]  /*00f0*/  BRA.U !UP0, `(.L_x_1) ;  /* 0x0000000108107547 */ /* 0x000fea000b800000 */
[----:B------:R-:W1:Y:S02]  /*0100*/  LDC.64 R2, c[0x0][0xc88] ;  /* 0x00032200ff027b82 */ /* 0x000e640000000a00 */
[----:B-1----:R1:W5:Y:S01]  /*0110*/  LDG.E R53, desc[UR46][R2.64] ;  /* 0x0000002e02357981 */ /* 0x002362000c1e1900 */
[----:B------:R-:W-:Y:S01]  /*0120*/  HFMA2 R90, -RZ, RZ, 0, 5.9604644775390625e-08 ;  /* 0x00000001ff5a7431 */ /* 0x000fe200000001ff */
[----:B------:R-:W-:Y:S05]  /*0130*/  BRA `(.L_x_0) ;  /* 0x00000000000c7947 */ /* 0x000fea0003800000 */
.L_x_1:
[----:B------:R-:W1:Y:S01]  /*0140*/  LDCU UR4, c[0x0][0xc80] ;  /* 0x00019000ff0477ac */ /* 0x000e620008000800 */
[----:B------:R-:W-:Y:S01]  /*0150*/  HFMA2 R90, -RZ, RZ, 0, 5.9604644775390625e-08 ;  /* 0x00000001ff5a7431 */ /* 0x000fe200000001ff */
[----:B-1----:R-:W-:-:S07]  /*0160*/  MOV R53, UR4 ;  /* 0x0000000400357c02 */ /* 0x002fce0008000f00 */
.L_x_0:
[----:B------:R-:W2:Y:S02]  /*0170*/  LDCU.64 UR4, c[0x0][0xcb0] ;  /* 0x00019600ff0477ac */ /* 0x000ea40008000a00 */
[----:B--2---:R-:W-:-:S04]  /*0180*/  UISETP.NE.U32.AND UP0, UPT, UR4, URZ, UPT ;  /* 0x000000ff0400728c */ /* 0x004fc8000bf05070 */
[----:B------:R-:W-:-:S09]  /*0190*/  UISETP.NE.AND.EX UP0, UPT, UR5, URZ, UPT, UP0 ;  /* 0x000000ff0500728c */ /* 0x000fd2000bf05300 */
[----:B------:R-:W-:Y:S05]  /*01a0*/  BRA.U UP0, `(.L_x_2) ;  /* 0x0000000100247547 */ /* 0x000fea000b800000 */
[----:B------:R-:W2:Y:S02]  /*01b0*/  LDCU.64 UR4, c[0x0][0xca8] ;  /* 0x00019500ff0477ac */ /* 0x000ea40008000a00 */
[----:B--2---:R-:W-:-:S04]  /*01c0*/  UISETP.NE.U32.AND UP0, UPT, UR4, URZ, UPT ;  /* 0x000000ff0400728c */ /* 0x004fc8000bf05070 */
[----:B------:R-:W-:-:S09]  /*01d0*/  UISETP.NE.AND.EX UP0, UPT, UR5, URZ, UPT, UP0 ;  /* 0x000000ff0500728c */ /* 0x000fd2000bf05300 */
[----:B------:R-:W-:Y:S05]  /*01e0*/  BRA.U !UP0, `(.L_x_3) ;  /* 0x00000001080c7547 */ /* 0x000fea000b800000 */
[----:B-1----:R-:W1:Y:S02]  /*01f0*/  LDC.64 R2, c[0x0][0xca8] ;  /* 0x00032a00ff027b82 */ /* 0x002e640000000a00 */
[----:B-1----:R2:W5:Y:S01]  /*0200*/  LDG.E R52, desc[UR46][R2.64] ;  /* 0x0000002e02347981 */ /* 0x002562000c1e1900 */
[----:B------:R-:W-:Y:S05]  /*0210*/  BRA `(.L_x_2) ;  /* 0x0000000000087947 */ /* 0x000fea0003800000 */
.L_x_3:
[----:B------:R-:W2:Y:S02]  /*0220*/  LDCU UR4, c[0x0][0xca0] ;  /* 0x00019400ff0477ac */ /* 0x000ea40008000800 */
[----:B--2---:R-:W-:Y:S02]  /*0230*/  MOV R52, UR4 ;  /* 0x0000000400347c02 */ /* 0x004fe40008000f00 */
.L_x_2:
[----:B-12---:R-:W-:Y:S01]  /*0240*/  IMAD.U32 R2, RZ, RZ, UR16 ;  /* 0x00000010ff027e24 */ /* 0x006fe2000f8e00ff */
[----:B------:R-:W-:Y:S04]  /*0250*/  BSSY.RECONVERGENT B0, `(.L_x_4) ;  /* 0x0000012000007945 */ /* 0x000fe80003800200 */
[C---:B------:R-:W-:Y:S02]  /*0260*/  ISETP.NE.OR P2, PT, R2.reuse, 0x1, !P5 ;  /* 0x000000010200780c */ /* 0x040fe40006f45670 */
[----:B------:R-:W-:-:S11]  /*0270*/  ISETP.NE.OR P1, PT, R2, 0x3, !P5 ;  /* 0x000000030200780c */ /* 0x000fd60006f25670 */
[----:B------:R-:W-:Y:S05]  /*0280*/  @P2 BRA `(.L_x_5) ;  /* 0x0000000000382947 */ /* 0x000fea0003800000 */
[----:B------:R-:W1:Y:S02]  /*0290*/  LDCU.64 UR4, c[0x0][0x348] ;  /* 0x00006900ff0477ac */ /* 0x000e640008000a00 */
[----:B-1----:R-:W-:Y:S02]  /*02a0*/  UIADD3 UR12, UP3, UPT, UR4, 0x80, URZ ;  /* 0x00000080040c7890 */ /* 0x002fe4000ff7e0ff */
[----:B------:R-:W-:Y:S02]  /*02b0*/  UIADD3 UR10, UP2, UPT, UR4, 0x180, URZ ;  /* 0x00000180040a7890 */ /* 0x000fe4000ff5e0ff */
[----:B------:R-:W-:Y:S02]  /*02c0*/  UIADD3 UR8, UP1, UPT, UR4, 0x280, URZ ;  /* 0x0000028004087890 */ /* 0x000fe4000ff3e0ff */
[----:B------:R-:W-:Y:S02]  /*02d0*/  UIADD3 UR4, UP0, UPT, UR4, 0x380, URZ ;  /* 0x0000038004047890 */ /* 0x000fe4000ff1e0ff */
[----:B------:R-:W-:-:S02]  /*02e0*/  UIADD3.X UR13, UPT, UPT, URZ, UR5, URZ, UP3, !UPT ;  /* 0x00000005ff0d7290 */ /* 0x000fc40009ffe4ff */
[----:B------:R-:W-:Y:S02]  /*02f0*/  UIADD3.X UR11, UPT, UPT, URZ, UR5, URZ, UP2, !UPT ;  /* 0x00000005ff0b7290 */ /* 0x000fe400097fe4ff */
[----:B------:R-:W-:Y:S02]  /*0300*/  UIADD3.X UR9, UPT, UPT, URZ, UR5, URZ, UP1, !UPT ;  /* 0x00000005ff097290 */ /* 0x000fe40008ffe4ff */
[----:B------:R-:W-:-:S03]  /*0310*/  UIADD3.X UR5, UPT, UPT, URZ, UR5, URZ, UP0, !UPT ;  /* 0x00000005ff057290 */ /* 0x000fc600087fe4ff */
[----:B------:R1:W-:Y:S02]  /*0320*/  UTMACCTL.PF [UR12] ;  /* 0x000000000c0079b9 */ /* 0x0003e40008040000 */
[----:B------:R1:W-:Y:S02]  /*0330*/  UTMACCTL.PF [UR10] ;  /* 0x000000000a0079b9 */ /* 0x0003e40008040000 */
[----:B------:R1:W-:Y:S02]  /*0340*/  UTMACCTL.PF [UR8] ;  /* 0x00000000080079b9 */ /* 0x0003e40008040000 */
[----:B------:R1:W-:Y:S02]  /*0350*/  UTMACCTL.PF [UR4] ;  /* 0x00000000040079b9 */ /* 0x0003e40008040000 */
[----:B-1----:R-:W-:Y:S01]  /*0360*/  NOP ;  /* 0x0000000000007918 */ /* 0x002fe20000000000 */
.L_x_5:
[----:B------:R-:W-:Y:S05]  /*0370*/  BSYNC.RECONVERGENT B0 ;  /* 0x0000000000007941 */ /* 0x000fea0003800200 */
.L_x_4:
[----:B------:R-:W-:Y:S04]  /*0380*/  BSSY.RECONVERGENT B0, `(.L_x_6) ;  /* 0x000000a000007945 */ /* 0x000fe80003800200 */
[----:B------:R-:W-:Y:S05]  /*0390*/  @P1 BRA `(.L_x_7) ;  /* 0x0000000000201947 */ /* 0x000fea0003800000 */
[----:B------:R-:W1:Y:S02]  /*03a0*/  LDCU.64 UR4, c[0x0][0x348] ;  /* 0x00006900ff0477ac */ /* 0x000e640008000a00 */
[----:B-1----:R-:W-:Y:S02]  /*03b0*/  UIADD3 UR8, UP1, UPT, UR4, 0x980, URZ ;  /* 0x0000098004087890 */ /* 0x002fe4000ff3e0ff */
[----:B------:R-:W-:Y:S02]  /*03c0*/  UIADD3 UR4, UP0, UPT, UR4, 0xa80, URZ ;  /* 0x00000a8004047890 */ /* 0x000fe4000ff1e0ff */
[----:B------:R-:W-:Y:S02]  /*03d0*/  UIADD3.X UR9, UPT, UPT, URZ, UR5, URZ, UP1, !UPT ;  /* 0x00000005ff097290 */ /* 0x000fe40008ffe4ff */
[----:B------:R-:W-:-:S07]  /*03e0*/  UIADD3.X UR5, UPT, UPT, URZ, UR5, URZ, UP0, !UPT ;  /* 0x00000005ff057290 */ /* 0x000fce00087fe4ff */
[----:B------:R1:W-:Y:S02]  /*03f0*/  UTMACCTL.PF [UR8] ;  /* 0x00000000080079b9 */ /* 0x0003e40008040000 */
[----:B------:R1:W-:Y:S02]  /*0400*/  UTMACCTL.PF [UR4] ;  /* 0x00000000040079b9 */ /* 0x0003e40008040000 */
[----:B-1----:R-:W-:Y:S01]  /*0410*/  NOP ;  /* 0x0000000000007918 */ /* 0x002fe20000000000 */
.L_x_7:
[----:B------:R-:W-:Y:S05]  /*0420*/  BSYNC.RECONVERGENT B0 ;  /* 0x0000000000007941 */ /* 0x000fea0003800200 */
.L_x_6:
[----:B------:R-:W1:Y:S01]  /*0430*/  LDCU.64 UR4, c[0x0][0xc88] ;  /* 0x00019100ff0477ac */ /* 0x000e620008000a00 */
[----:B------:R-:W-:Y:S01]  /*0440*/  ISETP.NE.AND.EX P0, PT, RZ, UR7, PT, P0 ;  /* 0x00000007ff007c0c */ /* 0x000fe2000bf05300 */
[----:B------:R-:W-:Y:S01]  /*0450*/  UPLOP3.LUT UP6, UPT, UPT, UPT, UPT, 0x80, 0x8 ;  /* 0x000000000008789c */ /* 0x000fe20003fcf070 */
[----:B-1----:R-:W-:-:S04]  /*0460*/  ISETP.NE.U32.AND P1, PT, RZ, UR4, PT ;  /* 0x00000004ff007c0c */ /* 0x002fc8000bf25070 */
[----:B------:R-:W-:-:S13]  /*0470*/  ISETP.NE.AND.EX P1, PT, RZ, UR5, PT, P1 ;  /* 0x00000005ff007c0c */ /* 0x000fda000bf25310 */
[----:B------:R-:W-:Y:S05]  /*0480*/  @P1 BRA P0, `(.L_x_8) ;  /* 0x0000000000281947 */ /* 0x000fea0000000000 */
[----:B------:R-:W-:Y:S01]  /*0490*/  UISETP.NE.U32.AND UP1, UPT, UR6, URZ, UPT ;  /* 0x000000ff0600728c */ /* 0x000fe2000bf25070 */
[----:B-----5:R-:W-:Y:S01]  /*04a0*/  FSETP.NEU.AND P0, PT, R53, RZ, PT ;  /* 0x000000ff3500720b */ /* 0x020fe20003f0d000 */
[----:B------:R-:W-:Y:S02]  /*04b0*/  UISETP.NE.U32.AND UP0, UPT, UR4, URZ, UPT ;  /* 0x000000ff0400728c */ /* 0x000fe4000bf05070 */
[----:B------:R-:W-:Y:S02]  /*04c0*/  UISETP.NE.AND.EX UP1, UPT, UR7, URZ, UPT, UP1 ;  /* 0x000000ff0700728c */ /* 0x000fe4000bf25310 */
[----:B------:R-:W-:-:S04]  /*04d0*/  UISETP.NE.AND.EX UP0, UPT, UR5, URZ, UPT, UP0 ;  /* 0x000000ff0500728c */ /* 0x000fc8000bf05300 */
[----:B------:R-:W-:-:S04]  /*04e0*/  USEL UR4, URZ, 0xffffffff, UP0 ;  /* 0xffffffffff047887 */ /* 0x000fc80008000000 */
[----:B------:R-:W-:Y:S01]  /*04f0*/  VOTEU.ANY UP0, P0 ;  /* 0x0000000000ff7886 */ /* 0x000fe20000000100 */
[----:B------:R-:W-:-:S04]  /*0500*/  @!UP1 USEL UR4, URZ, 0xffffffff, UP0 ;  /* 0xffffffffff049887 */ /* 0x000fc80008000000 */
[----:B------:R-:W-:-:S04]  /*0510*/  ULOP3.LUT UR4, UR4, 0x1, URZ, 0xc0, !UPT ;  /* 0x0000000104047892 */ /* 0x000fc8000f8ec0ff */
[----:B------:R-:W-:-:S11]  /*0520*/  UISETP.NE.U32.AND UP6, UPT, UR4, 0x1, UPT ;  /* 0x000000010400788c */ /* 0x000fd6000bfc5070 */
.L_x_8:
[----:B------:R-:W1:Y:S01]  /*0530*/  SHFL.IDX PT, R3, R103, RZ, 0x1f ;  /* 0x00001fff67037589 */ /* 0x000e6200000e0000 */
[----:B------:R-:W-:-:S04]  /*0540*/  UISETP.NE.AND UP0, UPT, UR16, 0x2, UPT ;  /* 0x000000021000788c */ /* 0x000fc8000bf05270 */
[----:B------:R-:W-:Y:S01]  /*0550*/  USEL UR4, URZ, 0x1, UP0 ;  /* 0x00000001ff047887 */ /* 0x000fe20008000000 */
[----:B-1----:R-:W-:-:S13]  /*0560*/  ISETP.NE.AND P0, PT, R3, RZ, PT ;  /* 0x000000ff0300720c */ /* 0x002fda0003f05270 */
[----:B------:R-:W-:Y:S05]  /*0570*/  @P0 BRA `(.L_x_9) ;  /* 0x0000000000fc0947 */ /* 0x000fea0003800000 */
[----:B------:R-:W-:Y:S01]  /*0580*/  ELECT P0, URZ, PT ;  /* 0x0000000000ff782f */ /* 0x000fe20003800000 */
[----:B------:R-:W-:-:S12]  /*0590*/  BSSY.RECONVERGENT B0, `(.L_x_9) ;  /* 0x000003d000007945 */ /* 0x000fd80003800200 */
[----:B------:R-:W-:Y:S05]  /*05a0*/  @!P0 BRA `(.L_x_10) ;  /* 0x0000000000ec8947 */ /* 0x000fea0003800000 */
[----:B------:R-:W1:Y:S01]  /*05b0*/  S2UR UR7, SR_CgaCtaId ;  /* 0x00000000000779c3 */ /* 0x000e620000008800 */
[----:B------:R-:W-:Y:S01]  /*05c0*/  UMOV UR8, 0x400 ;  /* 0x0000040000087882 */ /* 0x000fe20000000000 */
[----:B------:R-:W-:Y:S01]  /*05d0*/  UMOV UR6, 0x1 ;  /* 0x0000000100067882 */ /* 0x000fe20000000000 */
[----:B------:R-:W-:Y:S02]  /*05e0*/  UMOV UR5, 0x7 ;  /* 0x0000000700057882 */ /* 0x000fe40000000000 */
[----:B------:R-:W-:-:S04]  /*05f0*/  UIADD3 UR10, UPT, UPT, -UR5, 0x100000, URZ ;  /* 0x00100000050a7890 */ /* 0x000fc8000fffe1ff */
[----:B------:R-:W-:Y:S02]  /*0600*/  USHF.L.U32 UR11, UR10, 0xb, URZ ;  /* 0x0000000b0a0b7899 */ /* 0x000fe400080006ff */
[----:B------:R-:W-:Y:S02]  /*0610*/  USHF.L.U32 UR10, UR10, 0x1, URZ ;  /* 0x000000010a0a7899 */ /* 0x000fe400080006ff */
[----:B-1----:R-:W-:Y:S02]  /*0620*/  ULEA UR7, UR7, UR8, 0x18 ;  /* 0x0000000807077291 */ /* 0x002fe4000f8ec0ff */
[----:B------:R-:W-:-:S04]  /*0630*/  UIADD3 UR8, UPT, UPT, -UR6, 0x100000, URZ ;  /* 0x0010000006087890 */ /* 0x000fc8000fffe1ff */
[----:B------:R-:W-:Y:S02]  /*0640*/  USHF.L.U32 UR9, UR8, 0xb, URZ ;  /* 0x0000000b08097899 */ /* 0x000fe400080006ff */
[----:B------:R-:W-:Y:S01]  /*0650*/  USHF.L.U32 UR8, UR8, 0x1, URZ ;  /* 0x0000000108087899 */ /* 0x000fe200080006ff */
[----:B------:R-:W1:Y:S11]  /*0660*/  FENCE.VIEW.ASYNC.S ;  /* 0x00000000000073c6 */ /* 0x000e760000000000 */
[----:B-1----:R1:W2:Y:S01]  /*0670*/  SYNCS.EXCH.64 URZ, [UR7], UR8 ;  /* 0x0000000807ff75b2 */ /* 0x0022a20008000100 */
[----:B------:R1:W3:Y:S01]  /*0680*/  SYNCS.EXCH.64 URZ, [UR7+0xb8], UR10 ;  /* 0x0000b80a07ff75b2 */ /* 0x0002e20008000100 */
[----:B------:R1:W4:Y:S01]  /*0690*/  SYNCS.EXCH.64 URZ, [UR7+0x8], UR8 ;  /* 0x0000080807ff75b2 */ /* 0x0003220008000100 */
[----:B------:R1:W1:Y:S01]  /*06a0*/  SYNCS.EXCH.64 URZ, [UR7+0xc0], UR10 ;  /* 0x0000c00a07ff75b2 */ /* 0x0002620008000100 */
        /* <DEDUP_REMOVED lines=42> */
[----:B--234-:R-:W-:Y:S01]  /*0950*/  NOP ;  /* 0x0000000000007918 */ /* 0x01cfe20000000000 */
.L_x_10:
[----:B-1----:R-:W-:Y:S05]  /*0960*/  BSYNC.RECONVERGENT B0 ;  /* 0x0000000000007941 */ /* 0x002fea0003800200 */
.L_x_9:
[----:B------:R-:W1:Y:S01]  /*0970*/  SHFL.IDX PT, R3, R103, RZ, 0x1f ;  /* 0x00001fff67037589 */ /* 0x000e6200000e0000 */
[----:B------:R-:W-:Y:S01]  /*0980*/  NOP ;  /* 0x0000000000007918 */ /* 0x000fe20000000000 */
[----:B-1----:R-:W-:-:S13]  /*0990*/  ISETP.NE.AND P0, PT, R3, 0x1, PT ;  /* 0x000000010300780c */ /* 0x002fda0003f05270 */
[----:B------:R-:W-:Y:S05]  /*09a0*/  @P0 BRA `(.L_x_11) ;  /* 0x0000000000580947 */ /* 0x000fea0003800000 */
[----:B------:R-:W1:Y:S01]  /*09b0*/  S2UR UR7, SR_CgaCtaId ;  /* 0x00000000000779c3 */ /* 0x000e620000008800 */
[----:B------:R-:W-:Y:S01]  /*09c0*/  UMOV UR8, 0x400 ;  /* 0x0000040000087882 */ /* 0x000fe20000000000 */
[----:B------:R-:W-:Y:S01]  /*09d0*/  UMOV UR6, 0x20 ;  /* 0x0000002000067882 */ /* 0x000fe20000000000 */
[----:B------:R-:W-:Y:S01]  /*09e0*/  UMOV UR5, 0x80 ;  /* 0x0000008000057882 */ /* 0x000fe20000000000 */
[----:B------:R-:W-:Y:S01]  /*09f0*/  ELECT P0, URZ, PT ;  /* 0x0000000000ff782f */ /* 0x000fe20003800000 */
        /* <DEDUP_REMOVED lines=8> */
[----:B-1----:R1:W2:Y:S01]  /*0a80*/  SYNCS.EXCH.64 URZ, [UR7+0x170], UR8 ;  /* 0x0001700807ff75b2 */ /* 0x0022a20008000100 */
[----:B------:R1:W3:Y:S01]  /*0a90*/  SYNCS.EXCH.64 URZ, [UR7+0x190], UR10 ;  /* 0x0001900a07ff75b2 */ /* 0x0002e20008000100 */
[----:B------:R1:W4:Y:S01]  /*0aa0*/  SYNCS.EXCH.64 URZ, [UR7+0x178], UR8 ;  /* 0x0001780807ff75b2 */ /* 0x0003220008000100 */
[----:B------:R1:W1:Y:S01]  /*0ab0*/  SYNCS.EXCH.64 URZ, [UR7+0x198], UR10 ;  /* 0x0001980a07ff75b2 */ /* 0x0002620008000100 */
[----:B------:R1:W1:Y:S01]  /*0ac0*/  SYNCS.EXCH.64 URZ, [UR7+0x180], UR8 ;  /* 0x0001800807ff75b2 */ /* 0x0002620008000100 */
[----:B------:R1:W1:Y:S01]  /*0ad0*/  SYNCS.EXCH.64 URZ, [UR7+0x1a0], UR10 ;  /* 0x0001a00a07ff75b2 */ /* 0x0002620008000100 */
[----:B------:R1:W1:Y:S01]  /*0ae0*/  SYNCS.EXCH.64 URZ, [UR7+0x188], UR8 ;  /* 0x0001880807ff75b2 */ /* 0x0002620008000100 */
[----:B------:R1:W1:Y:S01]  /*0af0*/  SYNCS.EXCH.64 URZ, [UR7+0x1a8], UR10 ;  /* 0x0001a80a07ff75b2 */ /* 0x0002620008000100 */
[----:B------:R-:W-:Y:S01]  /*0b00*/  NOP ;  /* 0x0000000000007918 */ /* 0x000fe20000000000 */
.L_x_11:
[----:B------:R-:W2:Y:S01]  /*0b10*/  SHFL.IDX PT, R3, R103, RZ, 0x1f ;  /* 0x00001fff67037589 */ /* 0x000ea200000e0000 */
[----:B------:R-:W-:Y:S01]  /*0b20*/  NOP ;  /* 0x0000000000007918 */ /* 0x000fe20000000000 */
[----:B--2---:R-:W-:-:S13]  /*0b30*/  ISETP.NE.AND P0, PT, R3, 0x3, PT ;  /* 0x000000030300780c */ /* 0x004fda0003f05270 */
[----:B------:R-:W-:Y:S05]  /*0b40*/  @P0 BRA `(.L_x_12) ;  /* 0x0000000000300947 */ /* 0x000fea0003800000 */
[----:B------:R-:W2:Y:S01]  /*0b50*/  S2UR UR6, SR_CgaCtaId ;  /* 0x00000000000679c3 */ /* 0x000ea20000008800 */
[----:B-1----:R-:W-:Y:S01]  /*0b60*/  UMOV UR7, 0x400 ;  /* 0x0000040000077882 */ /* 0x002fe20000000000 */
[----:B------:R-:W-:Y:S01]  /*0b70*/  UMOV UR5, 0x20 ;  /* 0x0000002000057882 */ /* 0x000fe20000000000 */
[----:B------:R-:W-:Y:S01]  /*0b80*/  ELECT P0, URZ, PT ;  /* 0x0000000000ff782f */ /* 0x000fe20003800000 */
[----:B------:R-:W-:-:S04]  /*0b90*/  UIADD3 UR8, UPT, UPT, -UR5, 0x100000, URZ ;  /* 0x0010000005087890 */ /* 0x000fc8000fffe1ff */
[----:B------:R-:W-:Y:S02]  /*0ba0*/  USHF.L.U32 UR9, UR8, 0xb, URZ ;  /* 0x0000000b08097899 */ /* 0x000fe400080006ff */
[----:B------:R-:W-:Y:S02]  /*0bb0*/  USHF.L.U32 UR8, UR8, 0x1, URZ ;  /* 0x0000000108087899 */ /* 0x000fe400080006ff */
[----:B--2---:R-:W-:Y:S01]  /*0bc0*/  ULEA UR6, UR6, UR7, 0x18 ;  /* 0x0000000706067291 */ /* 0x004fe2000f8ec0ff */
[----:B------:R-:W1:Y:S11]  /*0bd0*/  FENCE.VIEW.ASYNC.S ;  /* 0x00000000000073c6 */ /* 0x000e760000000000 */
[----:B-1----:R2:W1:Y:S01]  /*0be0*/  SYNCS.EXCH.64 URZ, [UR6+0x1b0], UR8 ;  /* 0x0001b00806ff75b2 */ /* 0x0024620008000100 */
[----:B------:R2:W1:Y:S02]  /*0bf0*/  SYNCS.EXCH.64 URZ, [UR6+0x1b8], UR8 ;  /* 0x0001b80806ff75b2 */ /* 0x0004640008000100 */
[----:B--2---:R-:W-:Y:S01]  /*0c00*/  NOP ;  /* 0x0000000000007918 */ /* 0x004fe20000000000 */
.L_x_12:
[----:B------:R-:W2:Y:S01]  /*0c10*/  SHFL.IDX PT, R3, R103, RZ, 0x1f ;  /* 0x00001fff67037589 */ /* 0x000ea200000e0000 */
[----:B------:R-:W-:Y:S01]  /*0c20*/  NOP ;  /* 0x0000000000007918 */ /* 0x000fe20000000000 */
[----:B--2---:R-:W-:-:S13]  /*0c30*/  ISETP.NE.AND P0, PT, R3, 0x4, PT ;  /* 0x000000040300780c */ /* 0x004fda0003f05270 */
[----:B------:R-:W-:Y:S05]  /*0c40*/  @P0 BRA `(.L_x_13) ;  /* 0x00000000004c0947 */ /* 0x000fea0003800000 */
[----:B------:R-:W2:Y:S01]  /*0c50*/  S2UR UR6, SR_CgaCtaId ;  /* 0x00000000000679c3 */ /* 0x000ea20000008800 */
[----:B-1----:R-:W-:Y:S01]  /*0c60*/  UMOV UR8, 0xe20 ;  /* 0x00000e2000087882 */ /* 0x002fe20000000000 */
[----:B------:R-:W-:Y:S01]  /*0c70*/  UMOV UR7, 0x400 ;  /* 0x0000040000077882 */ /* 0x000fe20000000000 */
[----:B------:R-:W-:Y:S01]  /*0c80*/  USEL UR8, UR8, 0xc20, UP6 ;  /* 0x00000c2008087887 */ /* 0x000fe2000b000000 */
[----:B------:R-:W-:Y:S01]  /*0c90*/  UMOV UR5, 0x1 ;  /* 0x0000000100057882 */ /* 0x000fe20000000000 */
[----:B------:R-:W-:Y:S01]  /*0ca0*/  ELECT P0, URZ, PT ;  /* 0x0000000000ff782f */ /* 0x000fe20003800000 */
[----:B------:R-:W-:-:S04]  /*0cb0*/  UIADD3 UR10, UPT, UPT, -UR5, 0x100000, URZ ;  /* 0x00100000050a7890 */ /* 0x000fc8000fffe1ff */
[----:B------:R-:W-:Y:S02]  /*0cc0*/  USHF.L.U32 UR11, UR10, 0xb, URZ ;  /* 0x0000000b0a0b7899 */ /* 0x000fe400080006ff */
[----:B------:R-:W-:Y:S02]  /*0cd0*/  USHF.L.U32 UR10, UR10, 0x1, URZ ;  /* 0x000000010a0a7899 */ /* 0x000fe400080006ff */
[----:B------:R-:W-:-:S04]  /*0ce0*/  UIADD3 UR8, UPT, UPT, -UR8, 0x100000, URZ ;  /* 0x0010000008087890 */ /* 0x000fc8000fffe1ff */
[----:B------:R-:W-:Y:S02]  /*0cf0*/  USHF.L.U32 UR9, UR8, 0xb, URZ ;  /* 0x0000000b08097899 */ /* 0x000fe400080006ff */
[----:B------:R-:W-:Y:S02]  /*0d00*/  USHF.L.U32 UR8, UR8, 0x1, URZ ;  /* 0x0000000108087899 */ /* 0x000fe400080006ff */
[----:B--2---:R-:W-:Y:S01]  /*0d10*/  ULEA UR6, UR6, UR7, 0x18 ;  /* 0x0000000706067291 */ /* 0x004fe2000f8ec0ff */
[----:B------:R-:W1:Y:S11]  /*0d20*/  FENCE.VIEW.ASYNC.S ;  /* 0x00000000000073c6 */ /* 0x000e760000000000 */
[----:B-1----:R2:W1:Y:S01]  /*0d30*/  SYNCS.EXCH.64 URZ, [UR6+0x1c0], UR10 ;  /* 0x0001c00a06ff75b2 */ /* 0x0024620008000100 */
[----:B------:R2:W1:Y:S01]  /*0d40*/  SYNCS.EXCH.64 URZ, [UR6+0x1d0], UR8 ;  /* 0x0001d00806ff75b2 */ /* 0x0004620008000100 */
[----:B------:R2:W1:Y:S01]  /*0d50*/  SYNCS.EXCH.64 URZ, [UR6+0x1c8], UR10 ;  /* 0x0001c80a06ff75b2 */ /* 0x0004620008000100 */
[----:B------:R2:W1:Y:S02]  /*0d60*/  SYNCS.EXCH.64 URZ, [UR6+0x1d8], UR8 ;  /* 0x0001d80806ff75b2 */ /* 0x0004640008000100 */
[----:B--2---:R-:W-:Y:S01]  /*0d70*/  NOP ;  /* 0x0000000000007918 */ /* 0x004fe20000000000 */
.L_x_13:
[----:B------:R-:W2:Y:S01]  /*0d80*/  SHFL.IDX PT, R3, R103, RZ, 0x1f ;  /* 0x00001fff67037589 */ /* 0x000ea200000e0000 */
[----:B------:R-:W-:Y:S01]  /*0d90*/  NOP ;  /* 0x0000000000007918 */ /* 0x000fe20000000000 */
[----:B--2---:R-:W-:-:S13]  /*0da0*/  ISETP.NE.AND P0, PT, R3, 0x5, PT ;  /* 0x000000050300780c */ /* 0x004fda0003f05270 */
[----:B------:R-:W-:Y:S05]  /*0db0*/  @P0 BRA `(.L_x_14) ;  /* 0x0000000000480947 */ /* 0x000fea0003800000 */
[----:B-1----:R-:W1:Y:S01]  /*0dc0*/  S2UR UR7, SR_CgaCtaId ;  /* 0x00000000000779c3 */ /* 0x002e620000008800 */
        /* <DEDUP_REMOVED lines=12> */
[----:B-1----:R2:W1:Y:S01]  /*0e90*/  SYNCS.EXCH.64 URZ, [UR7+0x1e0], UR8 ;  /* 0x0001e00807ff75b2 */ /* 0x0024620008000100 */
[----:B------:R2:W1:Y:S01]  /*0ea0*/  SYNCS.EXCH.64 URZ, [UR7+0x1f0], UR10 ;  /* 0x0001f00a07ff75b2 */ /* 0x0004620008000100 */
[----:B------:R2:W1:Y:S01]  /*0eb0*/  SYNCS.EXCH.64 URZ, [UR7+0x1e8], UR8 ;  /* 0x0001e80807ff75b2 */ /* 0x0004620008000100 */
[----:B------:R2:W1:Y:S02]  /*0ec0*/  SYNCS.EXCH.64 URZ, [UR7+0x1f8], UR10 ;  /* 0x0001f80a07ff75b2 */ /* 0x0004640008000100 */
[----:B--2---:R-:W-:Y:S01]  /*0ed0*/  NOP ;  /* 0x0000000000007918 */ /* 0x004fe20000000000 */
.L_x_14:
[----:B------:R-:W2:Y:S01]  /*0ee0*/  SHFL.IDX PT, R3, R103, RZ, 0x1f ;  /* 0x00001fff67037589 */ /* 0x000ea200000e0000 */
[----:B------:R-:W1:Y:S01]  /*0ef0*/  S2UR UR37, SR_CgaCtaId ;  /* 0x00000000002579c3 */ /* 0x000e620000008800 */
[----:B------:R-:W-:Y:S01]  /*0f00*/  NOP ;  /* 0x0000000000007918 */ /* 0x000fe20000000000 */
[----:B--2---:R-:W-:-:S13]  /*0f10*/  ISETP.NE.AND P0, PT, R3, 0x3, PT ;  /* 0x000000030300780c */ /* 0x004fda0003f05270 */
[----:B-1----:R-:W-:Y:S05]  /*0f20*/  @P0 BRA `(.L_x_15) ;  /* 0x0000000000340947 */ /* 0x002fea0003800000 */
[----:B------:R-:W-:Y:S01]  /*0f30*/  UMOV UR6, 0x400 ;  /* 0x0000040000067882 */ /* 0x000fe20000000000 */
[----:B------:R-:W-:Y:S01]  /*0f40*/  UMOV UR5, 0x20 ;  /* 0x0000002000057882 */ /* 0x000fe20000000000 */
[----:B------:R-:W-:Y:S02]  /*0f50*/  ULEA UR6, UR37, UR6, 0x18 ;  /* 0x0000000625067291 */ /* 0x000fe4000f8ec0ff */
[----:B------:R-:W-:-:S04]  /*0f60*/  UIADD3 UR8, UPT, UPT, -UR5, 0x100000, URZ ;  /* 0x0010000005087890 */ /* 0x000fc8000fffe1ff */
[----:B------:R-:W-:Y:S02]  /*0f70*/  USHF.L.U32 UR9, UR8, 0xb, URZ ;  /* 0x0000000b08097899 */ /* 0x000fe400080006ff */
[----:B------:R-:W-:Y:S01]  /*0f80*/  USHF.L.U32 UR8, UR8, 0x1, URZ ;  /* 0x0000000108087899 */ /* 0x000fe200080006ff */
[----:B------:R-:W-:Y:S01]  /*0f90*/  ELECT P0, URZ, PT ;  /* 0x0000000000ff782f */ /* 0x000fe20003800000 */
[----:B------:R-:W1:Y:S10]  /*0fa0*/  FENCE.VIEW.ASYNC.S ;  /* 0x00000000000073c6 */ /* 0x000e740000000000 */
[----:B-1----:R1:W2:Y:S01]  /*0fb0*/  SYNCS.EXCH.64 URZ, [UR6+0x200], UR8 ;  /* 0x0002000806ff75b2 */ /* 0x0022a20008000100 */
[----:B------:R1:W1:Y:S01]  /*0fc0*/  SYNCS.EXCH.64 URZ, [UR6+0x210], UR8 ;  /* 0x0002100806ff75b2 */ /* 0x0002620008000100 */
[----:B------:R1:W1:Y:S01]  /*0fd0*/  SYNCS.EXCH.64 URZ, [UR6+0x208], UR8 ;  /* 0x0002080806ff75b2 */ /* 0x0002620008000100 */
[----:B------:R1:W1:Y:S01]  /*0fe0*/  SYNCS.EXCH.64 URZ, [UR6+0x218], UR8 ;  /* 0x0002180806ff75b2 */ /* 0x0002620008000100 */
[----:B------:R-:W-:Y:S01]  /*0ff0*/  NOP ;  /* 0x0000000000007918 */ /* 0x000fe20000000000 */
.L_x_15:
[----:B------:R-:W3:Y:S01]  /*1000*/  LDCU UR5, c[0x0][0x36c] ;  /* 0x00006d80ff0577ac */ /* 0x000ee20008000800 */
[----:B------:R-:W-:Y:S01]  /*1010*/  ISETP.NE.OR P5, PT, R2, 0x2, !P5 ;  /* 0x000000020200780c */ /* 0x000fe20006fa5670 */
[----:B------:R-:W-:Y:S01]  /*1020*/  NOP ;  /* 0x0000000000007918 */ /* 0x000fe20000000000 */
[----:B------:R-:W-:Y:S01]  /*1030*/  LOP3.LUT R2, R0, 0x1f, RZ, 0xc0, !PT ;  /* 0x0000001f00027812 */ /* 0x000fe200078ec0ff */
[----:B------:R-:W-:Y:S02]  /*1040*/  UISETP.NE.AND UP5, UPT, UR16, URZ, UPT ;  /* 0x000000ff1000728c */ /* 0x000fe4000bfa5270 */
[----:B---3--:R-:W-:-:S09]  /*1050*/  UISETP.EQ.U32.AND UP0, UPT, UR5, 0x1, UPT ;  /* 0x000000010500788c */ /* 0x008fd2000bf02070 */
[----:B------:R-:W-:Y:S05]  /*1060*/  BRA.U !UP0, `(.L_x_16) ;  /* 0x0000000108087547 */ /* 0x000fea000b800000 */
[----:B-12-4-:R-:W-:Y:S01]  /*1070*/  UCGABAR_ARV ;  /* 0x00000000000079c7 */ /* 0x016fe20008000000 */
[----:B------:R-:W-:Y:S05]  /*1080*/  BRA `(.L_x_17) ;  /* 0x0000000000047947 */ /* 0x000fea0003800000 */
.L_x_16:
[----:B-12-4-:R-:W-:Y:S01]  /*1090*/  NOP ;  /* 0x0000000000007918 */ /* 0x016fe20000000000 */
.L_x_17:
[----:B------:R-:W1:Y:S01]  /*10a0*/  S2UR UR27, SR_CTAID.X ;  /* 0x00000000001b79c3 */ /* 0x000e620000002500 */
[----:B------:R-:W-:-:S05]  /*10b0*/  CS2R.32 R43, SR_CgaSize ;  /* 0x00000000002b7805 */ /* 0x000fca0000008a00 */
[----:B------:R-:W-:-:S05]  /*10c0*/  IMAD R43, R43, -0xa0, RZ ;  /* 0xffffff602b2b7824 */ /* 0x000fca00078e02ff */
[----:B------:R-:W-:-:S14]  /*10d0*/  R2UR UR9, R43 ;  /* 0x000000002b0972ca */ /* 0x000fdc00000e0000 */
[----:B------:R-:W2:Y:S01]  /*10e0*/  LDCU UR9, c[0x0][UR9+0x2b0] ;  /* 0x00005600090977ac */ /* 0x000ea20008000800 */
[----:B------:R-:W-:-:S05]  /*10f0*/  CS2R.32 R43, SR_CgaSize ;  /* 0x00000000002b7805 */ /* 0x000fca0000008a00 */
[----:B------:R-:W-:-:S05]  /*1100*/  IMAD R43, R43, -0xa0, RZ ;  /* 0xffffff602b2b7824 */ /* 0x000fca00078e02ff */
[----:B------:R-:W-:-:S14]  /*1110*/  R2UR UR8, R43 ;  /* 0x000000002b0872ca */ /* 0x000fdc00000e0000 */
[----:B------:R-:W3:Y:S01]  /*1120*/  LDCU UR8, c[0x0][UR8+0x2b4] ;  /* 0x00005680080877ac */ /* 0x000ee20008000800 */
[----:B------:R-:W4:Y:S01]  /*1130*/  S2UR UR11, SR_CTAID.Y ;  /* 0x00000000000b79c3 */ /* 0x000f220000002600 */
[----:B------:R-:W3:Y:S01]  /*1140*/  LDCU UR19, c[0x0][0xf24] ;  /* 0x0001e480ff1377ac */ /* 0x000ee20008000800 */
[----:B------:R-:W-:-:S05]  /*1150*/  CS2R.32 R43, SR_CgaSize ;  /* 0x00000000002b7805 */ /* 0x000fca0000008a00 */
[----:B------:R-:W-:-:S05]  /*1160*/  IMAD R43, R43, -0xa0, RZ ;  /* 0xffffff602b2b7824 */ /* 0x000fca00078e02ff */
[----:B------:R-:W-:-:S14]  /*1170*/  R2UR UR39, R43 ;  /* 0x000000002b2772ca */ /* 0x000fdc00000e0000 */
[----:B------:R-:W3:Y:S01]  /*1180*/  LDCU UR39, c[0x0][UR39+0x2a0] ;  /* 0x00005400272777ac */ /* 0x000ee20008000800 */
[----:B------:R-:W3:Y:S01]  /*1190*/  LDC R43, c[0x0][0xf24] ;  /* 0x0003c900ff2b7b82 */ /* 0x000ee20000000800 */
[----:B------:R-:W-:-:S05]  /*11a0*/  CS2R.32 R4, SR_CgaSize ;  /* 0x0000000000047805 */ /* 0x000fca0000008a00 */
[----:B------:R-:W-:-:S05]  /*11b0*/  IMAD R4, R4, -0xa0, RZ ;  /* 0xffffff6004047824 */ /* 0x000fca00078e02ff */
[----:B------:R-:W-:-:S14]  /*11c0*/  R2UR UR38, R4 ;  /* 0x00000000042672ca */ /* 0x000fdc00000e0000 */
[----:B------:R-:W3:Y:S01]  /*11d0*/  LDCU UR38, c[0x0][UR38+0x2a4] ;  /* 0x00005480262677ac */ /* 0x000ee20008000800 */
[----:B------:R-:W-:Y:S02]  /*11e0*/  ULOP3.LUT UR31, UR37, 0x3, URZ, 0xc0, !UPT ;  /* 0x00000003251f7892 */ /* 0x000fe4000f8ec0ff */
[----:B------:R-:W-:Y:S01]  /*11f0*/  ULOP3.LUT UR12, UR37, 0xc, URZ, 0xc0, !UPT ;  /* 0x0000000c250c7892 */ /* 0x000fe2000f8ec0ff */
[----:B-1----:R-:W-:Y:S01]  /*1200*/  I2FP.F32.U32 R4, UR27 ;  /* 0x0000001b00047c45 */ /* 0x002fe20008201000 */
[----:B------:R-:W1:Y:S01]  /*1210*/  S2UR UR44, SR_CTAID.Z ;  /* 0x00000000002c79c3 */ /* 0x000e620000002700 */
[----:B------:R-:W-:Y:S02]  /*1220*/  UISETP.GT.U32.AND UP3, UPT, UR31, 0xffff, UPT ;  /* 0x0000ffff1f00788c */ /* 0x000fe4000bf64070 */
[----:B------:R-:W-:Y:S01]  /*1230*/  UISETP.GT.U32.AND UP2, UPT, UR12, 0xffff, UPT ;  /* 0x0000ffff0c00788c */ /* 0x000fe2000bf44070 */
[----:B--2---:R-:W-:Y:S01]  /*1240*/  FMUL R4, R4, UR9 ;  /* 0x0000000904047c20 */ /* 0x004fe20008400000 */
[----:B------:R-:W-:Y:S01]  /*1250*/  USHF.L.U32 UR7, UR37, 0x7, URZ ;  /* 0x0000000725077899 */ /* 0x000fe200080006ff */
[----:B----4-:R-:W-:Y:S01]  /*1260*/  I2FP.F32.U32 R3, UR11 ;  /* 0x0000000b00037c45 */ /* 0x010fe20008201000 */
[----:B------:R-:W-:-:S03]  /*1270*/  USEL UR13, UR31, 0xffff, !UP3 ;  /* 0x0000ffff1f0d7887 */ /* 0x000fc6000d800000 */
[----:B------:R-:W2:Y:S01]  /*1280*/  F2I.U32.TRUNC.NTZ R4, R4 ;  /* 0x0000000400047305 */ /* 0x000ea2000020f000 */
[----:B------:R-:W-:Y:S01]  /*1290*/  USEL UR12, UR12, 0xffff, !UP2 ;  /* 0x0000ffff0c0c7887 */ /* 0x000fe2000d000000 */
[----:B---3--:R-:W-:Y:S01]  /*12a0*/  FMUL R3, R3, UR8 ;  /* 0x0000000803037c20 */ /* 0x008fe20008400000 */
[----:B------:R-:W-:Y:S02]  /*12b0*/  USHF.L.U32 UR30, UR37, 0x8, URZ ;  /* 0x00000008251e7899 */ /* 0x000fe400080006ff */
[----:B------:R-:W-:Y:S02]  /*12c0*/  USHF.L.U32 UR23, UR37, 0xa, URZ ;  /* 0x0000000a25177899 */ /* 0x000fe400080006ff */
[----:B------:R-:W-:Y:S01]  /*12d0*/  USHF.L.U32 UR22, UR37, 0x5, URZ ;  /* 0x0000000525167899 */ /* 0x000fe200080006ff */
[----:B------:R-:W3:Y:S01]  /*12e0*/  F2I.U32.TRUNC.NTZ R3, R3 ;  /* 0x0000000300037305 */ /* 0x000ee2000020f000 */
[----:B------:R-:W-:Y:S02]  /*12f0*/  USHF.L.U32 UR26, UR37, 0x4, URZ ;  /* 0x00000004251a7899 */ /* 0x000fe400080006ff */
[----:B------:R-:W-:-:S02]  /*1300*/  ULOP3.LUT UR7, UR7, 0x180, URZ, 0xc0, !UPT ;  /* 0x0000018007077892 */ /* 0x000fc4000f8ec0ff */
[----:B------:R-:W-:Y:S01]  /*1310*/  ULOP3.LUT UR13, UR13, 0xffff, URZ, 0xc0, !UPT ;  /* 0x0000ffff0d0d7892 */ /* 0x000fe2000f8ec0ff */
[----:B--2---:R-:W-:Y:S01]  /*1320*/  R2UR UR8, R4 ;  /* 0x00000000040872ca */ /* 0x004fe200000e0000 */
[----:B------:R-:W-:Y:S01]  /*1330*/  ULOP3.LUT UR12, UR12, 0xffff, URZ, 0xc0, !UPT ;  /* 0x0000ffff0c0c7892 */ /* 0x000fe2000f8ec0ff */
[----:B------:R-:W-:Y:S01]  /*1340*/  UMOV UR6, 0x1111 ;  /* 0x0000111100067882 */ /* 0x000fe20000000000 */
[----:B------:R-:W-:Y:S01]  /*1350*/  UMOV UR5, 0xf ;  /* 0x0000000f00057882 */ /* 0x000fe20000000000 */
[----:B------:R-:W-:Y:S01]  /*1360*/  USHF.R.U32.HI UR17, URZ, 0x2, UR37 ;  /* 0x00000002ff117899 */ /* 0x000fe20008011625 */
[----:B------:R-:W2:Y:S01]  /*1370*/  LDCU UR18, c[0x0][0xf30] ;  /* 0x0001e600ff1277ac */ /* 0x000ea20008000800 */
[----:B---3--:R-:W-:Y:S02]  /*1380*/  R2UR UR9, R3 ;  /* 0x00000000030972ca */ /* 0x008fe400000e0000 */
[----:B------:R-:W-:Y:S01]  /*1390*/  PRMT R3, RZ, 0x7610, R3 ;  /* 0x00007610ff037816 */ /* 0x000fe20000000003 */
[----:B------:R-:W-:-:S04]  /*13a0*/  UISETP.NE.AND UP1, UPT, UR16, 0x2, UPT ;  /* 0x000000021000788c */ /* 0x000fc8000bf25270 */
[----:B------:R-:W-:Y:S02]  /*13b0*/  UIADD3 UR8, UPT, UPT, -UR8, URZ, URZ ;  /* 0x000000ff08087290 */ /* 0x000fe4000fffe1ff */
[----:B------:R-:W-:Y:S02]  /*13c0*/  ULOP3.LUT UR30, UR30, 0xc00, URZ, 0xc0, !UPT ;  /* 0x00000c001e1e7892 */ /* 0x000fe4000f8ec0ff */
[----:B------:R-:W-:Y:S02]  /*13d0*/  ULOP3.LUT UR23, UR23, 0xc00, URZ, 0xc0, !UPT ;  /* 0x00000c0017177892 */ /* 0x000fe4000f8ec0ff */
[----:B------:R-:W-:Y:S02]  /*13e0*/  ULOP3.LUT UR22, UR22, 0x180, URZ, 0xc0, !UPT ;  /* 0x0000018016167892 */ /* 0x000fe4000f8ec0ff */
[----:B------:R-:W-:Y:S02]  /*13f0*/  UIADD3 UR9, UPT, UPT, -UR9, URZ, URZ ;  /* 0x000000ff09097290 */ /* 0x000fe4000fffe1ff */
[----:B------:R-:W-:-:S02]  /*1400*/  UISETP.GE.AND UP4, UPT, UR19, 0x1, UPT ;  /* 0x000000011300788c */ /* 0x000fc4000bf86270 */
[----:B------:R-:W-:Y:S02]  /*1410*/  ULOP3.LUT UR26, UR26, 0xc0, URZ, 0xc0, !UPT ;  /* 0x000000c01a1a7892 */ /* 0x000fe4000f8ec0ff */
[----:B------:R-:W-:Y:S02]  /*1420*/  USHF.R.U32.HI UR10, URZ, 0x1, UR7 ;  /* 0x00000001ff0a7899 */ /* 0x000fe40008011607 */
[----:B------:R-:W-:Y:S02]  /*1430*/  USHF.L.U32 UR6, UR6, UR13, URZ ;  /* 0x0000000d06067299 */ /* 0x000fe400080006ff */
[----:B------:R-:W-:Y:S02]  /*1440*/  USHF.L.U32 UR5, UR5, UR12, URZ ;  /* 0x0000000c05057299 */ /* 0x000fe400080006ff */
[----:B------:R-:W-:Y:S02]  /*1450*/  UIMAD UR39, UR39, UR8, UR27 ;  /* 0x00000008272772a4 */ /* 0x000fe4000f8e021b */
[----:B------:R-:W-:Y:S01]  /*1460*/  UIMAD UR38, UR38, UR9, UR11 ;  /* 0x00000009262672a4 */ /* 0x000fe2000f8e020b */
[----:B-12---:R-:W-:Y:S11]  /*1470*/  BRA.U UP5, `(.L_x_18) ;  /* 0x0000000105c47547 */ /* 0x006ff6000b800000 */
[----:B------:R-:W-:-:S04]  /*1480*/  UISETP.NE.AND UP3, UPT, UR38, URZ, UPT ;  /* 0x000000ff2600728c */ /* 0x000fc8000bf65270 */
[----:B------:R-:W-:Y:S02]  /*1490*/  UISETP.NE.AND UP2, UPT, UR39, URZ, UP3 ;  /* 0x000000ff2700728c */ /* 0x000fe40009f45270 */
[----:B------:R-:W-:Y:S02]  /*14a0*/  USEL UR29, URZ, 0x2, UP3 ;  /* 0x00000002ff1d7887 */ /* 0x000fe40009800000 */
[----:B------:R-:W-:Y:S02]  /*14b0*/  USEL UR35, URZ, 0x1, UP2 ;  /* 0x00000001ff237887 */ /* 0x000fe40009000000 */
[----:B------:R-:W-:Y:S02]  /*14c0*/  UISETP.NE.AND UP2, UPT, UR38, 0x1, UPT ;  /* 0x000000012600788c */ /* 0x000fe4000bf45270 */
[----:B------:R-:W-:Y:S02]  /*14d0*/  USEL UR21, URZ, 0x4, UP3 ;  /* 0x00000004ff157887 */ /* 0x000fe40009800000 */
[----:B------:R-:W-:-:S02]  /*14e0*/  USEL UR13, URZ, 0x8, UP3 ;  /* 0x00000008ff0d7887 */ /* 0x000fc40009800000 */
[----:B------:R-:W-:Y:S02]  /*14f0*/  UISETP.NE.AND UP3, UPT, UR38, 0x2, UPT ;  /* 0x000000022600788c */ /* 0x000fe4000bf65270 */
[----:B------:R-:W-:Y:S02]  /*1500*/  USEL UR34, URZ, 0x10, UP2 ;  /* 0x00000010ff227887 */ /* 0x000fe40009000000 */
[----:B------:R-:W-:Y:S02]  /*1510*/  USEL UR28, URZ, 0x20, UP2 ;  /* 0x00000020ff1c7887 */ /* 0x000fe40009000000 */
[----:B------:R-:W-:Y:S02]  /*1520*/  USEL UR20, URZ, 0x40, UP2 ;  /* 0x00000040ff147887 */ /* 0x000fe40009000000 */
[----:B------:R-:W-:Y:S02]  /*1530*/  USEL UR12, URZ, 0x80, UP2 ;  /* 0x00000080ff0c7887 */ /* 0x000fe40009000000 */
[----:B------:R-:W-:-:S02]  /*1540*/  UISETP.NE.AND UP2, UPT, UR38, 0x3, UPT ;  /* 0x000000032600788c */ /* 0x000fc4000bf45270 */
[----:B------:R-:W-:Y:S02]  /*1550*/  USEL UR33, URZ, 0x100, UP3 ;  /* 0x00000100ff217887 */ /* 0x000fe40009800000 */
[----:B------:R-:W-:Y:S02]  /*1560*/  USEL UR25, URZ, 0x200, UP3 ;  /* 0x00000200ff197887 */ /* 0x000fe40009800000 */
[----:B------:R-:W-:Y:S02]  /*1570*/  USEL UR15, URZ, 0x400, UP3 ;  /* 0x00000400ff0f7887 */ /* 0x000fe40009800000 */
[----:B------:R-:W-:Y:S02]  /*1580*/  USEL UR9, URZ, 0x800, UP3 ;  /* 0x00000800ff097887 */ /* 0x000fe40009800000 */
[----:B------:R-:W-:Y:S02]  /*1590*/  UISETP.NE.AND UP3, UPT, UR39, URZ, UPT ;  /* 0x000000ff2700728c */ /* 0x000fe4000bf65270 */
[----:B------:R-:W-:-:S02]  /*15a0*/  USEL UR32, URZ, 0x1000, UP2 ;  /* 0x00001000ff207887 */ /* 0x000fc40009000000 */
[----:B------:R-:W-:Y:S02]  /*15b0*/  USEL UR24, URZ, 0x2000, UP2 ;  /* 0x00002000ff187887 */ /* 0x000fe40009000000 */
[----:B------:R-:W-:Y:S02]  /*15c0*/  USEL UR14, URZ, 0x4000, UP2 ;  /* 0x00004000ff0e7887 */ /* 0x000fe40009000000 */
[----:B------:R-:W-:Y:S02]  /*15d0*/  USEL UR8, URZ, 0x8000, UP2 ;  /* 0x00008000ff087887 */ /* 0x000fe40009000000 */
[----:B------:R-:W-:Y:S02]  /*15e0*/  UISETP.NE.AND UP2, UPT, UR39, 0x1, UPT ;  /* 0x000000012700788c */ /* 0x000fe4000bf45270 */
[----:B------:R-:W-:Y:S02]  /*15f0*/  USEL UR34, UR34, 0x10, UP3 ;  /* 0x0000001022227887 */ /* 0x000fe40009800000 */
[----:B------:R-:W-:-:S02]  /*1600*/  USEL UR33, UR33, 0x100, UP3 ;  /* 0x0000010021217887 */ /* 0x000fc40009800000 */
[----:B------:R-:W-:Y:S02]  /*1610*/  USEL UR32, UR32, 0x1000, UP3 ;  /* 0x0000100020207887 */ /* 0x000fe40009800000 */
[----:B------:R-:W-:Y:S02]  /*1620*/  USEL UR29, UR29, 0x2, UP2 ;  /* 0x000000021d1d7887 */ /* 0x000fe40009000000 */
[----:B------:R-:W-:Y:S02]  /*1630*/  UIADD3 UR33, UPT, UPT, UR33, UR34, UR35 ;  /* 0x0000002221217290 */ /* 0x000fe4000fffe023 */
[----:B------:R-:W-:Y:S02]  /*1640*/  UISETP.NE.AND UP3, UPT, UR39, 0x2, UPT ;  /* 0x000000022700788c */ /* 0x000fe4000bf65270 */
[----:B------:R-:W-:Y:S02]  /*1650*/  USEL UR28, UR28, 0x20, UP2 ;  /* 0x000000201c1c7887 */ /* 0x000fe40009000000 */
[----:B------:R-:W-:-:S02]  /*1660*/  USEL UR25, UR25, 0x200, UP2 ;  /* 0x0000020019197887 */ /* 0x000fc40009000000 */
[----:B------:R-:W-:Y:S02]  /*1670*/  UIADD3 UR29, UPT, UPT, UR29, UR32, UR33 ;  /* 0x000000201d1d7290 */ /* 0x000fe4000fffe021 */
[----:B------:R-:W-:Y:S02]  /*1680*/  USEL UR24, UR24, 0x2000, UP2 ;  /* 0x0000200018187887 */ /* 0x000fe40009000000 */
[----:B------:R-:W-:Y:S02]  /*1690*/  USEL UR21, UR21, 0x4, UP3 ;  /* 0x0000000415157887 */ /* 0x000fe40009800000 */
[----:B------:R-:W-:Y:S02]  /*16a0*/  UIADD3 UR25, UPT, UPT, UR25, UR28, UR29 ;  /* 0x0000001c19197290 */ /* 0x000fe4000fffe01d */
[----:B------:R-:W-:Y:S02]  /*16b0*/  UISETP.NE.AND UP2, UPT, UR39, 0x3, UPT ;  /* 0x000000032700788c */ /* 0x000fe4000bf45270 */
[----:B------:R-:W-:-:S02]  /*16c0*/  USEL UR20, UR20, 0x40, UP3 ;  /* 0x0000004014147887 */ /* 0x000fc40009800000 */
[----:B------:R-:W-:Y:S02]  /*16d0*/  USEL UR15, UR15, 0x400, UP3 ;  /* 0x000004000f0f7887 */ /* 0x000fe40009800000 */
[----:B------:R-:W-:Y:S02]  /*16e0*/  UIADD3 UR21, UPT, UPT, UR21, UR24, UR25 ;  /* 0x0000001815157290 */ /* 0x000fe4000fffe019 */
[----:B------:R-:W-:Y:S02]  /*16f0*/  USEL UR14, UR14, 0x4000, UP3 ;  /* 0x000040000e0e7887 */ /* 0x000fe40009800000 */
[----:B------:R-:W-:Y:S02]  /*1700*/  USEL UR13, UR13, 0x8, UP2 ;  /* 0x000000080d0d7887 */ /* 0x000fe40009000000 */
[----:B------:R-:W-:Y:S02]  /*1710*/  UIADD3 UR15, UPT, UPT, UR15, UR20, UR21 ;  /* 0x000000140f0f7290 */ /* 0x000fe4000fffe015 */
[----:B------:R-:W-:-:S02]  /*1720*/  USEL UR12, UR12, 0x80, UP2 ;  /* 0x000000800c0c7887 */ /* 0x000fc40009000000 */
[----:B------:R-:W-:Y:S02]  /*1730*/  USEL UR9, UR9, 0x800, UP2 ;  /* 0x0000080009097887 */ /* 0x000fe40009000000 */
[----:B------:R-:W-:Y:S02]  /*1740*/  UIADD3 UR13, UPT, UPT, UR13, UR14, UR15 ;  /* 0x0000000e0d0d7290 */ /* 0x000fe4000fffe00f */
[----:B------:R-:W-:Y:S02]  /*1750*/  USEL UR8, UR8, 0x8000, UP2 ;  /* 0x0000800008087887 */ /* 0x000fe40009000000 */
[----:B------:R-:W-:-:S04]  /*1760*/  UIADD3 UR9, UPT, UPT, UR9, UR12, UR13 ;  /* 0x0000000c09097290 */ /* 0x000fc8000fffe00d */
[----:B------:R-:W-:-:S06]  /*1770*/  UIADD3 UR8, UPT, UPT, UR9, UR8, URZ ;  /* 0x0000000809087290 */ /* 0x000fcc000fffe0ff */
[----:B------:R-:W-:Y:S02]  /*1780*/  MOV R3, UR8 ;  /* 0x0000000800037c02 */ /* 0x000fe40008000f00 */
.L_x_18:
[----:B------:R-:W-:Y:S05]  /*1790*/  BRA.U !UP4, `(.L_x_19) ;  /* 0x000000010cb87547 */ /* 0x000fea000b800000 */
[----:B------:R-:W1:Y:S01]  /*17a0*/  LDCU.128 UR12, c[0x0][0xf10] ;  /* 0x0001e200ff0c77ac */ /* 0x000e620008000c00 */
[----:B------:R-:W2:Y:S01]  /*17b0*/  LDCU UR25, c[0x0][0x370] ;  /* 0x00006e00ff1977ac */ /* 0x000ea20008000800 */
[----:B------:R-:W3:Y:S01]  /*17c0*/  LDCU UR24, c[0x0][0x374] ;  /* 0x00006e80ff1877ac */ /* 0x000ee20008000800 */
[----:B------:R-:W4:Y:S01]  /*17d0*/  LDCU UR21, c[0x0][0xf0c] ;  /* 0x0001e180ff1577ac */ /* 0x000f220008000800 */
[----:B------:R-:W2:Y:S01]  /*17e0*/  LDCU UR20, c[0x0][0xf20] ;  /* 0x0001e400ff1477ac */ /* 0x000ea20008000800 */
[----:B------:R-:W2:Y:S01]  /*17f0*/  LDCU.64 UR8, c[0x0][0xf28] ;  /* 0x0001e500ff0877ac */ /* 0x000ea20008000a00 */
[----:B-1----:R-:W-:Y:S02]  /*1800*/  UISETP.NE.AND UP3, UPT, UR14, 0x1, UPT ;  /* 0x000000010e00788c */ /* 0x002fe4000bf65270 */
[----:B---3--:R-:W-:Y:S02]  /*1810*/  UIMAD.WIDE.U32 UR32, UR24, UR15, URZ ;  /* 0x0000000f182072a5 */ /* 0x008fe4000f8e00ff */
[----:B------:R-:W-:-:S02]  /*1820*/  UISETP.NE.AND UP2, UPT, UR19, 0x1, UPT ;  /* 0x000000011300788c */ /* 0x000fc4000bf45270 */
[----:B----4-:R-:W-:Y:S02]  /*1830*/  UISETP.NE.AND UP4, UPT, UR21, 0x1, UPT ;  /* 0x000000011500788c */ /* 0x010fe4000bf85270 */
[----:B------:R-:W-:Y:S02]  /*1840*/  UIMAD.WIDE.U32 UR34, UR11, UR15, URZ ;  /* 0x0000000f0b2272a5 */ /* 0x000fe4000f8e00ff */
[----:B--2---:R-:W-:Y:S01]  /*1850*/  UIMAD.WIDE.U32 UR28, UR25, UR12, URZ ;  /* 0x0000000c191c72a5 */ /* 0x004fe2000f8e00ff */
[----:B------:R-:W-:Y:S01]  /*1860*/  UMOV UR15, UR33 ;  /* 0x00000021000f7c82 */ /* 0x000fe20008000000 */
[----:B------:R-:W-:Y:S02]  /*1870*/  UIMAD.WIDE.U32 UR32, UR27, UR12, URZ ;  /* 0x0000000c1b2072a5 */ /* 0x000fe4000f8e00ff */
[----:B------:R-:W-:-:S03]  /*1880*/  @UP3 USHF.R.U32.HI UR24, URZ, UR20, UR15 ;  /* 0x00000014ff183299 */ /* 0x000fc6000801160f */
[----:B------:R-:W-:Y:S02]  /*1890*/  @UP4 USHF.R.U32.HI UR25, URZ, UR13, UR29 ;  /* 0x0000000dff194299 */ /* 0x000fe4000801161d */
[----:B------:R-:W-:Y:S02]  /*18a0*/  UIMAD.WIDE.U32 UR28, UR24, UR8, URZ ;  /* 0x00000008181c72a5 */ /* 0x000fe4000f8e00ff */
[----:B------:R-:W-:Y:S02]  /*18b0*/  USHF.R.U32.HI UR35, URZ, UR20, UR35 ;  /* 0x00000014ff237299 */ /* 0x000fe40008011623 */
[----:B------:R-:W-:Y:S02]  /*18c0*/  UIMAD.WIDE.U32 UR40, UR25, UR8, URZ ;  /* 0x00000008192872a5 */ /* 0x000fe4000f8e00ff */
[----:B------:R-:W-:Y:S02]  /*18d0*/  @UP2 USHF.R.U32.HI UR24, URZ, UR9, UR29 ;  /* 0x00000009ff182299 */ /* 0x000fe4000801161d */
[----:B------:R-:W-:-:S02]  /*18e0*/  USHF.R.U32.HI UR33, URZ, UR13, UR33 ;  /* 0x0000000dff217299 */ /* 0x000fc40008011621 */
[----:B------:R-:W-:Y:S02]  /*18f0*/  USEL UR35, UR11, UR35, !UP3 ;  /* 0x000000230b237287 */ /* 0x000fe4000d800000 */
[----:B------:R-:W-:Y:S02]  /*1900*/  @UP2 USHF.R.U32.HI UR25, URZ, UR9, UR41 ;  /* 0x00000009ff192299 */ /* 0x000fe40008011629 */
[----:B------:R-:W-:Y:S02]  /*1910*/  UIMAD UR24, UR24, UR19, URZ ;  /* 0x00000013181872a4 */ /* 0x000fe4000f8e02ff */
[----:B------:R-:W-:Y:S02]  /*1920*/  USEL UR33, UR27, UR33, !UP4 ;  /* 0x000000211b217287 */ /* 0x000fe4000e000000 */
[----:B------:R-:W-:Y:S02]  /*1930*/  UIMAD UR12, UR25, UR19, URZ ;  /* 0x00000013190c72a4 */ /* 0x000fe4000f8e02ff */
[----:B------:R-:W-:-:S02]  /*1940*/  UISETP.GE.AND UP3, UPT, UR35, UR24, UPT ;  /* 0x000000182300728c */ /* 0x000fc4000bf66270 */
[----:B------:R-:W-:Y:S02]  /*1950*/  UIMAD.WIDE.U32 UR40, UR35, UR8, URZ ;  /* 0x00000008232872a5 */ /* 0x000fe4000f8e00ff */
[----:B------:R-:W-:Y:S02]  /*1960*/  UISETP.GE.OR UP3, UPT, UR33, UR12, UP3 ;  /* 0x0000000c2100728c */ /* 0x000fe40009f66670 */
[----:B------:R-:W-:Y:S02]  /*1970*/  UIMAD.WIDE.U32 UR28, UR33, UR8, URZ ;  /* 0x00000008211c72a5 */ /* 0x000fe4000f8e00ff */
[----:B------:R-:W-:Y:S02]  /*1980*/  USHF.R.U32.HI UR8, URZ, UR9, UR41 ;  /* 0x00000009ff087299 */ /* 0x000fe40008011629 */
[----:B------:R-:W-:Y:S02]  /*1990*/  UIADD3 UR12, UPT, UPT, -UR35, URZ, URZ ;  /* 0x000000ff230c7290 */ /* 0x000fe4000fffe1ff */
[----:B------:R-:W-:-:S02]  /*19a0*/  USEL UR8, UR35, UR8, !UP2 ;  /* 0x0000000823087287 */ /* 0x000fc4000d000000 */
[----:B------:R-:W-:Y:S02]  /*19b0*/  UIMAD UR11, UR14, UR12, UR11 ;  /* 0x0000000c0e0b72a4 */ /* 0x000fe4000f8e020b */
[----:B------:R-:W-:Y:S02]  /*19c0*/  @!UP3 USHF.R.U32.HI UR13, URZ, UR9, UR29 ;  /* 0x00000009ff0db299 */ /* 0x000fe4000801161d */
[----:B------:R-:W-:Y:S02]  /*19d0*/  UIADD3 UR12, UPT, UPT, -UR8, URZ, URZ ;  /* 0x000000ff080c7290 */ /* 0x000fe4000fffe1ff */
[----:B------:R-:W-:Y:S02]  /*19e0*/  @!UP3 USEL UR13, UR33, UR13, !UP2 ;  /* 0x0000000d210db287 */ /* 0x000fe4000d000000 */
[----:B------:R-:W-:Y:S02]  /*19f0*/  UIMAD UR12, UR19, UR12, UR35 ;  /* 0x0000000c130c72a4 */ /* 0x000fe4000f8e0223 */
[----:B------:R-:W-:-:S02]  /*1a00*/  UIADD3 UR9, UPT, UPT, -UR33, URZ, URZ ;  /* 0x000000ff21097290 */ /* 0x000fc4000fffe1ff */
[----:B------:R-:W-:Y:S02]  /*1a10*/  @!UP3 UIMAD UR12, UR12, UR25, UR13 ;  /* 0x000000190c0cb2a4 */ /* 0x000fe4000f8e020d */
[----:B------:R-:W-:Y:S02]  /*1a20*/  @!UP3 UIADD3 UR8, UPT, UPT, UR8, -UR13, URZ ;  /* 0x8000000d0808b290 */ /* 0x000fe4000fffe0ff */
[----:B------:R-:W-:Y:S02]  /*1a30*/  UIMAD UR9, UR21, UR9, UR27 ;  /* 0x00000009150972a4 */ /* 0x000fe4000f8e021b */
[----:B------:R-:W-:-:S03]  /*1a40*/  @!UP3 UIMAD UR35, UR8, UR19, UR33 ;  /* 0x000000130823b2a4 */ /* 0x000fc6000f8e0221 */
[----:B------:R-:W-:Y:S01]  /*1a50*/  @!UP3 UMOV UR33, UR12 ;  /* 0x0000000c0021bc82 */ /* 0x000fe20008000000 */
[----:B------:R-:W-:Y:S02]  /*1a60*/  UIMAD UR11, UR35, UR14, UR11 ;  /* 0x0000000e230b72a4 */ /* 0x000fe4000f8e020b */
[----:B------:R-:W-:-:S12]  /*1a70*/  UIMAD UR27, UR33, UR21, UR9 ;  /* 0x00000015211b72a4 */ /* 0x000fd8000f8e0209 */
.L_x_19:
[----:B------:R-:W-:-:S09]  /*1a80*/  UISETP.NE.AND UP2, UPT, UR18, 0x1, UPT ;  /* 0x000000011200788c */ /* 0x000fd2000bf45270 */
[----:B------:R-:W-:Y:S05]  /*1a90*/  BRA.U UP2, `(.L_x_20) ;  /* 0x0000000102407547 */ /* 0x000fea000b800000 */
[----:B------:R-:W1:Y:S01]  /*1aa0*/  LDCU.128 UR12, c[0x0][0xf10] ;  /* 0x0001e200ff0c77ac */ /* 0x000e620008000c00 */
[----:B------:R-:W2:Y:S01]  /*1ab0*/  LDCU UR9, c[0x0][0xf0c] ;  /* 0x0001e180ff0977ac */ /* 0x000ea20008000800 */
[----:B------:R-:W3:Y:S01]  /*1ac0*/  LDCU UR8, c[0x0][0xf20] ;  /* 0x0001e400ff0877ac */ /* 0x000ee20008000800 */
[----:B-1----:R-:W-:Y:S02]  /*1ad0*/  UIMAD.WIDE.U32 UR20, UR27, UR12, URZ ;  /* 0x0000000c1b1472a5 */ /* 0x002fe4000f8e00ff */
[----:B------:R-:W-:Y:S02]  /*1ae0*/  UIMAD.WIDE.U32 UR18, UR11, UR15, URZ ;  /* 0x0000000f0b1272a5 */ /* 0x000fe4000f8e00ff */
[----:B--2---:R-:W-:Y:S02]  /*1af0*/  UISETP.NE.AND UP3, UPT, UR9, 0x1, UPT ;  /* 0x000000010900788c */ /* 0x004fe4000bf65270 */
[----:B------:R-:W-:Y:S01]  /*1b00*/  UISETP.NE.AND UP2, UPT, UR14, 0x1, UPT ;  /* 0x000000010e00788c */ /* 0x000fe2000bf45270 */
[----:B------:R-:W-:Y:S01]  /*1b10*/  UMOV UR15, UR21 ;  /* 0x00000015000f7c82 */ /* 0x000fe20008000000 */
[----:B---3--:R-:W-:-:S02]  /*1b20*/  USHF.R.U32.HI UR8, URZ, UR8, UR19 ;  /* 0x00000008ff087299 */ /* 0x008fc40008011613 */
[----:B------:R-:W-:Y:S02]  /*1b30*/  USHF.R.U32.HI UR13, URZ, UR13, UR15 ;  /* 0x0000000dff0d7299 */ /* 0x000fe4000801160f */
[----:B------:R-:W-:Y:S02]  /*1b40*/  USEL UR8, UR11, UR8, !UP2 ;  /* 0x000000080b087287 */ /* 0x000fe4000d000000 */
[----:B------:R-:W-:-:S04]  /*1b50*/  USEL UR13, UR27, UR13, !UP3 ;  /* 0x0000000d1b0d7287 */ /* 0x000fc8000d800000 */
[----:B------:R-:W-:Y:S02]  /*1b60*/  UIADD3 UR12, UPT, UPT, UR13, -UR8, URZ ;  /* 0x800000080d0c7290 */ /* 0x000fe4000fffe0ff */
[----:B------:R-:W-:Y:S02]  /*1b70*/  UIADD3 UR8, UPT, UPT, -UR13, UR8, URZ ;  /* 0x000000080d087290 */ /* 0x000fe4000fffe1ff */
[----:B------:R-:W-:Y:S02]  /*1b80*/  UIMAD UR11, UR12, UR14, UR11 ;  /* 0x0000000e0c0b72a4 */ /* 0x000fe4000f8e020b */
[----:B------:R-:W-:-:S12]  /*1b90*/  UIMAD UR27, UR8, UR9, UR27 ;  /* 0x00000009081b72a4 */ /* 0x000fd8000f8e021b */
.L_x_20:
[----:B------:R-:W-:Y:S05]  /*1ba0*/  BRA.U !UP0, `(.L_x_21) ;  /* 0x00000001080c7547 */ /* 0x000fea000b800000 */
[----:B------:R-:W-:Y:S01]  /*1bb0*/  UCGABAR_WAIT ;  /* 0x0000000000007dc7 */ /* 0x000fe20008000000 */
[----:B------:R-:W-:Y:S01]  /*1bc0*/  CCTL.IVALL ;  /* 0x00000000ff00798f */ /* 0x000fe20002000000 */
[----:B------:R-:W-:Y:S05]  /*1bd0*/  BRA `(.L_x_22) ;  /* 0x0000000000047947 */ /* 0x000fea0003800000 */
.L_x_21:
[----:B------:R-:W-:Y:S06]  /*1be0*/  BAR.SYNC.DEFER_BLOCKING 0x0 ;  /* 0x0000000000007b1d */ /* 0x000fec0000010000 */
.L_x_22:
[----:B------:R-:W-:Y:S05]  /*1bf0*/  BRA.U UP1, `(.L_x_23) ;  /* 0x0000001d01fc7547 */ /* 0x000fea000b800000 */
[----:B------:R-:W1:Y:S01]  /*1c00*/  LDCU UR15, c[0x0][0x38c] ;  /* 0x00007180ff0f77ac */ /* 0x000e620008000800 */
[----:B------:R-:W2:Y:S01]  /*1c10*/  LDC R8, c[0x0][0x370] ;  /* 0x0000dc00ff087b82 */ /* 0x000ea20000000800 */
[----:B------:R-:W-:Y:S01]  /*1c20*/  PLOP3.LUT P1, PT, PT, PT, UP6, 0x80, 0x8 ;  /* 0x000000000008781c */ /* 0x000fe20003f2f068 */
[----:B------:R-:W-:Y:S01]  /*1c30*/  IMAD.MOV.U32 R15, RZ, RZ, 0x1 ;  /* 0x00000001ff0f7424 */ /* 0x000fe200078e00ff */
[----:B------:R-:W-:Y:S01]  /*1c40*/  USHF.L.U32 UR14, UR17, 0x5, URZ ;  /* 0x00000005110e7899 */ /* 0x000fe200080006ff */
[----:B------:R-:W-:Y:S01]  /*1c50*/  ISETP.EQ.OR P4, PT, R2, RZ, P5 ;  /* 0x000000ff0200720c */ /* 0x000fe20002f82670 */
[----:B------:R-:W-:Y:S01]  /*1c60*/  UISETP.NE.AND UP1, UPT, UR16, URZ, UPT ;  /* 0x000000ff1000728c */ /* 0x000fe2000bf25270 */
[----:B------:R-:W-:Y:S01]  /*1c70*/  PLOP3.LUT P1, PT, P1, PT, PT, 0x8, 0x80 ;  /* 0x000000000080781c */ /* 0x000fe20000f2e170 */
[----:B------:R-:W-:Y:S01]  /*1c80*/  IMAD.MOV.U32 R14, RZ, RZ, RZ ;  /* 0x000000ffff0e7224 */ /* 0x000fe200078e00ff */
[----:B------:R-:W3:Y:S01]  /*1c90*/  LDC R0, c[0x0][0x374] ;  /* 0x0000dd00ff007b82 */ /* 0x000ee20000000800 */
[----:B------:R-:W-:Y:S01]  /*1ca0*/  CS2R R12, SRZ ;  /* 0x00000000000c7805 */ /* 0x000fe2000001ff00 */
[----:B------:R-:W-:Y:S01]  /*1cb0*/  IMAD.MOV.U32 R11, RZ, RZ, 0x1 ;  /* 0x00000001ff0b7424 */ /* 0x000fe200078e00ff */
[----:B------:R-:W4:Y:S01]  /*1cc0*/  LDCU.64 UR48, c[0x0][0x348] ;  /* 0x00006900ff3077ac */ /* 0x000f220008000a00 */
[----:B------:R-:W-:-:S02]  /*1cd0*/  ULOP3.LUT UR14, UR14, 0x60, URZ, 0xe2, !UPT ;  /* 0x000000600e0e7892 */ /* 0x000fc4000f8ee2ff */
[----:B-1----:R-:W-:Y:S02]  /*1ce0*/  UIADD3 UR8, UPT, UPT, UR15, 0x3f, URZ ;  /* 0x0000003f0f087890 */ /* 0x002fe4000fffe0ff */
[----:B------:R-:W-:Y:S02]  /*1cf0*/  USEL UR50, UR4, 0x2, UP1 ;  /* 0x0000000204327887 */ /* 0x000fe40008800000 */
[----:B------:R-:W-:Y:S01]  /*1d00*/  USHF.R.S32.HI UR46, URZ, 0x1f, UR8 ;  /* 0x0000001fff2e7899 */ /* 0x000fe20008011408 */
[----:B------:R-:W-:-:S03]  /*1d10*/  UMOV UR51, URZ ;  /* 0x000000ff00337c82 */ /* 0x000fc60008000000 */
[----:B------:R-:W-:Y:S02]  /*1d20*/  ULEA.HI UR46, UR46, UR8, URZ, 0x6 ;  /* 0x000000082e2e7291 */ /* 0x000fe4000f8f30ff */
[----:B------:R-:W-:Y:S02]  /*1d30*/  UIADD3 UR8, UPT, UPT, UR15, -0x1, URZ ;  /* 0xffffffff0f087890 */ /* 0x000fe4000fffe0ff */
[----:B------:R-:W-:Y:S02]  /*1d40*/  USHF.R.S32.HI UR46, URZ, 0x6, UR46 ;  /* 0x00000006ff2e7899 */ /* 0x000fe4000801142e */
[----:B------:R-:W-:Y:S02]  /*1d50*/  UISETP.GE.U32.AND UP2, UPT, UR8, -0x7f, UPT ;  /* 0xffffff810800788c */ /* 0x000fe4000bf46070 */
[----:B------:R-:W-:Y:S02]  /*1d60*/  UISETP.LT.U32.AND UP0, UPT, UR46, 0x17, UPT ;  /* 0x000000172e00788c */ /* 0x000fe4000bf01070 */
[----:B------:R-:W-:-:S02]  /*1d70*/  UIADD3 UR15, UPT, UPT, UR15, 0x7e, URZ ;  /* 0x0000007e0f0f7890 */ /* 0x000fc4000fffe0ff */
[----:B------:R-:W-:-:S04]  /*1d80*/  USEL UR45, UR46, 0x17, UP0 ;  /* 0x000000172e2d7887 */ /* 0x000fc80008000000 */
[----:B------:R-:W-:Y:S02]  /*1d90*/  UIADD3 UR47, UPT, UPT, UR45, -0x1, URZ ;  /* 0xffffffff2d2f7890 */ /* 0x000fe4000fffe0ff */
[----:B------:R-:W-:Y:S02]  /*1da0*/  @UP2 UIADD3 UR47, UPT, UPT, UR45, URZ, URZ ;  /* 0x000000ff2d2f2290 */ /* 0x000fe4000fffe0ff */
[----:B------:R-:W-:Y:S02]  /*1db0*/  UIADD3 UR52, UPT, UPT, UR46, -UR45, URZ ;  /* 0x8000002d2e347290 */ /* 0x000fe4000fffe0ff */
[----:B----4-:R-:W-:-:S12]  /*1dc0*/  UIADD3 UR47, UPT, UPT, UR47, 0x1, URZ ;  /* 0x000000012f2f7890 */ /* 0x010fd8000fffe0ff */
.L_x_47:
[----:B------:R-:W-:Y:S01]  /*1dd0*/  UISETP.NE.AND UP0, UPT, UR37, URZ, UPT ;  /* 0x000000ff2500728c */ /* 0x000fe2000bf05270 */
[----:B------:R-:W1:Y:S08]  /*1de0*/  S2UR UR37, SR_CgaCtaId ;  /* 0x00000000002579c3 */ /* 0x000e700000008800 */
[----:B------:R-:W-:Y:S05]  /*1df0*/  BRA.U UP0, `(.L_x_24) ;  /* 0x0000000100347547 */ /* 0x000fea000b800000 */
[----:B------:R-:W4:Y:S01]  /*1e00*/  S2R R2, SR_CgaCtaId ;  /* 0x0000000000027919 */ /* 0x000f220000008800 */
[----:B------:R-:W-:-:S04]  /*1e10*/  MOV R3, 0x400 ;  /* 0x0000040000037802 */ /* 0x000fc80000000f00 */
[----:B----4-:R-:W-:Y:S02]  /*1e20*/  LEA R2, R2, R3, 0x18 ;  /* 0x0000000302027211 */ /* 0x010fe400078ec0ff */
[----:B------:R-:W-:-:S03]  /*1e30*/  SHF.L.U32 R3, R11, 0x1f, RZ ;  /* 0x0000001f0b037819 */ /* 0x000fc600000006ff */
[----:B------:R-:W-:-:S04]  /*1e40*/  IMAD R2, R12, 0x8, R2 ;  /* 0x000000080c027824 */ /* 0x000fc800078e0202 */
[----:B------:R-:W4:Y:S02]  /*1e50*/  SYNCS.PHASECHK.TRANS64.TRYWAIT P0, [R2+URZ+0x210], R3 ;  /* 0x00021003020075a7 */ /* 0x000f2400080011ff */
[----:B----4-:R-:W-:Y:S05]  /*1e60*/  @!P0 BRA `(.L_x_25) ;  /* 0x000000d0005c8947 */ /* 0x010fea0003800000 */
.L_x_212:
[----:B------:R-:W-:Y:S01]  /*1e70*/  VIADD R12, R12, 0x1 ;  /* 0x000000010c0c7836 */ /* 0x000fe20000000000 */
[----:B------:R4:W-:Y:S04]  /*1e80*/  SYNCS.ARRIVE.TRANS64.A1T0 RZ, [R2+URZ+0x200], RZ ;  /* 0x000200ff02ff79a7 */ /* 0x0009e800081000ff */
[----:B------:R-:W-:-:S04]  /*1e90*/  ISETP.NE.AND P0, PT, R12, 0x2, PT ;  /* 0x000000020c00780c */ /* 0x000fc80003f05270 */
[----:B------:R-:W-:Y:S02]  /*1ea0*/  SEL R12, R12, RZ, P0 ;  /* 0x000000ff0c0c7207 */ /* 0x000fe40000000000 */
[----:B----4-:R-:W-:-:S04]  /*1eb0*/  SEL R2, RZ, 0x1, P0 ;  /* 0x00000001ff027807 */ /* 0x010fc80000000000 */
[----:B------:R-:W-:-:S07]  /*1ec0*/  LOP3.LUT R11, R11, R2, RZ, 0x3c, !PT ;  /* 0x000000020b0b7212 */ /* 0x000fce00078e3cff */
.L_x_24:
[----:B------:R-:W-:Y:S01]  /*1ed0*/  UMOV UR4, 0x400 ;  /* 0x0000040000047882 */ /* 0x000fe20000000000 */
[----:B------:R-:W-:Y:S01]  /*1ee0*/  SHF.L.U32 R2, R15, 0x1f, RZ ;  /* 0x0000001f0f027819 */ /* 0x000fe200000006ff */
[----:B-1----:R-:W-:Y:S02]  /*1ef0*/  ULEA UR4, UR37, UR4, 0x18 ;  /* 0x0000000425047291 */ /* 0x002fe4000f8ec0ff */
[----:B------:R-:W-:Y:S02]  /*1f00*/  UISETP.GE.U32.AND UP0, UPT, UR15, 0x7f, UPT ;  /* 0x0000007f0f00788c */ /* 0x000fe4000bf06070 */
[----:B------:R-:W-:Y:S02]  /*1f10*/  ULEA UR8, UR51, UR4, 0x3 ;  /* 0x0000000433087291 */ /* 0x000fe4000f8e18ff */
[----:B------:R-:W-:Y:S02]  /*1f20*/  ULEA UR35, UR11, UR31, 0x2 ;  /* 0x0000001f0b237291 */ /* 0x000fe4000f8e10ff */
[----:B------:R-:W-:-:S02]  /*1f30*/  ULEA UR43, UR27, UR14, 0x7 ;  /* 0x0000000e1b2b7291 */ /* 0x000fc4000f8e38ff */
[----:B------:R-:W-:Y:S01]  /*1f40*/  USHF.L.U32 UR35, UR35, 0x5, URZ ;  /* 0x0000000523237899 */ /* 0x000fe200080006ff */
[----:B------:R-:W-:Y:S02]  /*1f50*/  UMOV UR20, URZ ;  /* 0x000000ff00147c82 */ /* 0x000fe40008000000 */
[----:B------:R1:W4:Y:S01]  /*1f60*/  SYNCS.PHASECHK.TRANS64.TRYWAIT P2, [UR8+0xb8], R2 ;  /* 0x0000b802ff0075a7 */ /* 0x0003220008041108 */
[----:B------:R-:W-:Y:S08]  /*1f70*/  BRA.U !UP0, `(.L_x_26) ;  /* 0x0000000508187547 */ /* 0x000ff0000b800000 */
[----:B------:R-:W-:Y:S01]  /*1f80*/  UMOV UR16, UR51 ;  /* 0x0000003300107c82 */ /* 0x000fe20008000000 */
[----:B------:R-:W-:-:S05]  /*1f90*/  UMOV UR28, URZ ;  /* 0x000000ff001c7c82 */ /* 0x000fca0008000000 */
.L_x_34:
[----:B------:R-:W-:Y:S01]  /*1fa0*/  ULEA UR41, UR16, UR4, 0x3 ;  /* 0x0000000410297291 */ /* 0x000fe2000f8e18ff */
[----:B----4-:R-:W-:Y:S01]  /*1fb0*/  @!P5 MOV R3, 0x2400 ;  /* 0x000024000003d802 */ /* 0x010fe20000000f00 */
[----:B----4-:R-:W-:Y:S10]  /*1fc0*/  @P2 BRA `(.L_x_27) ;  /* 0x00000000000c2947 */ /* 0x010ff40003800000 */
[----:B------:R-:W-:-:S04]  /*1fd0*/  SHF.L.U32 R4, R15, 0x1f, RZ ;  /* 0x0000001f0f047819 */ /* 0x000fc800000006ff */
[----:B------:R-:W4:Y:S02]  /*1fe0*/  SYNCS.PHASECHK.TRANS64.TRYWAIT P0, [UR41+0xb8], R4 ;  /* 0x0000b804ff0075a7 */ /* 0x000f240008001129 */
[----:B----4-:R-:W-:Y:S05]  /*1ff0*/  @!P0 BRA `(.L_x_28) ;  /* 0x000000d0000c8947 */ /* 0x010fea0003800000 */
.L_x_27:
[----:B------:R4:W-:Y:S01]  /*2000*/  @!P5 SYNCS.ARRIVE.TRANS64 RZ, [UR41], R3 ;  /* 0x00000003ffffd9a7 */ /* 0x0009e20008000029 */
[----:B------:R-:W-:-:S04]  /*2010*/  ULOP3.LUT UR8, UR50, 0x2, URZ, 0xfc, !UPT ;  /* 0x0000000232087892 */ /* 0x000fc8000f8efcff */
[----:B------:R-:W-:-:S09]  /*2020*/  UISETP.NE.AND UP0, UPT, UR8, 0x2, UPT ;  /* 0x000000020800788c */ /* 0x000fd2000bf05270 */
[----:B------:R-:W-:Y:S05]  /*2030*/  BRA.U UP0, `(.L_x_29) ;  /* 0x0000000100047547 */ /* 0x000fea000b800000 */
[----:B------:R-:W-:Y:S05]  /*2040*/  BPT.TRAP 0x1 ;  /* 0x000000040000795c */ /* 0x000fea0000300000 */
.L_x_29:
[----:B------:R-:W-:Y:S04]  /*2050*/  BSSY.RECONVERGENT B0, `(.L_x_30) ;  /* 0x0000003000007945 */ /* 0x000fe80003800200 */
[----:B------:R-:W-:Y:S05]  /*2060*/  @P4 BRA `(.L_x_31) ;  /* 0x0000000000044947 */ /* 0x000fea0003800000 */
[----:B------:R-:W-:Y:S05]  /*2070*/  BPT.TRAP 0x1 ;  /* 0x000000040000795c */ /* 0x000fea0000300000 */
.L_x_31:
[----:B------:R-:W-:Y:S05]  /*2080*/  BSYNC.RECONVERGENT B0 ;  /* 0x0000000000007941 */ /* 0x000fea0003800200 */
.L_x_30:
[----:B------:R-:W-:Y:S01]  /*2090*/  UIADD3 UR51, UPT, UPT, UR16, 0x1, URZ ;  /* 0x0000000110337890 */ /* 0x000fe2000fffe0ff */
[----:B------:R-:W-:Y:S01]  /*20a0*/  BSSY.RECONVERGENT B0, `(.L_x_32) ;  /* 0x000002e000007945 */ /* 0x000fe20003800200 */
[----:B------:R-:W-:Y:S02]  /*20b0*/  ELECT P0, URZ, PT ;  /* 0x0000000000ff782f */ /* 0x000fe40003800000 */
[----:B------:R-:W-:-:S04]  /*20c0*/  UISETP.NE.AND UP0, UPT, UR51, 0x17, UPT ;  /* 0x000000173300788c */ /* 0x000fc8000bf05270 */
[----:B------:R-:W-:Y:S02]  /*20d0*/  USEL UR9, URZ, 0x1, UP0 ;  /* 0x00000001ff097887 */ /* 0x000fe40008000000 */
[----:B------:R-:W-:-:S04]  /*20e0*/  USEL UR51, UR51, URZ, UP0 ;  /* 0x000000ff33337287 */ /* 0x000fc80008000000 */
[----:B------:R-:W-:Y:S01]  /*20f0*/  ULEA UR8, UR51, UR4, 0x3 ;  /* 0x0000000433087291 */ /* 0x000fe2000f8e18ff */
[----:B------:R-:W-:-:S04]  /*2100*/  LOP3.LUT R15, R15, UR9, RZ, 0x3c, !PT ;  /* 0x000000090f0f7c12 */ /* 0x000fc8000f8e3cff */
[----:B-1----:R-:W-:-:S04]  /*2110*/  SHF.L.U32 R2, R15, 0x1f, RZ ;  /* 0x0000001f0f027819 */ /* 0x002fc800000006ff */
[----:B------:R1:W1:Y:S01]  /*2120*/  SYNCS.PHASECHK.TRANS64.TRYWAIT P2, [UR8+0xb8], R2 ;  /* 0x0000b802ff0075a7 */ /* 0x0002620008041108 */
[----:B------:R-:W-:Y:S05]  /*2130*/  @!P0 BRA `(.L_x_33) ;  /* 0x0000000000908947 */ /* 0x000fea0003800000 */
[----:B------:R-:W-:Y:S02]  /*2140*/  USHF.L.U32 UR32, UR16, 0xc, URZ ;  /* 0x0000000c10207899 */ /* 0x000fe400080006ff */
[----:B------:R-:W-:Y:S02]  /*2150*/  USHF.L.U32 UR8, UR16, 0x9, URZ ;  /* 0x0000000910087899 */ /* 0x000fe400080006ff */
[----:B------:R-:W-:Y:S02]  /*2160*/  UIADD3 UR60, UP3, UPT, UR48, 0x80, URZ ;  /* 0x00000080303c7890 */ /* 0x000fe4000ff7e0ff */
[----:B------:R-:W-:Y:S02]  /*2170*/  ULOP3.LUT UR40, UR32, UR30, URZ, 0xfc, !UPT ;  /* 0x0000001e20287292 */ /* 0x000fe4000f8efcff */
[----:B------:R-:W-:Y:S02]  /*2180*/  UIADD3 UR58, UP2, UPT, UR48, 0x180, URZ ;  /* 0x00000180303a7890 */ /* 0x000fe4000ff5e0ff */
[----:B------:R-:W-:-:S02]  /*2190*/  ULOP3.LUT UR32, UR32, UR23, URZ, 0xfc, !UPT ;  /* 0x0000001720207292 */ /* 0x000fc4000f8efcff */
[----:B------:R-:W-:Y:S02]  /*21a0*/  UIADD3 UR56, UP1, UPT, UR48, 0x280, URZ ;  /* 0x0000028030387890 */ /* 0x000fe4000ff3e0ff */
[----:B------:R-:W-:Y:S02]  /*21b0*/  ULOP3.LUT UR24, UR22, UR8, URZ, 0xfc, !UPT ;  /* 0x0000000816187292 */ /* 0x000fe4000f8efcff */
[----:B------:R-:W-:Y:S02]  /*21c0*/  UIADD3 UR54, UP0, UPT, UR48, 0x380, URZ ;  /* 0x0000038030367890 */ /* 0x000fe4000ff1e0ff */
[----:B------:R-:W-:Y:S02]  /*21d0*/  ULOP3.LUT UR8, UR8, UR7, URZ, 0xfc, !UPT ;  /* 0x0000000708087292 */ /* 0x000fe4000f8efcff */
[----:B------:R-:W-:Y:S02]  /*21e0*/  USHF.L.U32 UR42, UR28, 0x6, URZ ;  /* 0x000000061c2a7899 */ /* 0x000fe400080006ff */
[----:B------:R-:W-:-:S02]  /*21f0*/  UIADD3.X UR61, UPT, UPT, URZ, UR49, URZ, UP3, !UPT ;  /* 0x00000031ff3d7290 */ /* 0x000fc40009ffe4ff */
[----:B------:R-:W-:Y:S02]  /*2200*/  UIADD3 UR40, UPT, UPT, UR4, 0x4400, UR40 ;  /* 0x0000440004287890 */ /* 0x000fe4000fffe028 */
[----:B------:R-:W-:Y:S02]  /*2210*/  UPRMT UR18, URZ, 0x5410, UR6 ;  /* 0x00005410ff127896 */ /* 0x000fe40008000006 */
[----:B------:R-:W-:Y:S02]  /*2220*/  UIADD3.X UR59, UPT, UPT, URZ, UR49, URZ, UP2, !UPT ;  /* 0x00000031ff3b7290 */ /* 0x000fe400097fe4ff */
[----:B------:R-:W-:Y:S02]  /*2230*/  UIADD3 UR32, UPT, UPT, UR4, 0x1b400, UR32 ;  /* 0x0001b40004207890 */ /* 0x000fe4000fffe020 */
[----:B------:R-:W-:Y:S02]  /*2240*/  UPRMT UR17, URZ, 0x5410, UR5 ;  /* 0x00005410ff117896 */ /* 0x000fe40008000005 */
[----:B------:R-:W-:-:S02]  /*2250*/  UIADD3.X UR57, UPT, UPT, URZ, UR49, URZ, UP1, !UPT ;  /* 0x00000031ff397290 */ /* 0x000fc40008ffe4ff */
[----:B------:R-:W-:Y:S02]  /*2260*/  UIADD3 UR24, UPT, UPT, UR4, 0x32400, UR24 ;  /* 0x0003240004187890 */ /* 0x000fe4000fffe018 */
[----:B------:R-:W-:Y:S02]  /*2270*/  UIADD3.X UR55, UPT, UPT, URZ, UR49, URZ, UP0, !UPT ;  /* 0x00000031ff377290 */ /* 0x000fe400087fe4ff */
[----:B------:R-:W-:Y:S01]  /*2280*/  UIADD3 UR8, UPT, UPT, UR4, 0x35200, UR8 ;  /* 0x0003520004087890 */ /* 0x000fe2000fffe008 */
[----:B------:R-:W-:Y:S01]  /*2290*/  UMOV UR20, 0x0 ;  /* 0x0000000000147882 */ /* 0x000fe20000000000 */
[----:B------:R-:W-:Y:S01]  /*22a0*/  UMOV UR21, 0x10000000 ;  /* 0x1000000000157882 */ /* 0x000fe20000000000 */
[----:B------:R-:W-:Y:S01]  /*22b0*/  UMOV UR33, UR41 ;  /* 0x0000002900217c82 */ /* 0x000fe20008000000 */
[----:B------:R-:W-:Y:S01]  /*22c0*/  UMOV UR36, UR44 ;  /* 0x0000002c00247c82 */ /* 0x000fe20008000000 */
[----:B------:R-:W-:Y:S01]  /*22d0*/  UMOV UR34, UR42 ;  /* 0x0000002a00227c82 */ /* 0x000fe20008000000 */
[----:B------:R-:W-:Y:S01]  /*22e0*/  UMOV UR25, UR41 ;  /* 0x0000002900197c82 */ /* 0x000fe20008000000 */
[----:B------:R-:W-:Y:S01]  /*22f0*/  UMOV UR29, UR44 ;  /* 0x0000002c001d7c82 */ /* 0x000fe20008000000 */
[----:B------:R1:W-:Y:S01]  /*2300*/  UTMALDG.3D.MULTICAST [UR40], [UR60], UR18, desc[UR20] ;  /* 0x000014283c0073b4 */ /* 0x0003e20008011812 */
[----:B------:R-:W-:Y:S01]  /*2310*/  UMOV UR9, UR41 ;  /* 0x0000002900097c82 */ /* 0x000fe20008000000 */
[----:B------:R-:W-:Y:S01]  /*2320*/  UMOV UR12, UR28 ;  /* 0x0000001c000c7c82 */ /* 0x000fe20008000000 */
[----:B------:R-:W-:Y:S01]  /*2330*/  UMOV UR13, UR44 ;  /* 0x0000002c000d7c82 */ /* 0x000fe20008000000 */
[----:B------:R1:W-:Y:S01]  /*2340*/  UTMALDG.3D.MULTICAST [UR32], [UR58], UR17, desc[UR20] ;  /* 0x000014203a0073b4 */ /* 0x0003e20008011811 */
[----:B------:R1:W-:Y:S01]  /*2350*/  UTMALDG.4D.MULTICAST [UR24], [UR56], UR18, desc[UR20] ;  /* 0x00001418380073b4 */ /* 0x0003e20008019812 */
[----:B------:R1:W-:Y:S01]  /*2360*/  UTMALDG.4D.MULTICAST [UR8], [UR54], UR17, desc[UR20] ;  /* 0x00001408360073b4 */ /* 0x0003e20008019811 */
[----:B------:R-:W-:Y:S01]  /*2370*/  NOP ;  /* 0x0000000000007918 */ /* 0x000fe20000000000 */
.L_x_33:
[----:B-1----:R-:W-:Y:S05]  /*2380*/  BSYNC.RECONVERGENT B0 ;  /* 0x0000000000007941 */ /* 0x002fea0003800200 */
.L_x_32:
[----:B------:R-:W-:Y:S01]  /*2390*/  UIADD3 UR28, UPT, UPT, UR28, 0x1, URZ ;  /* 0x000000011c1c7890 */ /* 0x000fe2000fffe0ff */
[----:B------:R-:W-:Y:S01]  /*23a0*/  UMOV UR16, UR51 ;  /* 0x0000003300107c82 */ /* 0x000fe20008000000 */
[----:B------:R-:W-:Y:S02]  /*23b0*/  UMOV UR20, UR47 ;  /* 0x0000002f00147c82 */ /* 0x000fe40008000000 */
[----:B------:R-:W-:-:S09]  /*23c0*/  UISETP.NE.AND UP0, UPT, UR28, UR47, UPT ;  /* 0x0000002f1c00728c */ /* 0x000fd2000bf05270 */
[----:B------:R-:W-:Y:S05]  /*23d0*/  BRA.U UP0, `(.L_x_34) ;  /* 0xfffffff900f07547 */ /* 0x000fea000b83ffff */
.L_x_26:
[----:B------:R-:W-:Y:S01]  /*23e0*/  ULEA UR8, UR51, UR4, 0x3 ;  /* 0x0000000433087291 */ /* 0x000fe2000f8e18ff */
[----:B-1----:R-:W-:Y:S01]  /*23f0*/  SHF.L.U32 R2, R15, 0x1f, RZ ;  /* 0x0000001f0f027819 */ /* 0x002fe200000006ff */
[----:B------:R-:W-:Y:S01]  /*2400*/  @!P1 SYNCS.ARRIVE.TRANS64.A1T0 RZ, [UR4+0x1b8], RZ ;  /* 0x0001b8ffffff99a7 */ /* 0x000fe20008100004 */
[----:B------:R-:W-:-:S06]  /*2410*/  UISETP.GT.AND UP0, UPT, UR46, UR45, UPT ;  /* 0x0000002d2e00728c */ /* 0x000fcc000bf04270 */
[----:B------:R1:W1:Y:S03]  /*2420*/  SYNCS.PHASECHK.TRANS64.TRYWAIT P1, [UR8+0xb8], R2 ;  /* 0x0000b802ff0075a7 */ /* 0x0002660008021108 */
[----:B------:R-:W-:Y:S05]  /*2430*/  BRA.U !UP0, `(.L_x_35) ;  /* 0x00000005081c7547 */ /* 0x000fea000b800000 */
[----:B------:R-:W-:Y:S01]  /*2440*/  UIADD3 UR28, UPT, UPT, UR52, UR20, URZ ;  /* 0x00000014341c7290 */ /* 0x000fe2000fffe0ff */
[----:B------:R-:W-:-:S11]  /*2450*/  UMOV UR29, UR51 ;  /* 0x00000033001d7c82 */ /* 0x000fd60008000000 */
.L_x_43:
[----:B------:R-:W-:Y:S01]  /*2460*/  ULEA UR41, UR29, UR4, 0x3 ;  /* 0x000000041d297291 */ /* 0x000fe2000f8e18ff */
[----:B----4-:R-:W-:Y:S01]  /*2470*/  @!P5 MOV R3, 0x2400 ;  /* 0x000024000003d802 */ /* 0x010fe20000000f00 */
[----:B-1----:R-:W-:Y:S10]  /*2480*/  @P1 BRA `(.L_x_36) ;  /* 0x00000000000c1947 */ /* 0x002ff40003800000 */
[----:B------:R-:W-:-:S04]  /*2490*/  SHF.L.U32 R4, R15, 0x1f, RZ ;  /* 0x0000001f0f047819 */ /* 0x000fc800000006ff */
[----:B------:R-:W1:Y:S02]  /*24a0*/  SYNCS.PHASECHK.TRANS64.TRYWAIT P0, [UR41+0xb8], R4 ;  /* 0x0000b804ff0075a7 */ /* 0x000e640008001129 */
[----:B-1----:R-:W-:Y:S05]  /*24b0*/  @!P0 BRA `(.L_x_37) ;  /* 0x000000c800f48947 */ /* 0x002fea0003800000 */
.L_x_36:
[----:B------:R4:W-:Y:S01]  /*24c0*/  @!P5 SYNCS.ARRIVE.TRANS64 RZ, [UR41], R3 ;  /* 0x00000003ffffd9a7 */ /* 0x0009e20008000029 */
[----:B------:R-:W-:-:S04]  /*24d0*/  ULOP3.LUT UR8, UR50, 0x2, URZ, 0xfc, !UPT ;  /* 0x0000000232087892 */ /* 0x000fc8000f8efcff */
[----:B------:R-:W-:-:S09]  /*24e0*/  UISETP.NE.AND UP0, UPT, UR8, 0x2, UPT ;  /* 0x000000020800788c */ /* 0x000fd2000bf05270 */
[----:B------:R-:W-:Y:S05]  /*24f0*/  BRA.U UP0, `(.L_x_38) ;  /* 0x0000000100047547 */ /* 0x000fea000b800000 */
[----:B------:R-:W-:Y:S05]  /*2500*/  BPT.TRAP 0x1 ;  /* 0x000000040000795c */ /* 0x000fea0000300000 */
.L_x_38:
[----:B------:R-:W-:Y:S04]  /*2510*/  BSSY.RECONVERGENT B0, `(.L_x_39) ;  /* 0x0000003000007945 */ /* 0x000fe80003800200 */
[----:B------:R-:W-:Y:S05]  /*2520*/  @P4 BRA `(.L_x_40) ;  /* 0x0000000000044947 */ /* 0x000fea0003800000 */
[----:B------:R-:W-:Y:S05]  /*2530*/  BPT.TRAP 0x1 ;  /* 0x000000040000795c */ /* 0x000fea0000300000 */
.L_x_40:
[----:B------:R-:W-:Y:S05]  /*2540*/  BSYNC.RECONVERGENT B0 ;  /* 0x0000000000007941 */ /* 0x000fea0003800200 */
.L_x_39:
        /* <DEDUP_REMOVED lines=30> */
[----:B------:R-:W-:Y:S02]  /*2730*/  UIADD3 UR8, UPT, UPT, UR4, 0x35200, UR8 ;  /* 0x0003520004087890 */ /* 0x000fe4000fffe008 */
[----:B------:R-:W-:Y:S01]  /*2740*/  UIADD3.X UR57, UPT, UPT, URZ, UR49, URZ, UP0, !UPT ;  /* 0x00000031ff397290 */ /* 0x000fe200087fe4ff */
[----:B------:R-:W-:Y:S01]  /*2750*/  UMOV UR54, 0x0 ;  /* 0x0000000000367882 */ /* 0x000fe20000000000 */
[----:B------:R-:W-:Y:S01]  /*2760*/  UMOV UR55, 0x10000000 ;  /* 0x1000000000377882 */ /* 0x000fe20000000000 */
[----:B------:R-:W-:Y:S01]  /*2770*/  UMOV UR33, UR41 ;  /* 0x0000002900217c82 */ /* 0x000fe20008000000 */
[----:B------:R-:W-:Y:S01]  /*2780*/  UMOV UR36, UR44 ;  /* 0x0000002c00247c82 */ /* 0x000fe20008000000 */
        /* <DEDUP_REMOVED lines=13> */
.L_x_42:
[----:B-1----:R-:W-:Y:S05]  /*2860*/  BSYNC.RECONVERGENT B0 ;  /* 0x0000000000007941 */ /* 0x002fea0003800200 */
.L_x_41:
[----:B------:R-:W-:Y:S01]  /*2870*/  UIADD3 UR20, UPT, UPT, UR20, 0x1, URZ ;  /* 0x0000000114147890 */ /* 0x000fe2000fffe0ff */
[----:B------:R-:W-:-:S03]  /*2880*/  UMOV UR29, UR51 ;  /* 0x00000033001d7c82 */ /* 0x000fc60008000000 */
[----:B------:R-:W-:-:S09]  /*2890*/  UISETP.NE.AND UP0, UPT, UR20, UR28, UPT ;  /* 0x0000001c1400728c */ /* 0x000fd2000bf05270 */
[----:B------:R-:W-:Y:S05]  /*28a0*/  BRA.U UP0, `(.L_x_43) ;  /* 0xfffffff900ec7547 */ /* 0x000fea000b83ffff */
.L_x_35:
[C---:B-1----:R-:W-:Y:S01]  /*28b0*/  LEA R2, R14.reuse, UR4, 0x3 ;  /* 0x000000040e027c11 */ /* 0x042fe2000f8e18ff */
[----:B------:R-:W-:Y:S01]  /*28c0*/  NOP ;  /* 0x0000000000007918 */ /* 0x000fe20000000000 */
[----:B----4-:R-:W-:Y:S02]  /*28d0*/  SHF.L.U32 R3, R13, 0x1f, RZ ;  /* 0x0000001f0d037819 */ /* 0x010fe400000006ff */
[----:B------:R-:W-:Y:S02]  /*28e0*/  LEA R4, R14, UR4, 0x4 ;  /* 0x000000040e047c11 */ /* 0x000fe4000f8e20ff */
[----:B------:R-:W1:Y:S02]  /*28f0*/  SYNCS.PHASECHK.TRANS64.TRYWAIT P0, [R2+URZ+0x1c0], R3 ;  /* 0x0001c003020075a7 */ /* 0x000e6400080011ff */
[----:B-1----:R-:W-:Y:S05]  /*2900*/  @!P0 BRA `(.L_x_44) ;  /* 0x000000c400f88947 */ /* 0x002fea0003800000 */
.L_x_215:
[----:B------:R-:W4:Y:S01]  /*2910*/  LDS.128 R4, [R4+0x230] ;  /* 0x0002300004047984 */ /* 0x000f220000000c00 */
[----:B------:R-:W-:Y:S01]  /*2920*/  ISETP.GE.AND P0, PT, R43, 0x1, PT ;  /* 0x000000012b00780c */ /* 0x000fe20003f06270 */
[----:B-1----:R-:W-:Y:S01]  /*2930*/  VIADD R2, R2, 0x1d0 ;  /* 0x000001d002027836 */ /* 0x002fe20000000000 */
[----:B------:R-:W-:Y:S01]  /*2940*/  @!PT LDS RZ, [RZ] ;  /* 0x00000000fffff984 */ /* 0x000fe20000000800 */
[----:B------:R-:W-:Y:S01]  /*2950*/  @!PT LDS RZ, [RZ] ;  /* 0x00000000fffff984 */ /* 0x000fe20000000800 */
[----:B------:R-:W-:Y:S01]  /*2960*/  @!PT LDS RZ, [RZ] ;  /* 0x00000000fffff984 */ /* 0x000fe20000000800 */
[----:B------:R-:W-:Y:S01]  /*2970*/  @!PT LDS RZ, [RZ] ;  /* 0x00000000fffff984 */ /* 0x000fe20000000800 */
[----:B------:R1:W-:Y:S06]  /*2980*/  MEMBAR.ALL.CTA ;  /* 0x0000000000007992 */ /* 0x0003ec0000008000 */
[----:B-1----:R-:W1:Y:S01]  /*2990*/  FENCE.VIEW.ASYNC.S ;  /* 0x00000000000073c6 */ /* 0x002e620000000000 */
[----:B------:R-:W-:-:S04]  /*29a0*/  PRMT R2, RZ, 0x654, R2 ;  /* 0x00000654ff027816 */ /* 0x000fc80000000002 */
[----:B-1----:R1:W-:Y:S01]  /*29b0*/  SYNCS.ARRIVE.TRANS64.RED.A1T0 RZ, [R2+URZ], RZ ;  /* 0x000000ff02ff79a7 */ /* 0x0023e200081004ff */
[----:B----4-:R-:W-:-:S13]  /*29c0*/  LOP3.LUT P2, RZ, R6, 0x1, RZ, 0xc0, !PT ;  /* 0x0000000106ff7812 */ /* 0x010fda000784c0ff */
[----:B------:R-:W-:Y:S01]  /*29d0*/  @P2 SHF.R.U32.HI R3, RZ, 0x10, R5 ;  /* 0x00000010ff032819 */ /* 0x000fe20000011605 */
[----:B------:R-:W-:Y:S01]  /*29e0*/  VOTEU.ANY UP0, P2 ;  /* 0x0000000000ff7886 */ /* 0x000fe20001000100 */
[----:B------:R-:W-:Y:S02]  /*29f0*/  @P2 MOV R10, R4 ;  /* 0x00000004000a2202 */ /* 0x000fe40000000f00 */
[----:B------:R-:W-:Y:S02]  /*2a00*/  @P2 R2UR.BROADCAST UR8, R3 ;  /* 0x00000000030822ca */ /* 0x000fe400008e0000 */
[----:B------:R-:W-:-:S11]  /*2a10*/  @P2 LOP3.LUT R9, R5, 0xffff, RZ, 0xc0, !PT ;  /* 0x0000ffff05092812 */ /* 0x000fd600078ec0ff */
[----:B------:R-:W-:Y:S01]  /*2a20*/  @UP0 UMOV UR44, UR8 ;  /* 0x00000008002c0c82 */ /* 0x000fe20008000000 */
[----:B-1----:R-:W-:Y:S05]  /*2a30*/  @!P0 BRA `(.L_x_45) ;  /* 0x0000000000b88947 */ /* 0x002fea0003800000 */
[----:B------:R-:W3:Y:S01]  /*2a40*/  LDC.64 R4, c[0x0][0xf18] ;  /* 0x0003c600ff047b82 */ /* 0x000ee20000000a00 */
[----:B------:R-:W-:-:S07]  /*2a50*/  ISETP.NE.AND P3, PT, R43, 0x1, PT ;  /* 0x000000012b00780c */ /* 0x000fce0003f65270 */
[----:B------:R-:W2:Y:S08]  /*2a60*/  LDC.64 R6, c[0x0][0xf10] ;  /* 0x0003c400ff067b82 */ /* 0x000eb00000000a00 */
[----:B------:R-:W1:Y:S08]  /*2a70*/  LDC R16, c[0x0][0xf20] ;  /* 0x0003c800ff107b82 */ /* 0x000e700000000800 */
[----:B------:R-:W4:Y:S01]  /*2a80*/  LDC R17, c[0x0][0xf0c] ;  /* 0x0003c300ff117b82 */ /* 0x000f220000000800 */
[----:B---3--:R-:W-:Y:S01]  /*2a90*/  IMAD.HI.U32 R19, R0, R5, RZ ;  /* 0x0000000500137227 */ /* 0x008fe200078e00ff */
[----:B------:R-:W-:-:S03]  /*2aa0*/  ISETP.NE.AND P0, PT, R4, 0x1, PT ;  /* 0x000000010400780c */ /* 0x000fc60003f05270 */
[----:B------:R-:W-:-:S03]  /*2ab0*/  IMAD.HI.U32 R5, R9, R5, RZ ;  /* 0x0000000509057227 */ /* 0x000fc600078e00ff */
[----:B------:R-:W3:Y:S01]  /*2ac0*/  LDC.64 R2, c[0x0][0xf28] ;  /* 0x0003ca00ff027b82 */ /* 0x000ee20000000a00 */
[----:B--2---:R-:W-:-:S04]  /*2ad0*/  IMAD.HI.U32 R20, R8, R6, RZ ;  /* 0x0000000608147227 */ /* 0x004fc800078e00ff */
[----:B------:R-:W-:Y:S01]  /*2ae0*/  IMAD.HI.U32 R21, R10, R6, RZ ;  /* 0x000000060a157227 */ /* 0x000fe200078e00ff */
[----:B------:R-:W-:Y:S02]  /*2af0*/  SHF.R.U32.HI R20, RZ, R7, R20 ;  /* 0x00000007ff147219 */ /* 0x000fe40000011614 */
[-C--:B-1----:R-:W-:Y:S02]  /*2b00*/  SHF.R.U32.HI R19, RZ, R16.reuse, R19 ;  /* 0x00000010ff137219 */ /* 0x082fe40000011613 */
[----:B------:R-:W-:Y:S02]  /*2b10*/  SHF.R.U32.HI R5, RZ, R16, R5 ;  /* 0x00000010ff057219 */ /* 0x000fe40000011605 */
[----:B------:R-:W-:Y:S02]  /*2b20*/  SEL R19, R0, R19, !P0 ;  /* 0x0000001300137207 */ /* 0x000fe40004000000 */
[----:B------:R-:W-:Y:S02]  /*2b30*/  SHF.R.U32.HI R21, RZ, R7, R21 ;  /* 0x00000007ff157219 */ /* 0x000fe40000011615 */
[----:B----4-:R-:W-:-:S02]  /*2b40*/  ISETP.NE.AND P1, PT, R17, 0x1, PT ;  /* 0x000000011100780c */ /* 0x010fc40003f25270 */
[----:B------:R-:W-:Y:S02]  /*2b50*/  SEL R5, R9, R5, !P0 ;  /* 0x0000000509057207 */ /* 0x000fe40004000000 */
[----:B------:R-:W-:Y:S02]  /*2b60*/  SEL R20, R8, R20, !P1 ;  /* 0x0000001408147207 */ /* 0x000fe40004800000 */
[----:B------:R-:W-:Y:S01]  /*2b70*/  SEL R21, R10, R21, !P1 ;  /* 0x000000150a157207 */ /* 0x000fe20004800000 */
[----:B---3--:R-:W-:-:S04]  /*2b80*/  IMAD.HI.U32 R18, R19, R2, RZ ;  /* 0x0000000213127227 */ /* 0x008fc800078e00ff */
[----:B------:R-:W-:Y:S01]  /*2b90*/  IMAD.HI.U32 R6, R20, R2, RZ ;  /* 0x0000000214067227 */ /* 0x000fe200078e00ff */
[----:B------:R-:W-:-:S04]  /*2ba0*/  @P3 SHF.R.U32.HI R19, RZ, R3, R18 ;  /* 0x00000003ff133219 */ /* 0x000fc80000011612 */
[----:B------:R-:W-:Y:S01]  /*2bb0*/  @P3 SHF.R.U32.HI R20, RZ, R3, R6 ;  /* 0x00000003ff143219 */ /* 0x000fe20000011606 */
[----:B------:R-:W-:-:S04]  /*2bc0*/  IMAD R19, R43, R19, RZ ;  /* 0x000000132b137224 */ /* 0x000fc800078e02ff */
[----:B------:R-:W-:Y:S01]  /*2bd0*/  IMAD R6, R43, R20, RZ ;  /* 0x000000142b067224 */ /* 0x000fe200078e02ff */
[----:B------:R-:W-:-:S04]  /*2be0*/  ISETP.GE.AND P0, PT, R5, R19, PT ;  /* 0x000000130500720c */ /* 0x000fc80003f06270 */
[----:B------:R-:W-:Y:S01]  /*2bf0*/  ISETP.GE.OR P0, PT, R21, R6, P0 ;  /* 0x000000061500720c */ /* 0x000fe20000706670 */
[----:B------:R-:W-:-:S05]  /*2c00*/  IMAD.HI.U32 R6, R5, R2, RZ ;  /* 0x0000000205067227 */ /* 0x000fca00078e00ff */
[----:B------:R-:W-:-:S04]  /*2c10*/  SHF.R.U32.HI R6, RZ, R3, R6 ;  /* 0x00000003ff067219 */ /* 0x000fc80000011606 */
[----:B------:R-:W-:-:S03]  /*2c20*/  SEL R6, R5, R6, !P3 ;  /* 0x0000000605067207 */ /* 0x000fc60005800000 */
[----:B------:R-:W-:-:S04]  /*2c30*/  @!P0 IMAD.HI.U32 R7, R21, R2, RZ ;  /* 0x0000000215078227 */ /* 0x000fc800078e00ff */
[----:B------:R-:W-:Y:S01]  /*2c40*/  IMAD.MOV R2, RZ, RZ, -R6 ;  /* 0x000000ffff027224 */ /* 0x000fe200078e0a06 */
[----:B------:R-:W-:Y:S02]  /*2c50*/  @!P0 SHF.R.U32.HI R3, RZ, R3, R7 ;  /* 0x00000003ff038219 */ /* 0x000fe40000011607 */
[----:B------:R-:W-:Y:S01]  /*2c60*/  IADD3 R7, PT, PT, -R5, RZ, RZ ;  /* 0x000000ff05077210 */ /* 0x000fe20007ffe1ff */
[----:B------:R-:W-:Y:S01]  /*2c70*/  IMAD R2, R43, R2, R5 ;  /* 0x000000022b027224 */ /* 0x000fe200078e0205 */
[----:B------:R-:W-:-:S03]  /*2c80*/  @!P0 SEL R3, R21, R3, !P3 ;  /* 0x0000000315038207 */ /* 0x000fc60005800000 */
[----:B------:R-:W-:Y:S02]  /*2c90*/  IMAD R7, R4, R7, R9 ;  /* 0x0000000704077224 */ /* 0x000fe400078e0209 */
[--C-:B------:R-:W-:Y:S02]  /*2ca0*/  @!P0 IMAD.IADD R6, R6, 0x1, -R3.reuse ;  /* 0x0000000106068824 */ /* 0x100fe400078e0a03 */
[----:B------:R-:W-:Y:S01]  /*2cb0*/  @!P0 IMAD R3, R2, R20, R3 ;  /* 0x0000001402038224 */ /* 0x000fe200078e0203 */
[----:B------:R-:W-:Y:S01]  /*2cc0*/  IADD3 R2, PT, PT, -R21, RZ, RZ ;  /* 0x000000ff15027210 */ /* 0x000fe20007ffe1ff */
[----:B------:R-:W-:Y:S02]  /*2cd0*/  @!P0 IMAD R5, R43, R6, R21 ;  /* 0x000000062b058224 */ /* 0x000fe400078e0215 */
[----:B------:R-:W-:Y:S02]  /*2ce0*/  @!P0 IMAD.MOV.U32 R21, RZ, RZ, R3 ;  /* 0x000000ffff158224 */ /* 0x000fe400078e0003 */
[----:B------:R-:W-:-:S02]  /*2cf0*/  IMAD R2, R17, R2, R10 ;  /* 0x0000000211027224 */ /* 0x000fc400078e020a */
[----:B------:R-:W-:Y:S02]  /*2d00*/  IMAD R9, R5, R4, R7 ;  /* 0x0000000405097224 */ /* 0x000fe400078e0207 */
[----:B------:R-:W-:Y:S02]  /*2d10*/  IMAD R10, R21, R17, R2 ;  /* 0x00000011150a7224 */ /* 0x000fe400078e0202 */
.L_x_45:
[----:B------:R-:W1:Y:S02]  /*2d20*/  LDCU UR8, c[0x0][0xf30] ;  /* 0x0001e600ff0877ac */ /* 0x000e640008000800 */
[----:B-1----:R-:W-:-:S09]  /*2d30*/  UISETP.NE.AND UP0, UPT, UR8, 0x1, UPT ;  /* 0x000000010800788c */ /* 0x002fd2000bf05270 */
[----:B------:R-:W-:Y:S05]  /*2d40*/  BRA.U UP0, `(.L_x_46) ;  /* 0x0000000100407547 */ /* 0x000fea000b800000 */
[----:B------:R-:W1:Y:S08]  /*2d50*/  LDC.64 R4, c[0x0][0xf10] ;  /* 0x0003c400ff047b82 */ /* 0x000e700000000a00 */
[----:B------:R-:W4:Y:S08]  /*2d60*/  LDC.64 R2, c[0x0][0xf18] ;  /* 0x0003c600ff027b82 */ /* 0x000f300000000a00 */
[----:B------:R-:W2:Y:S08]  /*2d70*/  LDC R6, c[0x0][0xf20] ;  /* 0x0003c800ff067b82 */ /* 0x000eb00000000800 */
[----:B------:R-:W3:Y:S01]  /*2d80*/  LDC R7, c[0x0][0xf0c] ;  /* 0x0003c300ff077b82 */ /* 0x000ee20000000800 */
[----:B-1----:R-:W-:-:S05]  /*2d90*/  IMAD.HI.U32 R4, R10, R4, RZ ;  /* 0x000000040a047227 */ /* 0x002fca00078e00ff */
[----:B------:R-:W-:Y:S01]  /*2da0*/  SHF.R.U32.HI R4, RZ, R5, R4 ;  /* 0x00000005ff047219 */ /* 0x000fe20000011604 */
[----:B----4-:R-:W-:Y:S01]  /*2db0*/  IMAD.HI.U32 R3, R9, R3, RZ ;  /* 0x0000000309037227 */ /* 0x010fe200078e00ff */
[----:B------:R-:W-:-:S04]  /*2dc0*/  ISETP.NE.AND P0, PT, R2, 0x1, PT ;  /* 0x000000010200780c */ /* 0x000fc80003f05270 */
[----:B--2---:R-:W-:-:S04]  /*2dd0*/  SHF.R.U32.HI R3, RZ, R6, R3 ;  /* 0x00000006ff037219 */ /* 0x004fc80000011603 */
[----:B------:R-:W-:Y:S02]  /*2de0*/  SEL R3, R9, R3, !P0 ;  /* 0x0000000309037207 */ /* 0x000fe40004000000 */
[----:B---3--:R-:W-:-:S04]  /*2df0*/  ISETP.NE.AND P1, PT, R7, 0x1, PT ;  /* 0x000000010700780c */ /* 0x008fc80003f25270 */
[----:B------:R-:W-:-:S05]  /*2e00*/  SEL R4, R10, R4, !P1 ;  /* 0x000000040a047207 */ /* 0x000fca0004800000 */
[----:B------:R-:W-:Y:S02]  /*2e10*/  IMAD.IADD R5, R3, 0x1, -R4 ;  /* 0x0000000103057824 */ /* 0x000fe400078e0a04 */
[----:B------:R-:W-:Y:S02]  /*2e20*/  IMAD.IADD R3, R4, 0x1, -R3 ;  /* 0x0000000104037824 */ /* 0x000fe400078e0a03 */
[----:B------:R-:W-:Y:S02]  /*2e30*/  IMAD R10, R5, R7, R10 ;  /* 0x00000007050a7224 */ /* 0x000fe400078e020a */
[----:B------:R-:W-:-:S07]  /*2e40*/  IMAD R9, R3, R2, R9 ;  /* 0x0000000203097224 */ /* 0x000fce00078e0209 */
.L_x_46:
[----:B------:R-:W-:Y:S01]  /*2e50*/  VIADD R14, R14, 0x1 ;  /* 0x000000010e0e7836 */ /* 0x000fe20000000000 */
[----:B------:R-:W-:Y:S01]  /*2e60*/  PLOP3.LUT P1, PT, PT, PT, PT, 0x80, 0x8 ;  /* 0x000000000008781c */ /* 0x000fe20003f2f070 */
[----:B------:R-:W-:Y:S02]  /*2e70*/  VIADD R2, R10, UR39 ;  /* 0x000000270a027c36 */ /* 0x000fe40008000000 */
[----:B------:R-:W-:Y:S01]  /*2e80*/  VIADD R3, R9, UR38 ;  /* 0x0000002609037c36 */ /* 0x000fe20008000000 */
[----:B------:R-:W-:Y:S02]  /*2e90*/  ISETP.NE.AND P0, PT, R14, 0x2, PT ;  /* 0x000000020e00780c */ /* 0x000fe40003f05270 */
[----:B------:R-:W-:Y:S02]  /*2ea0*/  R2UR UR27, R2 ;  /* 0x00000000021b72ca */ /* 0x000fe400000e0000 */
[----:B------:R-:W-:Y:S02]  /*2eb0*/  SEL R2, RZ, 0x1, P0 ;  /* 0x00000001ff027807 */ /* 0x000fe40000000000 */
[----:B------:R-:W-:-:S02]  /*2ec0*/  R2UR UR11, R3 ;  /* 0x00000000030b72ca */ /* 0x000fc400000e0000 */
[----:B------:R-:W-:Y:S02]  /*2ed0*/  LOP3.LUT R13, R13, R2, RZ, 0x3c, !PT ;  /* 0x000000020d0d7212 */ /* 0x000fe400078e3cff */
[----:B------:R-:W-:Y:S01]  /*2ee0*/  SEL R14, R14, RZ, P0 ;  /* 0x000000ff0e0e7207 */ /* 0x000fe20000000000 */
[----:B------:R-:W-:Y:S10]  /*2ef0*/  @P2 BRA `(.L_x_47) ;  /* 0xffffffec00b42947 */ /* 0x000ff4000383ffff */
[----:B------:R-:W-:Y:S01]  /*2f00*/  UIADD3 UR4, UPT, UPT, UR4, 0xb8, URZ ;  /* 0x000000b804047890 */ /* 0x000fe2000fffe0ff */
[----:B------:R-:W-:-:S03]  /*2f10*/  SHF.L.U32 R2, R15, 0x1f, RZ ;  /* 0x0000001f0f027819 */ /* 0x000fc600000006ff */
[----:B------:R-:W-:-:S09]  /*2f20*/  ULEA UR5, UR51, UR4, 0x3 ;  /* 0x0000000433057291 */ /* 0x000fd2000f8e18ff */
[----:B------:R-:W1:Y:S02]  /*2f30*/  SYNCS.PHASECHK.TRANS64.TRYWAIT P0, [UR5], R2 ;  /* 0x00000002ff0075a7 */ /* 0x000e640008001105 */
[----:B-1----:R-:W-:Y:S05]  /*2f40*/  @!P0 BRA `(.L_x_48) ;  /* 0x000000c0007c8947 */ /* 0x002fea0003800000 */
.L_x_217:
[----:B------:R-:W-:-:S04]  /*2f50*/  UIADD3 UR6, UPT, UPT, UR51, 0x1, URZ ;  /* 0x0000000133067890 */ /* 0x000fc8000fffe0ff */
[----:B------:R-:W-:-:S04]  /*2f60*/  UISETP.NE.AND UP0, UPT, UR6, 0x17, UPT ;  /* 0x000000170600788c */ /* 0x000fc8000bf05270 */
[----:B------:R-:W-:Y:S02]  /*2f70*/  USEL UR7, URZ, 0x1, UP0 ;  /* 0x00000001ff077887 */ /* 0x000fe40008000000 */
[----:B------:R-:W-:-:S04]  /*2f80*/  USEL UR6, UR6, URZ, UP0 ;  /* 0x000000ff06067287 */ /* 0x000fc80008000000 */
[----:B------:R-:W-:Y:S01]  /*2f90*/  ULEA UR5, UR6, UR4, 0x3 ;  /* 0x0000000406057291 */ /* 0x000fe2000f8e18ff */
[----:B-1----:R-:W-:-:S04]  /*2fa0*/  LOP3.LUT R2, R15, UR7, RZ, 0x3c, !PT ;  /* 0x000000070f027c12 */ /* 0x002fc8000f8e3cff */
[----:B------:R-:W-:-:S04]  /*2fb0*/  SHF.L.U32 R3, R2, 0x1f, RZ ;  /* 0x0000001f02037819 */ /* 0x000fc800000006ff */
[----:B------:R-:W1:Y:S02]  /*2fc0*/  SYNCS.PHASECHK.TRANS64.TRYWAIT P0, [UR5], R3 ;  /* 0x00000003ff0075a7 */ /* 0x000e640008001105 */
[----:B-1----:R-:W-:Y:S05]  /*2fd0*/  @!P0 BRA `(.L_x_49) ;  /* 0x000000c000708947 */ /* 0x002fea0003800000 */
.L_x_219:
[----:B------:R-:W-:-:S04]  /*2fe0*/  UIADD3 UR6, UPT, UPT, UR6, 0x1, URZ ;  /* 0x0000000106067890 */ /* 0x000fc8000fffe0ff */
[----:B------:R-:W-:-:S04]  /*2ff0*/  UISETP.NE.AND UP0, UPT, UR6, 0x17, UPT ;  /* 0x000000170600788c */ /* 0x000fc8000bf05270 */
[----:B------:R-:W-:Y:S02]  /*3000*/  USEL UR7, URZ, 0x1, UP0 ;  /* 0x00000001ff077887 */ /* 0x000fe40008000000 */
[----:B------:R-:W-:-:S04]  /*3010*/  USEL UR6, UR6, URZ, UP0 ;  /* 0x000000ff06067287 */ /* 0x000fc80008000000 */
[----:B------:R-:W-:Y:S01]  /*3020*/  ULEA UR5, UR6, UR4, 0x3 ;  /* 0x0000000406057291 */ /* 0x000fe2000f8e18ff */
[----:B------:R-:W-:-:S04]  /*3030*/  LOP3.LUT R2, R2, UR7, RZ, 0x3c, !PT ;  /* 0x0000000702027c12 */ /* 0x000fc8000f8e3cff */
[----:B-1----:R-:W-:-:S04]  /*3040*/  SHF.L.U32 R3, R2, 0x1f, RZ ;  /* 0x0000001f02037819 */ /* 0x002fc800000006ff */
[----:B------:R-:W1:Y:S02]  /*3050*/  SYNCS.PHASECHK.TRANS64.TRYWAIT P0, [UR5], R3 ;  /* 0x00000003ff0075a7 */ /* 0x000e640008001105 */
[----:B-1----:R-:W-:Y:S05]  /*3060*/  @!P0 BRA `(.L_x_50) ;  /* 0x000000c000648947 */ /* 0x002fea0003800000 */
.L_x_221:
        /* <DEDUP_REMOVED lines=9> */
.L_x_223:
        /* <DEDUP_REMOVED lines=9> */
.L_x_225:
        /* <DEDUP_REMOVED lines=9> */
.L_x_227:
        /* <DEDUP_REMOVED lines=9> */
.L_x_229:
        /* <DEDUP_REMOVED lines=9> */
.L_x_231:
        /* <DEDUP_REMOVED lines=9> */
.L_x_233:
        /* <DEDUP_REMOVED lines=9> */
.L_x_235:
        /* <DEDUP_REMOVED lines=9> */
.L_x_237:
        /* <DEDUP_REMOVED lines=9> */
.L_x_239:
        /* <DEDUP_REMOVED lines=9> */
.L_x_241:
        /* <DEDUP_REMOVED lines=9> */
.L_x_243:
        /* <DEDUP_REMOVED lines=9> */
.L_x_245:
        /* <DEDUP_REMOVED lines=9> */
.L_x_247:
        /* <DEDUP_REMOVED lines=9> */
.L_x_249:
        /* <DEDUP_REMOVED lines=9> */
.L_x_251:
        /* <DEDUP_REMOVED lines=9> */
.L_x_253:
        /* <DEDUP_REMOVED lines=9> */
.L_x_255:
        /* <DEDUP_REMOVED lines=9> */
.L_x_257:
        /* <DEDUP_REMOVED lines=9> */
.L_x_259:
[----:B------:R-:W-:-:S04]  /*3b20*/  UIADD3 UR6, UPT, UPT, UR6, 0x1, URZ ;  /* 0x0000000106067890 */ /* 0x000fc8000fffe0ff */
[----:B------:R-:W-:-:S04]  /*3b30*/  UISETP.NE.AND UP0, UPT, UR6, 0x17, UPT ;  /* 0x000000170600788c */ /* 0x000fc8000bf05270 */
[----:B------:R-:W-:Y:S02]  /*3b40*/  USEL UR5, URZ, 0x1, UP0 ;  /* 0x00000001ff057887 */ /* 0x000fe40008000000 */
[----:B------:R-:W-:-:S04]  /*3b50*/  USEL UR6, UR6, URZ, UP0 ;  /* 0x000000ff06067287 */ /* 0x000fc80008000000 */
[----:B------:R-:W-:Y:S01]  /*3b60*/  ULEA UR6, UR6, UR4, 0x3 ;  /* 0x0000000406067291 */ /* 0x000fe2000f8e18ff */
[----:B------:R-:W-:-:S04]  /*3b70*/  LOP3.LUT R2, R2, UR5, RZ, 0x3c, !PT ;  /* 0x0000000502027c12 */ /* 0x000fc8000f8e3cff */
[----:B------:R-:W-:Y:S01]  /*3b80*/  SHF.L.U32 R2, R2, 0x1f, RZ ;  /* 0x0000001f02027819 */ /* 0x000fe200000006ff */
[----:B-1-3--:R-:W-:-:S07]  /*3b90*/  IMAD.U32 R0, RZ, RZ, UR6 ;  /* 0x00000006ff007e24 */ /* 0x00afce000f8e00ff */
.L_x_70:
[----:B-1----:R1:W3:Y:S02]  /*3ba0*/  SYNCS.PHASECHK.TRANS64.TRYWAIT P0, [R0+URZ], R2 ;  /* 0x00000002000075a7 */ /* 0x0022e400080011ff */
[----:B---3--:R-:W-:Y:S05]  /*3bb0*/  @!P0 NANOSLEEP.SYNCS 0x989680 ;  /* 0x009896800000895d */ /* 0x008fea0003900000 */
[----:B------:R-:W3:Y:S02]  /*3bc0*/  @!P0 SYNCS.PHASECHK.TRANS64 P0, [R0+URZ], R2 ;  /* 0x00000002000085a7 */ /* 0x000ee400080010ff */
[----:B---3--:R-:W-:Y:S05]  /*3bd0*/  @P0 EXIT ;  /* 0x000000000000094d */ /* 0x008fea0003800000 */
[----:B------:R-:W-:Y:S05]  /*3be0*/  BRA `(.L_x_70) ;  /* 0xfffffffc00ec7947 */ /* 0x000fea000383ffff */
.L_x_23:
[----:B------:R-:W-:-:S04]  /*3bf0*/  UISETP.NE.AND UP0, UPT, UR37, URZ, UPT ;  /* 0x000000ff2500728c */ /* 0x000fc8000bf05270 */
[----:B------:R-:W-:-:S09]  /*3c00*/  UISETP.NE.OR UP0, UPT, UR16, 0x1, UP0 ;  /* 0x000000011000788c */ /* 0x000fd20008705670 */
[----:B------:R-:W-:Y:S05]  /*3c10*/  BRA.U UP0, `(.L_x_71) ;  /* 0x0000000500487547 */ /* 0x000fea000b800000 */
[----:B------:R-:W-:Y:S01]  /*3c20*/  ISETP.GE.U32.AND P2, PT, R2, 0x10, PT ;  /* 0x000000100200780c */ /* 0x000fe20003f46070 */
[----:B------:R-:W-:Y:S01]  /*3c30*/  IMAD.MOV.U32 R12, RZ, RZ, 0x1 ;  /* 0x00000001ff0c7424 */ /* 0x000fe200078e00ff */
[----:B------:R-:W-:Y:S02]  /*3c40*/  CS2R R10, SRZ ;  /* 0x00000000000a7805 */ /* 0x000fe4000001ff00 */
[----:B------:R-:W-:Y:S01]  /*3c50*/  CS2R R8, SRZ ;  /* 0x0000000000087805 */ /* 0x000fe2000001ff00 */
[----:B------:R-:W-:Y:S01]  /*3c60*/  UMOV UR4, 0x400 ;  /* 0x0000040000047882 */ /* 0x000fe20000000000 */
[----:B------:R-:W-:Y:S01]  /*3c70*/  UMOV UR6, URZ ;  /* 0x000000ff00067c82 */ /* 0x000fe20008000000 */
[----:B------:R-:W-:-:S12]  /*3c80*/  ULEA UR37, UR37, UR4, 0x18 ;  /* 0x0000000425257291 */ /* 0x000fd8000f8ec0ff */
.L_x_75:
[----:B------:R-:W-:Y:S02]  /*3c90*/  LEA R0, R8, UR37, 0x3 ;  /* 0x0000002508007c11 */ /* 0x000fe4000f8e18ff */
[----:B------:R-:W-:-:S03]  /*3ca0*/  SHF.L.U32 R4, R9, 0x1f, RZ ;  /* 0x0000001f09047819 */ /* 0x000fc600000006ff */
[----:B------:R-:W-:Y:S01]  /*3cb0*/  VIADD R5, R0, 0x210 ;  /* 0x0000021000057836 */ /* 0x000fe20000000000 */
[----:B------:R-:W1:Y:S02]  /*3cc0*/  SYNCS.PHASECHK.TRANS64.TRYWAIT P0, [R0+URZ+0x200], R4 ;  /* 0x00020004000075a7 */ /* 0x000e6400080011ff */
[----:B-1----:R-:W-:Y:S05]  /*3cd0*/  @!P0 BRA `(.L_x_72) ;  /* 0x000000bc00288947 */ /* 0x002fea0003800000 */
.L_x_260:
[----:B------:R-:W-:Y:S01]  /*3ce0*/  ULEA UR5, UR6, UR37, 0x3 ;  /* 0x0000002506057291 */ /* 0x000fe2000f8e18ff */
[----:B-1----:R-:W-:Y:S01]  /*3cf0*/  PRMT R0, RZ, 0x654, R5 ;  /* 0x00000654ff007816 */ /* 0x002fe20000000005 */
[----:B------:R-:W-:Y:S01]  /*3d00*/  @!P2 IMAD.MOV.U32 R4, RZ, RZ, 0x10 ;  /* 0x00000010ff04a424 */ /* 0x000fe200078e00ff */
[----:B------:R-:W-:Y:S01]  /*3d10*/  SHF.L.U32 R5, R12, 0x1f, RZ ;  /* 0x0000001f0c057819 */ /* 0x000fe200000006ff */
[----:B------:R-:W-:Y:S01]  /*3d20*/  UIADD3 UR4, UPT, UPT, UR5, 0x1c0, URZ ;  /* 0x000001c005047890 */ /* 0x000fe2000fffe0ff */
[----:B------:R1:W-:Y:S05]  /*3d30*/  SYNCS.ARRIVE.TRANS64.RED.A1T0 RZ, [R0+URZ], RZ ;  /* 0x000000ff00ff79a7 */ /* 0x0003ea00081004ff */
[----:B------:R-:W-:Y:S01]  /*3d40*/  IMAD.U32 R6, RZ, RZ, UR4 ;  /* 0x00000004ff067e24 */ /* 0x000fe2000f8e00ff */
[----:B------:R-:W2:Y:S04]  /*3d50*/  SYNCS.PHASECHK.TRANS64.TRYWAIT P0, [UR5+0x1d0], R5 ;  /* 0x0001d005ff0075a7 */ /* 0x000ea80008001105 */
[----:B------:R-:W-:Y:S01]  /*3d60*/  PRMT R6, R2, 0x654, R6 ;  /* 0x0000065402067816 */ /* 0x000fe20000000006 */
[----:B-12---:R-:W-:Y:S06]  /*3d70*/  @!P0 BRA `(.L_x_73) ;  /* 0x000000bc00148947 */ /* 0x006fec0003800000 */
.L_x_262:
[----:B------:R-:W-:Y:S01]  /*3d80*/  ULEA UR4, UR6, UR37, 0x4 ;  /* 0x0000002506047291 */ /* 0x000fe2000f8e20ff */
[----:B------:R-:W-:Y:S01]  /*3d90*/  SEL R3, R6, R3, !P2 ;  /* 0x0000000306037207 */ /* 0x000fe20005000000 */
[----:B------:R-:W-:Y:S01]  /*3da0*/  UIADD3 UR5, UPT, UPT, UR5, 0x1c0, URZ ;  /* 0x000001c005057890 */ /* 0x000fe2000fffe0ff */
[----:B-1----:R-:W-:Y:S01]  /*3db0*/  LEA R0, R11, UR37, 0x3 ;  /* 0x000000250b007c11 */ /* 0x002fe2000f8e18ff */
[----:B------:R-:W-:Y:S01]  /*3dc0*/  UIADD3 UR4, UPT, UPT, UR4, 0x230, URZ ;  /* 0x0000023004047890 */ /* 0x000fe2000fffe0ff */
[----:B------:R1:W-:Y:S01]  /*3dd0*/  @!P2 SYNCS.ARRIVE.TRANS64.RED RZ, [R3+URZ], R4 ;  /* 0x0000000403ffa9a7 */ /* 0x0003e200080004ff */
[----:B------:R-:W-:Y:S01]  /*3de0*/  UIADD3 UR6, UPT, UPT, UR6, 0x1, URZ ;  /* 0x0000000106067890 */ /* 0x000fe2000fffe0ff */
[----:B------:R-:W-:-:S03]  /*3df0*/  VIADD R8, R8, 0x1 ;  /* 0x0000000108087836 */ /* 0x000fc60000000000 */
[----:B------:R-:W-:Y:S02]  /*3e00*/  UISETP.NE.AND UP0, UPT, UR6, 0x2, UPT ;  /* 0x000000020600788c */ /* 0x000fe4000bf05270 */
[----:B------:R-:W-:Y:S01]  /*3e10*/  ISETP.NE.AND P0, PT, R8, 0x2, PT ;  /* 0x000000020800780c */ /* 0x000fe20003f05270 */
[----:B------:R-:W-:Y:S06]  /*3e20*/  UGETNEXTWORKID.BROADCAST [UR4], [UR5] ;  /* 0x00000000040073ca */ /* 0x000fec0008000100 */
[----:B------:R-:W-:Y:S02]  /*3e30*/  USEL UR4, URZ, 0x1, UP0 ;  /* 0x00000001ff047887 */ /* 0x000fe40008000000 */
[----:B------:R-:W-:-:S04]  /*3e40*/  USEL UR6, UR6, URZ, UP0 ;  /* 0x000000ff06067287 */ /* 0x000fc80008000000 */
[----:B------:R-:W-:Y:S02]  /*3e50*/  LOP3.LUT R12, R12, UR4, RZ, 0x3c, !PT ;  /* 0x000000040c0c7c12 */ /* 0x000fe4000f8e3cff */
[----:B-1----:R-:W-:-:S04]  /*3e60*/  SHF.L.U32 R4, R10, 0x1f, RZ ;  /* 0x0000001f0a047819 */ /* 0x002fc800000006ff */
[----:B------:R-:W1:Y:S02]  /*3e70*/  SYNCS.PHASECHK.TRANS64.TRYWAIT P1, [R0+URZ+0x1c0], R4 ;  /* 0x0001c004000075a7 */ /* 0x000e6400080211ff */
[----:B-1----:R-:W-:Y:S05]  /*3e80*/  @!P1 BRA `(.L_x_74) ;  /* 0x000000b800e89947 */ /* 0x002fea0003800000 */
.L_x_263:
[C---:B-1----:R-:W-:Y:S01]  /*3e90*/  LEA R4, R11.reuse, UR37, 0x4 ;  /* 0x000000250b047c11 */ /* 0x042fe2000f8e20ff */
[----:B------:R-:W-:Y:S01]  /*3ea0*/  VIADD R0, R0, 0x1d0 ;  /* 0x000001d000007836 */ /* 0x000fe20000000000 */
[----:B------:R-:W-:Y:S01]  /*3eb0*/  SEL R8, R8, RZ, P0 ;  /* 0x000000ff08087207 */ /* 0x000fe20000000000 */
[----:B------:R-:W-:-:S03]  /*3ec0*/  VIADD R11, R11, 0x1 ;  /* 0x000000010b0b7836 */ /* 0x000fc60000000000 */
[----:B------:R-:W1:Y:S01]  /*3ed0*/  LDS.128 R4, [R4+0x230] ;  /* 0x0002300004047984 */ /* 0x000e620000000c00 */
[----:B------:R-:W-:Y:S02]  /*3ee0*/  PRMT R0, RZ, 0x654, R0 ;  /* 0x00000654ff007816 */ /* 0x000fe40000000000 */
[C---:B------:R-:W-:Y:S01]  /*3ef0*/  ISETP.NE.AND P1, PT, R11.reuse, 0x2, PT ;  /* 0x000000020b00780c */ /* 0x040fe20003f25270 */
[----:B------:R-:W-:Y:S01]  /*3f00*/  @!PT LDS RZ, [RZ] ;  /* 0x00000000fffff984 */ /* 0x000fe20000000800 */
[----:B------:R-:W-:Y:S01]  /*3f10*/  @!PT LDS RZ, [RZ] ;  /* 0x00000000fffff984 */ /* 0x000fe20000000800 */
[----:B------:R-:W-:Y:S01]  /*3f20*/  @!PT LDS RZ, [RZ] ;  /* 0x00000000fffff984 */ /* 0x000fe20000000800 */
[----:B------:R-:W-:Y:S01]  /*3f30*/  @!PT LDS RZ, [RZ] ;  /* 0x00000000fffff984 */ /* 0x000fe20000000800 */
[----:B------:R2:W-:Y:S06]  /*3f40*/  MEMBAR.ALL.CTA ;  /* 0x0000000000007992 */ /* 0x0005ec0000008000 */
[----:B--2---:R-:W2:Y:S01]  /*3f50*/  FENCE.VIEW.ASYNC.S ;  /* 0x00000000000073c6 */ /* 0x004ea20000000000 */
[----:B------:R-:W-:Y:S01]  /*3f60*/  SEL R11, R11, RZ, P1 ;  /* 0x000000ff0b0b7207 */ /* 0x000fe20000800000 */
[----:B--2---:R2:W-:Y:S01]  /*3f70*/  SYNCS.ARRIVE.TRANS64.RED.A1T0 RZ, [R0+URZ], RZ ;  /* 0x000000ff00ff79a7 */ /* 0x0045e200081004ff */
[----:B-1----:R-:W-:-:S02]  /*3f80*/  LOP3.LUT P3, RZ, R6, 0x1, RZ, 0xc0, !PT ;  /* 0x0000000106ff7812 */ /* 0x002fc4000786c0ff */
[----:B------:R-:W-:-:S04]  /*3f90*/  SEL R4, RZ, 0x1, P1 ;  /* 0x00000001ff047807 */ /* 0x000fc80000800000 */
[----:B------:R-:W-:Y:S02]  /*3fa0*/  LOP3.LUT R10, R10, R4, RZ, 0x3c, !PT ;  /* 0x000000040a0a7212 */ /* 0x000fe400078e3cff */
[----:B--2---:R-:W-:-:S04]  /*3fb0*/  SEL R0, RZ, 0x1, P0 ;  /* 0x00000001ff007807 */ /* 0x004fc80000000000 */
[----:B------:R-:W-:Y:S01]  /*3fc0*/  LOP3.LUT R9, R9, R0, RZ, 0x3c, !PT ;  /* 0x0000000009097212 */ /* 0x000fe200078e3cff */
[----:B------:R-:W-:Y:S06]  /*3fd0*/  @P3 BRA `(.L_x_75) ;  /* 0xfffffffc002c3947 */ /* 0x000fec000383ffff */
[----:B------:R-:W-:Y:S01]  /*3fe0*/  ULEA UR5, UR6, UR37, 0x3 ;  /* 0x0000002506057291 */ /* 0x000fe2000f8e18ff */
[----:B------:R-:W-:-:S08]  /*3ff0*/  SHF.L.U32 R2, R12, 0x1f, RZ ;  /* 0x0000001f0c027819 */ /* 0x000fd000000006ff */
[----:B------:R-:W1:Y:S02]  /*4000*/  SYNCS.PHASECHK.TRANS64 P0, [UR5+0x1d0], R2 ;  /* 0x0001d002ff0075a7 */ /* 0x000e640008001005 */
[----:B-1----:R-:W-:Y:S05]  /*4010*/  @P0 BRA `(.L_x_76) ;  /* 0x0000000000080947 */ /* 0x002fea0003800000 */
[----:B------:R-:W1:Y:S02]  /*4020*/  SYNCS.PHASECHK.TRANS64.TRYWAIT P0, [UR5+0x1d0], R2 ;  /* 0x0001d002ff0075a7 */ /* 0x000e640008001105 */
[----:B-1----:R-:W-:Y:S05]  /*4030*/  @!P0 BRA `(.L_x_77) ;  /* 0x000000b800908947 */ /* 0x002fea0003800000 */
.L_x_76:
[----:B------:R-:W-:-:S04]  /*4040*/  UIADD3 UR4, UPT, UPT, UR6, 0x1, URZ ;  /* 0x0000000106047890 */ /* 0x000fc8000fffe0ff */
[----:B------:R-:W-:-:S04]  /*4050*/  UISETP.NE.AND UP0, UPT, UR4, 0x2, UPT ;  /* 0x000000020400788c */ /* 0x000fc8000bf05270 */
[----:B------:R-:W-:Y:S02]  /*4060*/  USEL UR7, URZ, 0x1, UP0 ;  /* 0x00000001ff077887 */ /* 0x000fe40008000000 */
[----:B------:R-:W-:-:S04]  /*4070*/  USEL UR4, UR4, URZ, UP0 ;  /* 0x000000ff04047287 */ /* 0x000fc80008000000 */
[----:B------:R-:W-:Y:S01]  /*4080*/  ULEA UR4, UR4, UR37, 0x3 ;  /* 0x0000002504047291 */ /* 0x000fe2000f8e18ff */
[----:B-1----:R-:W-:-:S04]  /*4090*/  LOP3.LUT R2, R12, UR7, RZ, 0x3c, !PT ;  /* 0x000000070c027c12 */ /* 0x002fc8000f8e3cff */
[----:B------:R-:W-:-:S04]  /*40a0*/  SHF.L.U32 R0, R2, 0x1f, RZ ;  /* 0x0000001f02007819 */ /* 0x000fc800000006ff */
[----:B------:R-:W1:Y:S02]  /*40b0*/  SYNCS.PHASECHK.TRANS64 P0, [UR4+0x1d0], R0 ;  /* 0x0001d000ff0075a7 */ /* 0x000e640008001004 */
[----:B-1----:R-:W-:Y:S05]  /*40c0*/  @P0 EXIT ;  /* 0x000000000000094d */ /* 0x002fea0003800000 */
[----:B------:R-:W-:Y:S02]  /*40d0*/  SHF.L.U32 R2, R2, 0x1f, RZ ;  /* 0x0000001f02027819 */ /* 0x000fe400000006ff */
[----:B------:R-:W-:-:S07]  /*40e0*/  MOV R0, UR4 ;  /* 0x0000000400007c02 */ /* 0x000fce0008000f00 */
.L_x_78:
[----:B-1----:R1:W2:Y:S02]  /*40f0*/  SYNCS.PHASECHK.TRANS64.TRYWAIT P0, [R0+URZ+0x1d0], R2 ;  /* 0x0001d002000075a7 */ /* 0x0022a400080011ff */
[----:B--2---:R-:W-:Y:S05]  /*4100*/  @!P0 NANOSLEEP.SYNCS 0x989680 ;  /* 0x009896800000895d */ /* 0x004fea0003900000 */
[----:B------:R-:W2:Y:S02]  /*4110*/  @!P0 SYNCS.PHASECHK.TRANS64 P0, [R0+URZ+0x1d0], R2 ;  /* 0x0001d002000085a7 */ /* 0x000ea400080010ff */
[----:B--2---:R-:W-:Y:S05]  /*4120*/  @P0 EXIT ;  /* 0x000000000000094d */ /* 0x004fea0003800000 */
[----:B------:R-:W-:Y:S05]  /*4130*/  BRA `(.L_x_78) ;  /* 0xfffffffc00ec7947 */ /* 0x000fea000383ffff */
.L_x_71:
[----:B------:R-:W-:Y:S05]  /*4140*/  BRA.U UP5, `(.L_x_79) ;  /* 0x0000000d057c7547 */ /* 0x000fea000b800000 */
[----:B------:R-:W-:Y:S01]  /*4150*/  UMOV UR4, 0x40 ;  /* 0x0000004000047882 */ /* 0x000fe20000000000 */
[----:B------:R-:W-:Y:S01]  /*4160*/  NOP ;  /* 0x0000000000007918 */ /* 0x000fe20000000000 */
[----:B------:R-:W-:Y:S01]  /*4170*/  ULEA UR4, UR37, UR4, 0x18 ;  /* 0x0000000425047291 */ /* 0x000fe2000f8ec0ff */
[----:B------:R-:W-:Y:S02]  /*4180*/  UMOV UR5, 0x400 ;  /* 0x0000040000057882 */ /* 0x000fe40000000000 */
[----:B------:R-:W-:-:S06]  /*4190*/  ULEA UR37, UR37, UR5, 0x18 ;  /* 0x0000000525257291 */ /* 0x000fcc000f8ec0ff */
[----:B------:R-:W1:Y:S02]  /*41a0*/  LDS.U8 R0, [UR4+0x1c] ;  /* 0x00001c04ff007984 */ /* 0x000e640008000000 */
[----:B-1----:R-:W-:-:S13]  /*41b0*/  ISETP.NE.AND P0, PT, R0, RZ, PT ;  /* 0x000000ff0000720c */ /* 0x002fda0003f05270 */
[----:B------:R-:W-:Y:S05]  /*41c0*/  @P0 BRA `(.L_x_80) ;  /* 0x0000000000580947 */ /* 0x000fea0003800000 */
[----:B------:R-:W-:-:S13]  /*41d0*/  ELECT P0, URZ, PT ;  /* 0x0000000000ff782f */ /* 0x000fda0003800000 */
[----:B------:R-:W-:Y:S05]  /*41e0*/  @!P0 BRA `(.L_x_81) ;  /* 0x0000000000608947 */ /* 0x000fea0003800000 */
[----:B------:R-:W-:Y:S01]  /*41f0*/  UMOV UR5, 0x10 ;  /* 0x0000001000057882 */ /* 0x000fe20000000000 */
[----:B------:R-:W-:Y:S01]  /*4200*/  HFMA2 R0, -RZ, RZ, 0, 5.9604644775390625e-08 ;  /* 0x00000001ff007431 */ /* 0x000fe200000001ff */
[----:B------:R-:W-:-:S03]  /*4210*/  MOV R2, 0xffff ;  /* 0x0000ffff00027802 */ /* 0x000fc60000000f00 */
[----:B------:R-:W-:Y:S04]  /*4220*/  DEPBAR.LE SB1, 0x36 ;  /* 0x00009d800000791a */ /* 0x000fe80000000000 */
[----:B------:R-:W1:Y:S02]  /*4230*/  UTCATOMSWS.FIND_AND_SET.ALIGN UP0, UR5, UR5 ;  /* 0x00000005000575e3 */ /* 0x000e640008000800 */
[----:B-1----:R-:W-:Y:S01]  /*4240*/  MOV R4, UR5 ;  /* 0x0000000500047c02 */ /* 0x002fe20008000f00 */
[----:B------:R-:W-:Y:S06]  /*4250*/  BRA.U UP0, `(.L_x_82) ;  /* 0x0000000100187547 */ /* 0x000fec000b800000 */
.L_x_83:
[----:B------:R-:W-:Y:S05]  /*4260*/  NANOSLEEP 0x64 ;  /* 0x000000640000795d */ /* 0x000fea0003800000 */
[----:B------:R-:W-:-:S05]  /*4270*/  UMOV UR5, 0x10 ;  /* 0x0000001000057882 */ /* 0x000fca0000000000 */
[----:B------:R-:W-:Y:S04]  /*4280*/  DEPBAR.LE SB1, 0x36 ;  /* 0x00009d800000791a */ /* 0x000fe80000000000 */
[----:B------:R-:W1:Y:S02]  /*4290*/  UTCATOMSWS.FIND_AND_SET.ALIGN UP0, UR5, UR5 ;  /* 0x00000005000575e3 */ /* 0x000e640008000800 */
[----:B-1----:R-:W-:Y:S01]  /*42a0*/  MOV R4, UR5 ;  /* 0x0000000500047c02 */ /* 0x002fe20008000f00 */
[----:B------:R-:W-:Y:S05]  /*42b0*/  BRA.U !UP0, `(.L_x_83) ;  /* 0xfffffffd08e87547 */ /* 0x000fea000b83ffff */
.L_x_82:
[-C--:B------:R-:W-:Y:S02]  /*42c0*/  SHF.L.U32 R2, R2, R4.reuse, RZ ;  /* 0x0000000402027219 */ /* 0x080fe400000006ff */
[----:B------:R-:W-:Y:S01]  /*42d0*/  SHF.L.U32 R0, R0, R4, RZ ;  /* 0x0000000400007219 */ /* 0x000fe200000006ff */
[----:B------:R-:W-:Y:S02]  /*42e0*/  IMAD.SHL.U32 R4, R4, 0x20, RZ ;  /* 0x0000002004047824 */ /* 0x000fe400078e00ff */
[----:B------:R1:W-:Y:S04]  /*42f0*/  ATOMS.OR RZ, [UR4+0x14], R2 ;  /* 0x00001402ffff798c */ /* 0x0003e8000b000004 */
[----:B------:R1:W-:Y:S04]  /*4300*/  ATOMS.OR RZ, [UR4+0x18], R0 ;  /* 0x00001800ffff798c */ /* 0x0003e8000b000004 */
[----:B------:R1:W-:Y:S01]  /*4310*/  STS [UR37+0x250], R4 ;  /* 0x00025004ff007988 */ /* 0x0003e20008000825 */
[----:B------:R-:W-:Y:S05]  /*4320*/  BRA `(.L_x_81) ;  /* 0x0000000000107947 */ /* 0x000fea0003800000 */
.L_x_80:
[----:B------:R-:W-:Y:S02]  /*4330*/  MOV R0, 0xffffffff ;  /* 0xffffffff00007802 */ /* 0x000fe40000000f00 */
[----:B------:R-:W-:-:S03]  /*4340*/  MOV R4, 0x4370 ;  /* 0x0000437000047802 */ /* 0x000fc60000000f00 */
[----:B------:R1:W-:Y:S04]  /*4350*/  STS [UR37+0x250], R0 ;  /* 0x00025000ff007988 */ /* 0x0003e80008000825 */
[----:B-1---5:R-:W-:Y:S05]  /*4360*/  CALL.REL.NOINC `($__internal_1_$__cuda_sm10x_tcgen05_guardrail_trap_phase_invalid_during_alloc) ;  /* 0x000000c0005c7944 */ /* 0x022fea0003c00000 */
.L_x_81:
[----:B------:R-:W-:Y:S05]  /*4370*/  WARPSYNC.ALL ;  /* 0x0000000000007948 */ /* 0x000fea0003800000 */
[----:B------:R-:W2:Y:S01]  /*4380*/  S2UR UR7, SR_CgaCtaId ;  /* 0x00000000000779c3 */ /* 0x000ea20000008800 */
[----:B------:R-:W-:Y:S01]  /*4390*/  UMOV UR4, 0x400 ;  /* 0x0000040000047882 */ /* 0x000fe20000000000 */
[----:B------:R-:W-:-:S06]  /*43a0*/  NOP ;  /* 0x0000000000007918 */ /* 0x000fcc0000000000 */
[----:B------:R-:W-:Y:S06]  /*43b0*/  BAR.ARV 0x6, 0xa0 ;  /* 0x0182800000007b1d */ /* 0x000fec0000002000 */
[----:B------:R-:W3:Y:S01]  /*43c0*/  LDCU UR8, c[0x0][0x38c] ;  /* 0x00007180ff0877ac */ /* 0x000ee20008000800 */
[----:B------:R-:W-:Y:S01]  /*43d0*/  LOP3.LUT R3, R3, 0xffff, RZ, 0xc0, !PT ;  /* 0x0000ffff03037812 */ /* 0x000fe200078ec0ff */
[----:B------:R-:W-:Y:S01]  /*43e0*/  IMAD.MOV.U32 R11, RZ, RZ, 0x1 ;  /* 0x00000001ff0b7424 */ /* 0x000fe200078e00ff */
[----:B------:R-:W-:Y:S01]  /*43f0*/  CS2R R8, SRZ ;  /* 0x0000000000087805 */ /* 0x000fe2000001ff00 */
[----:B------:R-:W-:Y:S01]  /*4400*/  IMAD.MOV.U32 R10, RZ, RZ, RZ ;  /* 0x000000ffff0a7224 */ /* 0x000fe200078e00ff */
[----:B------:R-:W-:Y:S01]  /*4410*/  R2UR UR11, R3 ;  /* 0x00000000030b72ca */ /* 0x000fe200000e0000 */
[----:B------:R-:W-:Y:S01]  /*4420*/  UMOV UR22, URZ ;  /* 0x000000ff00167c82 */ /* 0x000fe20008000000 */
[----:B------:R-:W-:Y:S01]  /*4430*/  UMOV UR21, URZ ;  /* 0x000000ff00157c82 */ /* 0x000fe20008000000 */
[----:B--2---:R-:W-:Y:S01]  /*4440*/  ULEA UR7, UR7, UR4, 0x18 ;  /* 0x0000000407077291 */ /* 0x004fe2000f8ec0ff */
[----:B------:R-:W2:Y:S03]  /*4450*/  LDCU UR4, c[0x0][0x38c] ;  /* 0x00007180ff0477ac */ /* 0x000ea60008000800 */
[----:B------:R-:W-:-:S02]  /*4460*/  UIADD3 UR13, UPT, UPT, UR7, 0x4400, URZ ;  /* 0x00004400070d7890 */ /* 0x000fc4000fffe0ff */
[----:B------:R-:W-:-:S03]  /*4470*/  UIADD3 UR14, UPT, UPT, UR7, 0x1b400, URZ ;  /* 0x0001b400070e7890 */ /* 0x000fc6000fffe0ff */
[----:B-1----:R-:W1:Y:S01]  /*4480*/  LDS R0, [UR7+0x250] ;  /* 0x00025007ff007984 */ /* 0x002e620008000800 */
[----:B------:R-:W-:Y:S02]  /*4490*/  UIADD3 UR15, UPT, UPT, UR7, 0x32400, URZ ;  /* 0x00032400070f7890 */ /* 0x000fe4000fffe0ff */
[----:B------:R-:W-:Y:S02]  /*44a0*/  UIADD3 UR16, UPT, UPT, UR7, 0x35200, URZ ;  /* 0x0003520007107890 */ /* 0x000fe4000fffe0ff */
[----:B------:R-:W-:Y:S02]  /*44b0*/  USHF.R.U32.HI UR13, URZ, 0x4, UR13 ;  /* 0x00000004ff0d7899 */ /* 0x000fe4000801160d */
[----:B------:R-:W-:Y:S02]  /*44c0*/  USHF.R.U32.HI UR14, URZ, 0x4, UR14 ;  /* 0x00000004ff0e7899 */ /* 0x000fe4000801160e */
[----:B------:R-:W-:Y:S02]  /*44d0*/  USHF.R.U32.HI UR15, URZ, 0x4, UR15 ;  /* 0x00000004ff0f7899 */ /* 0x000fe4000801160f */
[----:B--2---:R-:W-:-:S02]  /*44e0*/  UIADD3 UR4, UPT, UPT, UR4, 0x3f, URZ ;  /* 0x0000003f04047890 */ /* 0x004fc4000fffe0ff */
[----:B------:R-:W-:Y:S02]  /*44f0*/  USHF.R.U32.HI UR16, URZ, 0x4, UR16 ;  /* 0x00000004ff107899 */ /* 0x000fe40008011610 */
[----:B------:R-:W-:Y:S02]  /*4500*/  USHF.R.S32.HI UR6, URZ, 0x1f, UR4 ;  /* 0x0000001fff067899 */ /* 0x000fe40008011404 */
[----:B------:R-:W-:Y:S02]  /*4510*/  ULOP3.LUT UR13, UR13, 0x3fff, URZ, 0xc0, !UPT ;  /* 0x00003fff0d0d7892 */ /* 0x000fe4000f8ec0ff */
[----:B------:R-:W-:Y:S02]  /*4520*/  ULEA.HI UR6, UR6, UR4, URZ, 0x6 ;  /* 0x0000000406067291 */ /* 0x000fe4000f8f30ff */
[----:B------:R-:W-:Y:S02]  /*4530*/  ULOP3.LUT UR14, UR14, 0x3fff, URZ, 0xc0, !UPT ;  /* 0x00003fff0e0e7892 */ /* 0x000fe4000f8ec0ff */
[----:B------:R-:W-:-:S02]  /*4540*/  USHF.R.S32.HI UR6, URZ, 0x6, UR6 ;  /* 0x00000006ff067899 */ /* 0x000fc40008011406 */
[----:B------:R-:W-:Y:S02]  /*4550*/  ULOP3.LUT UR15, UR15, 0x3fff, URZ, 0xc0, !UPT ;  /* 0x00003fff0f0f7892 */ /* 0x000fe4000f8ec0ff */
[----:B------:R-:W-:Y:S02]  /*4560*/  UISETP.LT.AND UP0, UPT, UR6, 0x1, UPT ;  /* 0x000000010600788c */ /* 0x000fe4000bf01270 */
[----:B------:R-:W-:Y:S02]  /*4570*/  ULOP3.LUT UR16, UR16, 0x3fff, URZ, 0xc0, !UPT ;  /* 0x00003fff10107892 */ /* 0x000fe4000f8ec0ff */
[----:B------:R-:W-:Y:S02]  /*4580*/  USEL UR12, UR6, 0x1, !UP0 ;  /* 0x00000001060c7887 */ /* 0x000fe4000c000000 */
[----:B------:R-:W-:Y:S02]  /*4590*/  ULOP3.LUT UR13, UR13, 0x10000, URZ, 0xfc, !UPT ;  /* 0x000100000d0d7892 */ /* 0x000fe4000f8efcff */
[----:B------:R-:W-:-:S02]  /*45a0*/  ULOP3.LUT UR14, UR14, 0x10000, URZ, 0xfc, !UPT ;  /* 0x000100000e0e7892 */ /* 0x000fc4000f8efcff */
[----:B------:R-:W-:Y:S02]  /*45b0*/  ULOP3.LUT UR15, UR15, 0x10000, URZ, 0xfc, !UPT ;  /* 0x000100000f0f7892 */ /* 0x000fe4000f8efcff */
[----:B------:R-:W-:Y:S01]  /*45c0*/  ULOP3.LUT UR16, UR16, 0x10000, URZ, 0xfc, !UPT ;  /* 0x0001000010107892 */ /* 0x000fe2000f8efcff */
[----:B-1----:R-:W-:Y:S01]  /*45d0*/  R2UR UR23, R0 ;  /* 0x00000000001772ca */ /* 0x002fe200000e0000 */
[----:B------:R-:W-:Y:S02]  /*45e0*/  UIADD3 UR12, UPT, UPT, -UR12, URZ, URZ ;  /* 0x000000ff0c0c7290 */ /* 0x000fe4000fffe1ff */
[----:B---3--:R-:W-:-:S10]  /*45f0*/  UISETP.GE.AND UP3, UPT, UR8, 0x1, UPT ;  /* 0x000000010800788c */ /* 0x008fd4000bf66270 */
[----:B------:R-:W-:Y:S02]  /*4600*/  UIADD3 UR5, UPT, UPT, UR23, 0x104, URZ ;  /* 0x0000010417057890 */ /* 0x000fe4000fffe0ff */
[----:B------:R-:W-:Y:S02]  /*4610*/  UIADD3 UR4, UPT, UPT, UR23, 0x100, URZ ;  /* 0x0000010017047890 */ /* 0x000fe4000fffe0ff */
[----:B------:R-:W-:Y:S02]  /*4620*/  USHF.R.U32.HI UR24, URZ, 0x1a, UR5 ;  /* 0x0000001aff187899 */ /* 0x000fe40008011605 */
[----:B------:R-:W-:Y:S02]  /*4630*/  USHF.R.U32.HI UR25, URZ, 0x11, UR4 ;  /* 0x00000011ff197899 */ /* 0x000fe40008011604 */
[----:B------:R-:W-:Y:S02]  /*4640*/  ULOP3.LUT UR24, UR24, 0x30, URZ, 0xc0, !UPT ;  /* 0x0000003018187892 */ /* 0x000fe4000f8ec0ff */
[----:B------:R-:W-:-:S02]  /*4650*/  ULOP3.LUT UR25, UR25, 0x6000, URZ, 0xc0, !UPT ;  /* 0x0000600019197892 */ /* 0x000fc4000f8ec0ff */
[----:B------:R-:W-:Y:S02]  /*4660*/  ULOP3.LUT UR24, UR24, 0x480, URZ, 0xfc, !UPT ;  /* 0x0000048018187892 */ /* 0x000fe4000f8efcff */
[----:B------:R-:W-:-:S04]  /*4670*/  ULOP3.LUT UR25, UR25, 0x820, URZ, 0xfc, !UPT ;  /* 0x0000082019197892 */ /* 0x000fc8000f8efcff */
[----:B------:R-:W-:-:S03]  /*4680*/  UPRMT UR25, UR24, 0x5410, UR25 ;  /* 0x0000541018197896 */ /* 0x000fc60008000019 */
[----:B------:R-:W-:-:S09]  /*4690*/  UMOV UR24, URZ ;  /* 0x000000ff00187c82 */ /* 0x000fd20008000000 */
.L_x_90:
[----:B------:R-:W-:Y:S02]  /*46a0*/  LEA R0, R10, UR7, 0x3 ;  /* 0x000000070a007c11 */ /* 0x000fe4000f8e18ff */
[----:B------:R-:W-:Y:S02]  /*46b0*/  SHF.L.U32 R2, R9, 0x1f, RZ ;  /* 0x0000001f09027819 */ /* 0x000fe400000006ff */
[----:B------:R-:W-:Y:S01]  /*46c0*/  PLOP3.LUT P0, PT, PT, PT, UP3, 0x80, 0x8 ;  /* 0x000000000008781c */ /* 0x000fe20003f0f038 */
[----:B------:R-:W-:Y:S01]  /*46d0*/  VIADD R3, R0, 0x1d0 ;  /* 0x000001d000037836 */ /* 0x000fe20000000000 */
[----:B-1----:R-:W1:Y:S02]  /*46e0*/  SYNCS.PHASECHK.TRANS64.TRYWAIT P1, [R0+URZ+0x1c0], R2 ;  /* 0x0001c002000075a7 */ /* 0x002e6400080211ff */
[----:B-1-3--:R-:W-:Y:S09]  /*46f0*/  @!P1 BRA `(.L_x_84) ;  /* 0x000000b000f89947 */ /* 0x00aff20003800000 */
.L_x_265:
[----:B------:R-:W-:Y:S01]  /*4700*/  LEA R4, R10, UR7, 0x4 ;  /* 0x000000070a047c11 */ /* 0x000fe2000f8e20ff */
[----:B------:R-:W-:Y:S01]  /*4710*/  @UP3 ULEA UR8, UR21, UR7, 0x3 ;  /* 0x0000000715083291 */ /* 0x000fe2000f8e18ff */
[----:B------:R-:W-:Y:S01]  /*4720*/  PLOP3.LUT P2, PT, PT, PT, PT, 0x80, 0x8 ;  /* 0x000000000008781c */ /* 0x000fe20003f4f070 */
[----:B------:R-:W-:Y:S01]  /*4730*/  ULEA UR10, UR22, UR7, 0x3 ;  /* 0x00000007160a7291 */ /* 0x000fe2000f8e18ff */
[----:B------:R-:W-:Y:S02]  /*4740*/  PRMT R3, RZ, 0x654, R3 ;  /* 0x00000654ff037816 */ /* 0x000fe40000000003 */
[----:B------:R-:W2:Y:S01]  /*4750*/  LDS.128 R4, [R4+0x230] ;  /* 0x0002300004047984 */ /* 0x000ea20000000c00 */
[----:B-1----:R-:W-:Y:S02]  /*4760*/  @P0 SHF.L.U32 R2, R8, 0x1f, RZ ;  /* 0x0000001f08020819 */ /* 0x002fe400000006ff */
[----:B------:R-:W-:Y:S01]  /*4770*/  SHF.L.U32 R0, R11, 0x1f, RZ ;  /* 0x0000001f0b007819 */ /* 0x000fe200000006ff */
[----:B------:R-:W-:Y:S01]  /*4780*/  @!PT LDS RZ, [RZ] ;  /* 0x00000000fffff984 */ /* 0x000fe20000000800 */
[----:B------:R-:W-:Y:S01]  /*4790*/  @!PT LDS RZ, [RZ] ;  /* 0x00000000fffff984 */ /* 0x000fe20000000800 */
[----:B------:R-:W-:Y:S01]  /*47a0*/  @!PT LDS RZ, [RZ] ;  /* 0x00000000fffff984 */ /* 0x000fe20000000800 */
[----:B------:R-:W-:Y:S01]  /*47b0*/  @!PT LDS RZ, [RZ] ;  /* 0x00000000fffff984 */ /* 0x000fe20000000800 */
[----:B------:R1:W-:Y:S06]  /*47c0*/  MEMBAR.ALL.CTA ;  /* 0x0000000000007992 */ /* 0x0003ec0000008000 */
[----:B-1----:R-:W1:Y:S02]  /*47d0*/  FENCE.VIEW.ASYNC.S ;  /* 0x00000000000073c6 */ /* 0x002e640000000000 */
[----:B-1----:R1:W-:Y:S01]  /*47e0*/  SYNCS.ARRIVE.TRANS64.RED.A1T0 RZ, [R3+URZ], RZ ;  /* 0x000000ff03ff79a7 */ /* 0x0023e200081004ff */
[----:B------:R1:W3:Y:S01]  /*47f0*/  @P0 SYNCS.PHASECHK.TRANS64.TRYWAIT P2, [UR8], R2 ;  /* 0x00000002ff0005a7 */ /* 0x0002e20008041108 */
[----:B--2---:R-:W-:Y:S01]  /*4800*/  LOP3.LUT P1, RZ, R6, 0x1, RZ, 0xc0, !PT ;  /* 0x0000000106ff7812 */ /* 0x004fe2000782c0ff */
[----:B------:R-:W2:Y:S02]  /*4810*/  SYNCS.PHASECHK.TRANS64.TRYWAIT P0, [UR10+0x1f0], R0 ;  /* 0x0001f000ff0075a7 */ /* 0x000ea4000800110a */
[----:B-123--:R-:W-:Y:S10]  /*4820*/  @!P0 BRA `(.L_x_85) ;  /* 0x000000b000c08947 */ /* 0x00eff40003800000 */
.L_x_267:
[----:B------:R-:W-:Y:S01]  /*4830*/  IADD3 R10, PT, PT, R10, 0x1, RZ ;  /* 0x000000010a0a7810 */ /* 0x000fe20007ffe0ff */
[----:B------:R-:W-:Y:S06]  /*4840*/  BRA.U !UP3, `(.L_x_86) ;  /* 0x000000010ba47547 */ /* 0x000fec000b800000 */
[----:B------:R-:W-:Y:S01]  /*4850*/  ULEA UR9, UR22, UR23, 0x7 ;  /* 0x0000001716097291 */ /* 0x000fe2000f8e38ff */
[----:B------:R-:W-:Y:S01]  /*4860*/  UMOV UR20, URZ ;  /* 0x000000ff00147c82 */ /* 0x000fe20008000000 */
[----:B------:R-:W-:Y:S01]  /*4870*/  UMOV UR19, UR12 ;  /* 0x0000000c00137c82 */ /* 0x000fe20008000000 */
[----:B------:R-:W-:Y:S01]  /*4880*/  UMOV UR18, UR6 ;  /* 0x0000000600127c82 */ /* 0x000fe20008000000 */
[----:B------:R-:W-:-:S08]  /*4890*/  UMOV UR17, UR21 ;  /* 0x0000001500117c82 */ /* 0x000fd00008000000 */
.L_x_89:
[----:B------:R-:W-:Y:S02]  /*48a0*/  UIADD3 UR19, UPT, UPT, UR19, 0x1, URZ ;  /* 0x0000000113137890 */ /* 0x000fe4000fffe0ff */
[----:B--2---:R-:W-:Y:S02]  /*48b0*/  ULEA UR8, UR17, UR7, 0x3 ;  /* 0x0000000711087291 */ /* 0x004fe4000f8e18ff */
[----:B------:R-:W-:Y:S01]  /*48c0*/  UISETP.NE.AND UP0, UPT, UR19, URZ, UPT ;  /* 0x000000ff1300728c */ /* 0x000fe2000bf05270 */
[----:B---3--:R-:W-:Y:S10]  /*48d0*/  @P2 BRA `(.L_x_87) ;  /* 0x00000000000c2947 */ /* 0x008ff40003800000 */
[----:B-1----:R-:W-:Y:S04]  /*48e0*/  SHF.L.U32 R2, R8, 0x1f, RZ ;  /* 0x0000001f08027819 */ /* 0x002fe800000006ff */
[----:B------:R-:W1:Y:S02]  /*48f0*/  SYNCS.PHASECHK.TRANS64.TRYWAIT P0, [UR8], R2 ;  /* 0x00000002ff0075a7 */ /* 0x000e640008001108 */
[----:B-1----:R-:W-:Y:S05]  /*4900*/  @!P0 BRA `(.L_x_88) ;  /* 0x000000b000a08947 */ /* 0x002fea0003800000 */
.L_x_87:
[----:B------:R-:W-:Y:S01]  /*4910*/  UISETP.NE.AND UP1, UPT, UR18, 0x1, UPT ;  /* 0x000000011200788c */ /* 0x000fe2000bf25270 */
[----:B------:R-:W-:Y:S01]  /*4920*/  PLOP3.LUT P2, PT, PT, PT, PT, 0x80, 0x8 ;  /* 0x000000000008781c */ /* 0x000fe20003f4f070 */
[----:B------:R-:W-:Y:S02]  /*4930*/  UIADD3 UR21, UPT, UPT, UR17, 0x1, URZ ;  /* 0x0000000111157890 */ /* 0x000fe4000fffe0ff */
[----:B------:R-:W-:Y:S02]  /*4940*/  ULEA UR30, UR17, UR15, 0x5 ;  /* 0x0000000f111e7291 */ /* 0x000fe4000f8e28ff */
[----:B------:R-:W-:Y:S01]  /*4950*/  UISETP.NE.AND UP2, UPT, UR21, 0x17, UPT ;  /* 0x000000171500788c */ /* 0x000fe2000bf45270 */
[----:B------:R-:W-:Y:S01]  /*4960*/  PLOP3.LUT P0, PT, PT, PT, UP1, 0x80, 0x8 ;  /* 0x000000000008781c */ /* 0x000fe20003f0f018 */
[----:B------:R-:W-:Y:S02]  /*4970*/  ULEA UR28, UR17, UR16, 0x5 ;  /* 0x00000010111c7291 */ /* 0x000fe4000f8e28ff */
[----:B------:R-:W-:Y:S02]  /*4980*/  USEL UR27, URZ, 0x1, UP2 ;  /* 0x00000001ff1b7887 */ /* 0x000fe40009000000 */
[----:B------:R-:W-:Y:S02]  /*4990*/  USEL UR21, UR21, URZ, UP2 ;  /* 0x000000ff15157287 */ /* 0x000fe40009000000 */
[----:B------:R-:W-:Y:S02]  /*49a0*/  ULEA UR32, UR17, UR13, 0x8 ;  /* 0x0000000d11207291 */ /* 0x000fe4000f8e40ff */
[----:B------:R-:W-:Y:S01]  /*49b0*/  @UP1 ULEA UR26, UR21, UR7, 0x3 ;  /* 0x00000007151a1291 */ /* 0x000fe2000f8e18ff */
[----:B------:R-:W-:Y:S01]  /*49c0*/  LOP3.LUT R8, R8, UR27, RZ, 0x3c, !PT ;  /* 0x0000001b08087c12 */ /* 0x000fe2000f8e3cff */
[----:B------:R-:W-:Y:S02]  /*49d0*/  UISETP.NE.U32.AND UP1, UPT, UR20, URZ, UPT ;  /* 0x000000ff1400728c */ /* 0x000fe4000bf25070 */
[----:B------:R-:W-:Y:S01]  /*49e0*/  UIADD3 UR8, UPT, UPT, UR8, 0xb8, URZ ;  /* 0x000000b808087890 */ /* 0x000fe2000fffe0ff */
[----:B-1----:R-:W-:Y:S01]  /*49f0*/  @P0 SHF.L.U32 R0, R8, 0x1f, RZ ;  /* 0x0000001f08000819 */ /* 0x002fe200000006ff */
[----:B------:R-:W-:Y:S01]  /*4a00*/  UMOV UR31, 0x4008 ;  /* 0x00004008001f7882 */ /* 0x000fe20000000000 */
[----:B------:R-:W-:Y:S01]  /*4a10*/  UMOV UR29, 0x4008 ;  /* 0x00004008001d7882 */ /* 0x000fe20000000000 */
[----:B------:R-:W-:Y:S01]  /*4a20*/  UMOV UR27, 0xc0004010 ;  /* 0xc0004010001b7882 */ /* 0x000fe20000000000 */
[----:B------:R2:W3:Y:S01]  /*4a30*/  @P0 SYNCS.PHASECHK.TRANS64.TRYWAIT P2, [UR26], R0 ;  /* 0x00000000ff0005a7 */ /* 0x0004e2000804111a */
[----:B------:R-:W-:Y:S01]  /*4a40*/  ULEA UR26, UR17, UR14, 0x8 ;  /* 0x0000000e111a7291 */ /* 0x000fe2000f8e40ff */
[----:B------:R2:W-:Y:S01]  /*4a50*/  UTCCP.T.S.4x32dp128bit tmem[UR23+0x100], gdesc[UR30] ;  /* 0x0001001e170079e7 */ /* 0x0005e20009100000 */
[----:B------:R-:W-:Y:S01]  /*4a60*/  UIADD3 UR18, UPT, UPT, UR18, -0x1, URZ ;  /* 0xffffffff12127890 */ /* 0x000fe2000fffe0ff */
[----:B------:R2:W-:Y:S01]  /*4a70*/  UTCCP.T.S.4x32dp128bit tmem[UR23+0x104], gdesc[UR28] ;  /* 0x0001041c170079e7 */ /* 0x0005e20009100000 */
[----:B------:R-:W-:Y:S01]  /*4a80*/  UMOV UR33, 0xc0004010 ;  /* 0xc000401000217882 */ /* 0x000fe20000000000 */
[----:B------:R-:W-:Y:S01]  /*4a90*/  UMOV UR20, 0x1 ;  /* 0x0000000100147882 */ /* 0x000fe20000000000 */
[----:B------:R-:W-:Y:S03]  /*4aa0*/  UMOV UR17, UR21 ;  /* 0x0000001500117c82 */ /* 0x000fe60008000000 */
[----:B------:R2:W-:Y:S01]  /*4ab0*/  UTCOMMA.4X gdesc[UR32], gdesc[UR26], tmem[UR9], tmem[UR24], idesc[UR25], tmem[UR4], UP1 ;  /* 0x8004181a200075ea */ /* 0x0005e20008800009 */
[----:B------:R2:W-:Y:S01]  /*4ac0*/  UTCBAR.MULTICAST [UR8], URZ, UR11 ;  /* 0x000000ff080073e9 */ /* 0x0005e2000800080b */
[----:B------:R-:W-:Y:S05]  /*4ad0*/  BRA.U UP0, `(.L_x_89) ;  /* 0xfffffffd00707547 */ /* 0x000fea000b83ffff */
.L_x_86:
[----:B------:R-:W-:Y:S01]  /*4ae0*/  UIADD3 UR22, UPT, UPT, UR22, 0x1, URZ ;  /* 0x0000000116167890 */ /* 0x000fe2000fffe0ff */
[C---:B------:R-:W-:Y:S01]  /*4af0*/  ISETP.NE.AND P0, PT, R10.reuse, 0x2, PT ;  /* 0x000000020a00780c */ /* 0x040fe20003f05270 */
[----:B------:R-:W-:Y:S02]  /*4b00*/  UIADD3 UR10, UPT, UPT, UR10, 0x1e0, URZ ;  /* 0x000001e00a0a7890 */ /* 0x000fe4000fffe0ff */
[----:B------:R-:W-:Y:S01]  /*4b10*/  UISETP.NE.AND UP0, UPT, UR22, 0x2, UPT ;  /* 0x000000021600788c */ /* 0x000fe2000bf05270 */
[----:B-12---:R-:W-:Y:S02]  /*4b20*/  SEL R0, RZ, 0x1, P0 ;  /* 0x00000001ff007807 */ /* 0x006fe40000000000 */
[----:B------:R-:W-:Y:S01]  /*4b30*/  SEL R10, R10, RZ, P0 ;  /* 0x000000ff0a0a7207 */ /* 0x000fe20000000000 */
[----:B------:R-:W-:Y:S01]  /*4b40*/  USEL UR8, URZ, 0x1, UP0 ;  /* 0x00000001ff087887 */ /* 0x000fe20008000000 */
[----:B------:R-:W-:Y:S01]  /*4b50*/  LOP3.LUT R9, R9, R0, RZ, 0x3c, !PT ;  /* 0x0000000009097212 */ /* 0x000fe200078e3cff */
[----:B------:R-:W-:Y:S01]  /*4b60*/  USEL UR22, UR22, URZ, UP0 ;  /* 0x000000ff16167287 */ /* 0x000fe20008000000 */
[----:B------:R1:W-:Y:S03]  /*4b70*/  UTCBAR [UR10], URZ ;  /* 0x000000ff0a0073e9 */ /* 0x0003e600080000ff */
[----:B------:R-:W-:Y:S01]  /*4b80*/  LOP3.LUT R11, R11, UR8, RZ, 0x3c, !PT ;  /* 0x000000080b0b7c12 */ /* 0x000fe2000f8e3cff */
[----:B------:R-:W-:Y:S07]  /*4b90*/  @P1 BRA `(.L_x_90) ;  /* 0xfffffff800c01947 */ /* 0x000fee000383ffff */
[----:B------:R-:W2:Y:S01]  /*4ba0*/  S2UR UR4, SR_CgaCtaId ;  /* 0x00000000000479c3 */ /* 0x000ea20000008800 */
[----:B------:R-:W-:Y:S01]  /*4bb0*/  ELECT P0, URZ, PT ;  /* 0x0000000000ff782f */ /* 0x000fe20003800000 */
[----:B------:R-:W-:Y:S01]  /*4bc0*/  IMAD.MOV.U32 R0, RZ, RZ, 0x1 ;  /* 0x00000001ff007424 */ /* 0x000fe200078e00ff */
[----:B------:R-:W-:Y:S01]  /*4bd0*/  UIADD3 UR7, UPT, UPT, UR7, 0x1f0, URZ ;  /* 0x000001f007077890 */ /* 0x000fe2000fffe0ff */
[----:B------:R-:W-:Y:S01]  /*4be0*/  SHF.L.U32 R2, R11, 0x1f, RZ ;  /* 0x0000001f0b027819 */ /* 0x000fe200000006ff */
[----:B------:R-:W-:-:S03]  /*4bf0*/  UMOV UR5, 0x40 ;  /* 0x0000004000057882 */ /* 0x000fc60000000000 */
[----:B------:R-:W-:Y:S01]  /*4c00*/  UVIRTCOUNT.DEALLOC.SMPOOL 0x80 ;  /* 0x000000800000784c */ /* 0x000fe20000000000 */
[----:B--2---:R-:W-:Y:S02]  /*4c10*/  ULEA UR4, UR4, UR5, 0x18 ;  /* 0x0000000504047291 */ /* 0x004fe4000f8ec0ff */
[----:B------:R-:W-:-:S07]  /*4c20*/  ULEA UR5, UR22, UR7, 0x3 ;  /* 0x0000000716057291 */ /* 0x000fce000f8e18ff */
[----:B------:R2:W-:Y:S02]  /*4c30*/  @P0 STS.U8 [UR4+0x1c], R0 ;  /* 0x00001c00ff000988 */ /* 0x0005e40008000004 */
[----:B------:R-:W4:Y:S02]  /*4c40*/  SYNCS.PHASECHK.TRANS64.TRYWAIT P0, [UR5], R2 ;  /* 0x00000002ff0075a7 */ /* 0x000f240008001105 */
[----:B--2-4-:R-:W-:Y:S05]  /*4c50*/  @!P0 BRA `(.L_x_91) ;  /* 0x000000ac00e48947 */ /* 0x014fea0003800000 */
.L_x_270:
[----:B------:R-:W-:-:S04]  /*4c60*/  UIADD3 UR6, UPT, UPT, UR22, 0x1, URZ ;  /* 0x0000000116067890 */ /* 0x000fc8000fffe0ff */
[----:B------:R-:W-:-:S04]  /*4c70*/  UISETP.NE.AND UP0, UPT, UR6, 0x2, UPT ;  /* 0x000000020600788c */ /* 0x000fc8000bf05270 */
[----:B------:R-:W-:Y:S02]  /*4c80*/  USEL UR5, URZ, 0x1, UP0 ;  /* 0x00000001ff057887 */ /* 0x000fe40008000000 */
[----:B------:R-:W-:-:S04]  /*4c90*/  USEL UR6, UR6, URZ, UP0 ;  /* 0x000000ff06067287 */ /* 0x000fc80008000000 */
[----:B------:R-:W-:Y:S01]  /*4ca0*/  ULEA UR6, UR6, UR7, 0x3 ;  /* 0x0000000706067291 */ /* 0x000fe2000f8e18ff */
[----:B--2---:R-:W-:-:S04]  /*4cb0*/  LOP3.LUT R2, R11, UR5, RZ, 0x3c, !PT ;  /* 0x000000050b027c12 */ /* 0x004fc8000f8e3cff */
[----:B------:R-:W-:-:S04]  /*4cc0*/  SHF.L.U32 R2, R2, 0x1f, RZ ;  /* 0x0000001f02027819 */ /* 0x000fc800000006ff */
[----:B------:R-:W2:Y:S02]  /*4cd0*/  SYNCS.PHASECHK.TRANS64.TRYWAIT P0, [UR6], R2 ;  /* 0x00000002ff0075a7 */ /* 0x000ea40008001106 */
[----:B--2---:R-:W-:Y:S05]  /*4ce0*/  @!P0 BRA `(.L_x_92) ;  /* 0x000000ac00d88947 */ /* 0x004fea0003800000 */
.L_x_272:
[----:B------:R-:W-:Y:S01]  /*4cf0*/  NOP ;  /* 0x0000000000007918 */ /* 0x000fe20000000000 */
[----:B--2---:R-:W2:Y:S01]  /*4d00*/  LDS R0, [UR4+0x14] ;  /* 0x00001404ff007984 */ /* 0x004ea20008000800 */
[----:B------:R-:W-:Y:S01]  /*4d10*/  ULOP3.LUT UR6, UR23, 0xffff, URZ, 0xc0, !UPT ;  /* 0x0000ffff17067892 */ /* 0x000fe2000f8ec0ff */
[----:B------:R-:W-:Y:S01]  /*4d20*/  UMOV UR8, 0xffff ;  /* 0x0000ffff00087882 */ /* 0x000fe20000000000 */
[----:B------:R-:W-:Y:S02]  /*4d30*/  UMOV UR5, 0x1 ;  /* 0x0000000100057882 */ /* 0x000fe40000000000 */
[----:B------:R-:W-:-:S04]  /*4d40*/  USHF.R.U32.HI UR6, URZ, 0x5, UR6 ;  /* 0x00000005ff067899 */ /* 0x000fc80008011606 */
[----:B------:R-:W-:Y:S02]  /*4d50*/  USHF.L.U32 UR8, UR8, UR6, URZ ;  /* 0x0000000608087299 */ /* 0x000fe400080006ff */
[----:B------:R-:W-:-:S04]  /*4d60*/  USHF.L.U32 UR5, UR5, UR6, URZ ;  /* 0x0000000605057299 */ /* 0x000fc800080006ff */
[----:B--2---:R-:W-:-:S04]  /*4d70*/  LOP3.LUT R0, R0, UR8, RZ, 0xc0, !PT ;  /* 0x0000000800007c12 */ /* 0x004fc8000f8ec0ff */
[----:B------:R-:W-:-:S13]  /*4d80*/  ISETP.NE.AND P0, PT, R0, UR8, PT ;  /* 0x0000000800007c0c */ /* 0x000fda000bf05270 */
[----:B------:R-:W-:Y:S05]  /*4d90*/  @P0 BRA `(.L_x_93) ;  /* 0x0000000000580947 */ /* 0x000fea0003800000 */
[----:B------:R-:W2:Y:S02]  /*4da0*/  LDS R0, [UR4+0x18] ;  /* 0x00001804ff007984 */ /* 0x000ea40008000800 */
[----:B--2---:R-:W-:-:S04]  /*4db0*/  LOP3.LUT R0, R0, UR5, RZ, 0xc0, !PT ;  /* 0x0000000500007c12 */ /* 0x004fc8000f8ec0ff */
[----:B------:R-:W-:-:S13]  /*4dc0*/  ISETP.NE.AND P0, PT, R0, UR5, PT ;  /* 0x0000000500007c0c */ /* 0x000fda000bf05270 */
[----:B------:R-:W-:Y:S05]  /*4dd0*/  @P0 BRA `(.L_x_94) ;  /* 0x00000000003c0947 */ /* 0x000fea0003800000 */
[----:B------:R-:W2:Y:S01]  /*4de0*/  S2R R2, SR_LANEID ;  /* 0x0000000000027919 */ /* 0x000ea20000000000 */
[----:B------:R-:W-:Y:S01]  /*4df0*/  ULOP3.LUT UR8, URZ, UR8, URZ, 0x33, !UPT ;  /* 0x00000008ff087292 */ /* 0x000fe2000f8e33ff */
[----:B------:R-:W-:Y:S02]  /*4e00*/  VOTEU.ANY UR7, UPT, PT ;  /* 0x0000000000077886 */ /* 0x000fe400038e0100 */
[----:B------:R-:W-:-:S03]  /*4e10*/  UFLO.U32 UR7, UR7 ;  /* 0x00000007000772bd */ /* 0x000fc600080e0000 */
[----:B------:R-:W-:-:S04]  /*4e20*/  IMAD.U32 R0, RZ, RZ, UR8 ;  /* 0x00000008ff007e24 */ /* 0x000fc8000f8e00ff */
[----:B------:R4:W1:Y:S02]  /*4e30*/  REDUX UR6, R0 ;  /* 0x00000000000673c4 */ /* 0x0008640000000000 */
[----:B------:R1:W-:Y:S01]  /*4e40*/  UTCATOMSWS.AND URZ, UR8 ;  /* 0x0000000800ff79e3 */ /* 0x0003e20008000000 */
[----:B--2---:R-:W-:Y:S02]  /*4e50*/  ISETP.EQ.U32.AND P0, PT, R2, UR7, PT ;  /* 0x0000000702007c0c */ /* 0x004fe4000bf02070 */
[----:B----4-:R-:W-:Y:S02]  /*4e60*/  LOP3.LUT R0, RZ, UR5, RZ, 0x33, !PT ;  /* 0x00000005ff007c12 */ /* 0x010fe4000f8e33ff */
[----:B-1----:R-:W-:Y:S02]  /*4e70*/  MOV R2, UR6 ;  /* 0x0000000600027c02 */ /* 0x002fe40008000f00 */
[----:B------:R-:W1:Y:S07]  /*4e80*/  REDUX UR5, R0 ;  /* 0x00000000000573c4 */ /* 0x000e6e0000000000 */
[----:B------:R2:W-:Y:S01]  /*4e90*/  @P0 ATOMS.AND RZ, [UR4+0x14], R2 ;  /* 0x00001402ffff098c */ /* 0x0005e2000a800004 */
[----:B-1----:R-:W-:-:S05]  /*4ea0*/  IMAD.U32 R0, RZ, RZ, UR5 ;  /* 0x00000005ff007e24 */ /* 0x002fca000f8e00ff */
[----:B------:R2:W-:Y:S01]  /*4eb0*/  @P0 ATOMS.AND RZ, [UR4+0x18], R0 ;  /* 0x00001800ffff098c */ /* 0x0005e2000a800004 */
[----:B------:R-:W-:Y:S05]  /*4ec0*/  BRA `(.L_x_95) ;  /* 0x0000000000147947 */ /* 0x000fea0003800000 */
.L_x_94:
[----:B------:R-:W-:Y:S02]  /*4ed0*/  MOV R2, 0x4ef0 ;  /* 0x00004ef000027802 */ /* 0x000fe40000000f00 */
[----:B-1-3-5:R-:W-:Y:S05]  /*4ee0*/  CALL.REL.NOINC `($__internal_0_$__cuda_sm10x_tcgen05_guardrail_trap_col_being_dealloced_not_returned_by_alloc) ;  /* 0x000000b400707944 */ /* 0x02afea0003c00000 */
[----:B------:R-:W-:Y:S05]  /*4ef0*/  BRA `(.L_x_95) ;  /* 0x0000000000087947 */ /* 0x000fea0003800000 */
.L_x_93:
[----:B------:R-:W-:Y:S02]  /*4f00*/  MOV R2, 0x4f20 ;  /* 0x00004f2000027802 */ /* 0x000fe40000000f00 */
[----:B-1-3-5:R-:W-:Y:S05]  /*4f10*/  CALL.REL.NOINC `($__internal_2_$__cuda_sm10x_tcgen05_guardrail_trap_unallocated_columns_being_dealloced) ;  /* 0x000000b4007c7944 */ /* 0x02afea0003c00000 */
.L_x_95:
[----:B------:R-:W-:Y:S01]  /*4f20*/  NOP ;  /* 0x0000000000007918 */ /* 0x000fe20000000000 */
[----:B------:R-:W-:Y:S05]  /*4f30*/  EXIT ;  /* 0x000000000000794d */ /* 0x000fea0003800000 */
.L_x_79:
[----:B------:R-:W-:-:S09]  /*4f40*/  UISETP.NE.OR UP6, UPT, UR16, 0x3, !UP6 ;  /* 0x000000031000788c */ /* 0x000fd2000f7c5670 */
[----:B------:R-:W-:Y:S05]  /*4f50*/  BRA.U UP6, `(.L_x_96) ;  /* 0x0000001906387547 */ /* 0x000fea000b800000 */
[----:B------:R-:W1:Y:S01]  /*4f60*/  LDC R0, c[0x0][0xf30] ;  /* 0x0003cc00ff007b82 */ /* 0x000e620000000800 */
[----:B------:R-:W-:Y:S01]  /*4f70*/  UMOV UR5, 0x400 ;  /* 0x0000040000057882 */ /* 0x000fe20000000000 */
[----:B------:R-:W-:Y:S01]  /*4f80*/  CS2R R30, SRZ ;  /* 0x00000000001e7805 */ /* 0x000fe2000001ff00 */
[----:B------:R-:W-:Y:S01]  /*4f90*/  ULEA UR5, UR37, UR5, 0x18 ;  /* 0x0000000525057291 */ /* 0x000fe2000f8ec0ff */
[----:B------:R-:W-:Y:S01]  /*4fa0*/  IMAD.MOV.U32 R27, RZ, RZ, 0x1000 ;  /* 0x00001000ff1b7424 */ /* 0x000fe200078e00ff */
[----:B------:R-:W-:Y:S02]  /*4fb0*/  UPLOP3.LUT UP0, UPT, UPT, UPT, UPT, 0x40, 0x4 ;  /* 0x000000000004789c */ /* 0x000fe40003f0e870 */
[----:B------:R-:W-:Y:S01]  /*4fc0*/  UIADD3 UR57, UPT, UPT, UR5, 0x170, URZ ;  /* 0x0000017005397890 */ /* 0x000fe2000fffe0ff */
[----:B------:R-:W2:Y:S01]  /*4fd0*/  LDC R26, c[0x0][0x370] ;  /* 0x0000dc00ff1a7b82 */ /* 0x000ea20000000800 */
[----:B------:R-:W-:Y:S02]  /*4fe0*/  UIADD3 UR49, UPT, UPT, UR5, 0x178, URZ ;  /* 0x0000017805317890 */ /* 0x000fe4000fffe0ff */
[----:B------:R-:W-:-:S02]  /*4ff0*/  UIADD3 UR41, UPT, UPT, UR5, 0x180, URZ ;  /* 0x0000018005297890 */ /* 0x000fc4000fffe0ff */
[----:B------:R-:W-:-:S03]  /*5000*/  UIADD3 UR25, UPT, UPT, UR5, 0x188, URZ ;  /* 0x0000018805197890 */ /* 0x000fc6000fffe0ff */
[----:B------:R-:W3:Y:S08]  /*5010*/  LDC R3, c[0x0][0xf0c] ;  /* 0x0003c300ff037b82 */ /* 0x000ef00000000800 */
[----:B------:R-:W4:Y:S01]  /*5020*/  LDC R24, c[0x0][0xf20] ;  /* 0x0003c800ff187b82 */ /* 0x000f220000000800 */
[----:B-1----:R-:W-:-:S07]  /*5030*/  ISETP.NE.AND P1, PT, R0, 0x1, PT ;  /* 0x000000010000780c */ /* 0x002fce0003f25270 */
[----:B------:R-:W1:Y:S08]  /*5040*/  LDC.64 R32, c[0x0][0x348] ;  /* 0x0000d200ff207b82 */ /* 0x000e700000000a00 */
[----:B------:R-:W1:Y:S08]  /*5050*/  LDC.64 R14, c[0x0][0xc88] ;  /* 0x00032200ff0e7b82 */ /* 0x000e700000000a00 */
[----:B------:R-:W1:Y:S08]  /*5060*/  LDC.64 R18, c[0x0][0xf10] ;  /* 0x0003c400ff127b82 */ /* 0x000e700000000a00 */
[----:B------:R-:W1:Y:S08]  /*5070*/  LDC.64 R6, c[0x0][0xf18] ;  /* 0x0003c600ff067b82 */ /* 0x000e700000000a00 */
[----:B------:R-:W1:Y:S08]  /*5080*/  LDC.64 R4, c[0x0][0xf28] ;  /* 0x0003ca00ff047b82 */ /* 0x000e700000000a00 */
[----:B------:R-:W1:Y:S08]  /*5090*/  LDC.64 R16, c[0x0][0xc90] ;  /* 0x00032400ff107b82 */ /* 0x000e700000000a00 */
[----:B--234-:R-:W1:Y:S02]  /*50a0*/  LDC R25, c[0x0][0x374] ;  /* 0x0000dd00ff197b82 */ /* 0x01ce640000000800 */
.L_x_111:
[C---:B------:R-:W-:Y:S02]  /*50b0*/  LEA R0, R31.reuse, UR5, 0x3 ;  /* 0x000000051f007c11 */ /* 0x040fe4000f8e18ff */
[----:B------:R-:W-:Y:S02]  /*50c0*/  SHF.L.U32 R2, R30, 0x1f, RZ ;  /* 0x0000001f1e027819 */ /* 0x000fe400000006ff */
[----:B------:R-:W-:Y:S02]  /*50d0*/  LEA R20, R31, UR5, 0x4 ;  /* 0x000000051f147c11 */ /* 0x000fe4000f8e20ff */
[----:B--2---:R-:W2:Y:S02]  /*50e0*/  SYNCS.PHASECHK.TRANS64.TRYWAIT P0, [R0+URZ+0x1c0], R2 ;  /* 0x0001c002000075a7 */ /* 0x004ea400080011ff */
[----:B--2---:R-:W-:Y:S05]  /*50f0*/  @!P0 BRA `(.L_x_97) ;  /* 0x000000a800ec8947 */ /* 0x004fea0003800000 */
.L_x_273:
[----:B------:R-:W-:Y:S01]  /*5100*/  ISETP.GE.AND P0, PT, R43, 0x1, PT ;  /* 0x000000012b00780c */ /* 0x000fe20003f06270 */
[----:B------:R-:W3:Y:S01]  /*5110*/  LDS.128 R20, [R20+0x230] ;  /* 0x0002300014147984 */ /* 0x000ee20000000c00 */
[----:B-1----:R-:W-:Y:S01]  /*5120*/  ISETP.NE.U32.AND P5, PT, R16, RZ, PT ;  /* 0x000000ff1000720c */ /* 0x002fe20003fa5070 */
[----:B--2---:R-:W-:Y:S01]  /*5130*/  VIADD R0, R0, 0x1d0 ;  /* 0x000001d000007836 */ /* 0x004fe20000000000 */
[----:B------:R-:W-:Y:S01]  /*5140*/  ISETP.NE.U32.AND P4, PT, R16, RZ, PT ;  /* 0x000000ff1000720c */ /* 0x000fe20003f85070 */
[----:B------:R-:W-:Y:S01]  /*5150*/  IMAD.MOV.U32 R28, RZ, RZ, 0x1 ;  /* 0x00000001ff1c7424 */ /* 0x000fe200078e00ff */
[C---:B------:R-:W-:Y:S01]  /*5160*/  ISETP.NE.AND.EX P5, PT, R17.reuse, RZ, PT, P5 ;  /* 0x000000ff1100720c */ /* 0x040fe20003fa5350 */
[----:B------:R-:W-:Y:S01]  /*5170*/  USHF.L.U32 UR58, UR11, 0x7, URZ ;  /* 0x000000070b3a7899 */ /* 0x000fe200080006ff */
[----:B------:R-:W-:Y:S01]  /*5180*/  PRMT R0, RZ, 0x654, R0 ;  /* 0x00000654ff007816 */ /* 0x000fe20000000000 */
[----:B------:R-:W-:Y:S01]  /*5190*/  @!PT LDS RZ, [RZ] ;  /* 0x00000000fffff984 */ /* 0x000fe20000000800 */
[----:B------:R-:W-:Y:S01]  /*51a0*/  @!PT LDS RZ, [RZ] ;  /* 0x00000000fffff984 */ /* 0x000fe20000000800 */
[----:B------:R-:W-:Y:S01]  /*51b0*/  @!PT LDS RZ, [RZ] ;  /* 0x00000000fffff984 */ /* 0x000fe20000000800 */
[----:B------:R-:W-:Y:S01]  /*51c0*/  @!PT LDS RZ, [RZ] ;  /* 0x00000000fffff984 */ /* 0x000fe20000000800 */
[----:B------:R1:W-:Y:S06]  /*51d0*/  MEMBAR.ALL.CTA ;  /* 0x0000000000007992 */ /* 0x0003ec0000008000 */
[----:B-1----:R-:W1:Y:S01]  /*51e0*/  FENCE.VIEW.ASYNC.S ;  /* 0x00000000000073c6 */ /* 0x002e620000000000 */
[----:B------:R-:W-:Y:S01]  /*51f0*/  ISETP.NE.AND.EX P4, PT, R17, RZ, PT, P4 ;  /* 0x000000ff1100720c */ /* 0x000fe20003f85340 */
[----:B------:R-:W-:Y:S01]  /*5200*/  USHF.L.U32 UR59, UR27, 0x7, URZ ;  /* 0x000000071b3b7899 */ /* 0x000fe200080006ff */
[----:B------:R-:W-:Y:S01]  /*5210*/  SHF.L.U32 R28, R28, 0x1f, RZ ;  /* 0x0000001f1c1c7819 */ /* 0x000fe200000006ff */
[----:B-1----:R1:W-:Y:S01]  /*5220*/  SYNCS.ARRIVE.TRANS64.RED.A1T0 RZ, [R0+URZ], RZ ;  /* 0x000000ff00ff79a7 */ /* 0x0023e200081004ff */
[----:B---3--:R-:W-:Y:S11]  /*5230*/  LOP3.LUT P3, RZ, R22, 0x1, RZ, 0xc0, !PT ;  /* 0x0000000116ff7812 */ /* 0x008ff6000786c0ff */
[----:B------:R-:W-:Y:S02]  /*5240*/  @!UPT UIADD3 URZ, UPT, UPT, URZ, URZ, URZ ;  /* 0x000000fffffff290 */ /* 0x000fe4000fffe0ff */
[----:B------:R-:W-:Y:S02]  /*5250*/  @P3 MOV R11, R20 ;  /* 0x00000014000b3202 */ /* 0x000fe40000000f00 */
[----:B------:R-:W-:Y:S01]  /*5260*/  @P3 LOP3.LUT R10, R21, 0xffff, RZ, 0xc0, !PT ;  /* 0x0000ffff150a3812 */ /* 0x000fe200078ec0ff */
[----:B-1----:R-:W-:Y:S06]  /*5270*/  @!P0 BRA `(.L_x_98) ;  /* 0x0000000000a48947 */ /* 0x002fec0003800000 */
[-C--:B------:R-:W-:Y:S01]  /*5280*/  IMAD.HI.U32 R0, R25, R7.reuse, RZ ;  /* 0x0000000719007227 */ /* 0x080fe200078e00ff */
[----:B------:R-:W-:Y:S02]  /*5290*/  ISETP.NE.AND P0, PT, R6, 0x1, PT ;  /* 0x000000010600780c */ /* 0x000fe40003f05270 */
[----:B------:R-:W-:Y:S01]  /*52a0*/  ISETP.NE.AND P2, PT, R43, 0x1, PT ;  /* 0x000000012b00780c */ /* 0x000fe20003f45270 */
[----:B------:R-:W-:Y:S01]  /*52b0*/  IMAD.HI.U32 R9, R26, R18, RZ ;  /* 0x000000121a097227 */ /* 0x000fe200078e00ff */
[----:B------:R-:W-:Y:S02]  /*52c0*/  SHF.R.U32.HI R0, RZ, R24, R0 ;  /* 0x00000018ff007219 */ /* 0x000fe40000011600 */
[----:B------:R-:W-:Y:S01]  /*52d0*/  ISETP.NE.AND P6, PT, R3, 0x1, PT ;  /* 0x000000010300780c */ /* 0x000fe20003fc5270 */
[----:B------:R-:W-:Y:S01]  /*52e0*/  IMAD.HI.U32 R13, R10, R7, RZ ;  /* 0x000000070a0d7227 */ /* 0x000fe200078e00ff */
[----:B------:R-:W-:Y:S02]  /*52f0*/  SHF.R.U32.HI R9, RZ, R19, R9 ;  /* 0x00000013ff097219 */ /* 0x000fe40000011609 */
[----:B------:R-:W-:Y:S01]  /*5300*/  SEL R0, R25, R0, !P0 ;  /* 0x0000000019007207 */ /* 0x000fe20004000000 */
[----:B------:R-:W-:Y:S01]  /*5310*/  IMAD.HI.U32 R12, R11, R18, RZ ;  /* 0x000000120b0c7227 */ /* 0x000fe200078e00ff */
[----:B------:R-:W-:Y:S03]  /*5320*/  SEL R9, R26, R9, !P6 ;  /* 0x000000091a097207 */ /* 0x000fe60007000000 */
[-C--:B------:R-:W-:Y:S01]  /*5330*/  IMAD.HI.U32 R8, R0, R4.reuse, RZ ;  /* 0x0000000400087227 */ /* 0x080fe200078e00ff */
[----:B------:R-:W-:Y:S03]  /*5340*/  SHF.R.U32.HI R12, RZ, R19, R12 ;  /* 0x00000013ff0c7219 */ /* 0x000fe6000001160c */
[----:B------:R-:W-:Y:S01]  /*5350*/  IMAD.HI.U32 R2, R9, R4, RZ ;  /* 0x0000000409027227 */ /* 0x000fe200078e00ff */
[-C--:B------:R-:W-:Y:S02]  /*5360*/  @P2 SHF.R.U32.HI R0, RZ, R5.reuse, R8 ;  /* 0x00000005ff002219 */ /* 0x080fe40000011608 */
[----:B------:R-:W-:Y:S02]  /*5370*/  SHF.R.U32.HI R8, RZ, R24, R13 ;  /* 0x00000018ff087219 */ /* 0x000fe4000001160d */
[----:B------:R-:W-:Y:S01]  /*5380*/  @P2 SHF.R.U32.HI R9, RZ, R5, R2 ;  /* 0x00000005ff092219 */ /* 0x000fe20000011602 */
[----:B------:R-:W-:Y:S01]  /*5390*/  IMAD R0, R43, R0, RZ ;  /* 0x000000002b007224 */ /* 0x000fe200078e02ff */
[----:B------:R-:W-:Y:S02]  /*53a0*/  SEL R8, R10, R8, !P0 ;  /* 0x000000080a087207 */ /* 0x000fe40004000000 */
[----:B------:R-:W-:Y:S01]  /*53b0*/  SEL R2, R11, R12, !P6 ;  /* 0x0000000c0b027207 */ /* 0x000fe20007000000 */
[C---:B------:R-:W-:Y:S01]  /*53c0*/  IMAD R12, R43.reuse, R9, RZ ;  /* 0x000000092b0c7224 */ /* 0x040fe200078e02ff */
[C---:B------:R-:W-:Y:S01]  /*53d0*/  ISETP.GE.AND P0, PT, R8.reuse, R0, PT ;  /* 0x000000000800720c */ /* 0x040fe20003f06270 */
[----:B------:R-:W-:Y:S03]  /*53e0*/  IMAD.HI.U32 R0, R8, R4, RZ ;  /* 0x0000000408007227 */ /* 0x000fe600078e00ff */
[----:B------:R-:W-:Y:S02]  /*53f0*/  ISETP.GE.OR P0, PT, R2, R12, P0 ;  /* 0x0000000c0200720c */ /* 0x000fe40000706670 */
[-C--:B------:R-:W-:Y:S04]  /*5400*/  SHF.R.U32.HI R0, RZ, R5.reuse, R0 ;  /* 0x00000005ff007219 */ /* 0x080fe80000011600 */
[----:B------:R-:W-:Y:S05]  /*5410*/  SEL R13, R8, R0, !P2 ;  /* 0x00000000080d7207 */ /* 0x000fea0005000000 */
[----:B------:R-:W-:Y:S02]  /*5420*/  IMAD.MOV R12, RZ, RZ, -R13 ;  /* 0x000000ffff0c7224 */ /* 0x000fe400078e0a0d */
[C---:B------:R-:W-:Y:S04]  /*5430*/  @!P0 IMAD.HI.U32 R0, R2.reuse, R4, RZ ;  /* 0x0000000402008227 */ /* 0x040fe800078e00ff */
[----:B------:R-:W-:Y:S01]  /*5440*/  IMAD R12, R43, R12, R8 ;  /* 0x0000000c2b0c7224 */ /* 0x000fe200078e0208 */
[----:B------:R-:W-:Y:S04]  /*5450*/  @!P0 SHF.R.U32.HI R0, RZ, R5, R0 ;  /* 0x00000005ff008219 */ /* 0x000fe80000011600 */
[----:B------:R-:W-:Y:S04]  /*5460*/  @!P0 SEL R0, R2, R0, !P2 ;  /* 0x0000000002008207 */ /* 0x000fe80005000000 */
[----:B------:R-:W-:Y:S01]  /*5470*/  @!P0 IADD3 R13, PT, PT, R13, -R0, RZ ;  /* 0x800000000d0d8210 */ /* 0x000fe20007ffe0ff */
[----:B------:R-:W-:Y:S01]  /*5480*/  @!P0 IMAD R0, R9, R12, R0 ;  /* 0x0000000c09008224 */ /* 0x000fe200078e0200 */
[----:B------:R-:W-:Y:S01]  /*5490*/  IADD3 R9, PT, PT, -R8, RZ, RZ ;  /* 0x000000ff08097210 */ /* 0x000fe20007ffe1ff */
[--C-:B------:R-:W-:Y:S02]  /*54a0*/  IMAD.MOV R12, RZ, RZ, -R2.reuse ;  /* 0x000000ffff0c7224 */ /* 0x100fe400078e0a02 */
[----:B------:R-:W-:Y:S02]  /*54b0*/  @!P0 IMAD R8, R13, R43, R2 ;  /* 0x0000002b0d088224 */ /* 0x000fe400078e0202 */
[----:B------:R-:W-:Y:S02]  /*54c0*/  @!P0 IMAD.MOV.U32 R2, RZ, RZ, R0 ;  /* 0x000000ffff028224 */ /* 0x000fe400078e0000 */
[----:B------:R-:W-:Y:S02]  /*54d0*/  IMAD R11, R3, R12, R11 ;  /* 0x0000000c030b7224 */ /* 0x000fe400078e020b */
[----:B------:R-:W-:Y:S02]  /*54e0*/  IMAD R10, R6, R9, R10 ;  /* 0x00000009060a7224 */ /* 0x000fe400078e020a */
[----:B------:R-:W-:Y:S02]  /*54f0*/  IMAD R11, R2, R3, R11 ;  /* 0x00000003020b7224 */ /* 0x000fe400078e020b */
[----:B------:R-:W-:Y:S02]  /*5500*/  IMAD R10, R8, R6, R10 ;  /* 0x00000006080a7224 */ /* 0x000fe400078e020a */
.L_x_98:
[----:B------:R-:W-:Y:S05]  /*5510*/  BRA.U UP0, `(.L_x_99) ;  /* 0x0000000100107547 */ /* 0x000fea000b800000 */
[----:B------:R-:W-:Y:S04]  /*5520*/  MOV R2, UR4 ;  /* 0x0000000400027c02 */ /* 0x000fe80008000f00 */
[----:B------:R-:W-:Y:S04]  /*5530*/  SHF.L.U32 R2, R2, 0x1f, RZ ;  /* 0x0000001f02027819 */ /* 0x000fe800000006ff */
[----:B------:R-:W1:Y:S02]  /*5540*/  SYNCS.PHASECHK.TRANS64.TRYWAIT P0, [UR5+0x1b8], R2 ;  /* 0x0001b802ff0075a7 */ /* 0x000e640008001105 */
[----:B-1----:R-:W-:Y:S05]  /*5550*/  @!P0 BRA `(.L_x_100) ;  /* 0x000000a400e88947 */ /* 0x002fea0003800000 */
.L_x_99:
[----:B------:R-:W-:Y:S05]  /*5560*/  @!P5 BRA `(.L_x_101) ;  /* 0x00000000002cd947 */ /* 0x000fea0003800000 */
[----:B------:R-:W-:Y:S01]  /*5570*/  ISETP.NE.U32.AND P0, PT, R14, RZ, PT ;  /* 0x000000ff0e00720c */ /* 0x000fe20003f05070 */
[----:B------:R-:W-:Y:S03]  /*5580*/  IMAD.MOV.U32 R90, RZ, RZ, 0x1 ;  /* 0x00000001ff5a7424 */ /* 0x000fe600078e00ff */
[----:B------:R-:W-:Y:S11]  /*5590*/  ISETP.NE.AND.EX P0, PT, R15, RZ, PT, P0 ;  /* 0x000000ff0f00720c */ /* 0x000ff60003f05300 */
[----:B------:R-:W-:Y:S02]  /*55a0*/  @!UPT UIADD3 URZ, UPT, UPT, URZ, URZ, URZ ;  /* 0x000000fffffff290 */ /* 0x000fe4000fffe0ff */
[----:B------:R-:W2:Y:S01]  /*55b0*/  @P0 LDC.64 R8, c[0x0][0xc88] ;  /* 0x00032200ff080b82 */ /* 0x000ea20000000a00 */
[----:B-1----:R-:W-:Y:S04]  /*55c0*/  @P0 IMAD R0, R16, UR44, RZ ;  /* 0x0000002c10000c24 */ /* 0x002fe8000f8e02ff */
[----:B--2---:R-:W-:Y:S04]  /*55d0*/  @P0 IMAD.WIDE R8, R0, 0x4, R8 ;  /* 0x0000000400080825 */ /* 0x004fe800078e0208 */
[----:B------:R-:W-:Y:S01]  /*55e0*/  HFMA2 R0, -RZ, RZ, 0, 5.9604644775390625e-08 ;  /* 0x00000001ff007431 */ /* 0x000fe200000001ff */
[----:B-----5:R2:W5:Y:S04]  /*55f0*/  @P0 LDG.E R53, desc[UR46][R8.64] ;  /* 0x0000002e08350981 */ /* 0x020568000c1e1900 */
[----:B------:R-:W-:Y:S01]  /*5600*/  @!P0 PRMT R90, R0, 0x7610, R90 ;  /* 0x00007610005a8816 */ /* 0x000fe2000000005a */
[----:B--2---:R-:W3:Y:S06]  /*5610*/  @!P0 LDC R53, c[0x0][0xc80] ;  /* 0x00032000ff358b82 */ /* 0x004eec0000000800 */
.L_x_101:
[----:B---3-5:R-:W-:Y:S01]  /*5620*/  @!P4 FSETP.EQ.AND P0, PT, R53, RZ, PT ;  /* 0x000000ff3500c20b */ /* 0x028fe20003f02000 */
[----:B------:R-:W-:Y:S01]  /*5630*/  @!UPT UIADD3 URZ, UPT, UPT, URZ, URZ, URZ ;  /* 0x000000fffffff290 */ /* 0x000fe2000fffe0ff */
[----:B------:R-:W-:Y:S11]  /*5640*/  @!P4 BRA `(.L_x_102) ;  /* 0x000000000018c947 */ /* 0x000ff60003800000 */
[----:B------:R-:W-:Y:S02]  /*5650*/  LOP3.LUT P2, RZ, R90, 0xff, RZ, 0xc0, !PT ;  /* 0x000000ff5aff7812 */ /* 0x000fe4000784c0ff */
[----:B------:R-:W-:Y:S04]  /*5660*/  ISETP.NE.U32.AND P0, PT, R14, RZ, PT ;  /* 0x000000ff0e00720c */ /* 0x000fe80003f05070 */
[----:B------:R-:W-:Y:S04]  /*5670*/  ISETP.NE.AND.EX P0, PT, R15, RZ, PT, P0 ;  /* 0x000000ff0f00720c */ /* 0x000fe80003f05300 */
[----:B------:R-:W-:Y:S03]  /*5680*/  PLOP3.LUT P0, PT, P0, PT, PT, 0x8, 0x80 ;  /* 0x000000000080781c */ /* 0x000fe6000070e170 */
[----:B------:R-:W-:Y:S11]  /*5690*/  @P2 FSETP.EQ.AND P0, PT, R53, RZ, PT ;  /* 0x000000ff3500220b */ /* 0x000ff60003f02000 */
[----:B------:R-:W-:Y:S02]  /*56a0*/  @!UPT UIADD3 URZ, UPT, UPT, URZ, URZ, URZ ;  /* 0x000000fffffff290 */ /* 0x000fe4000fffe0ff */
.L_x_102:
[----:B------:R-:W2:Y:S01]  /*56b0*/  SYNCS.PHASECHK.TRANS64.TRYWAIT P2, [UR5+0x190], R28 ;  /* 0x0001901cff0075a7 */ /* 0x000ea20008041105 */
[----:B------:R-:W-:Y:S04]  /*56c0*/  ELECT P4, URZ, PT ;  /* 0x0000000000ff782f */ /* 0x000fe80003880000 */
[----:B------:R-:W-:Y:S11]  /*56d0*/  PLOP3.LUT P4, PT, P0, P4, PT, 0xf2, 0x2f ;  /* 0x00000000002f781c */ /* 0x000ff60000789e72 */
[----:B------:R-:W-:Y:S02]  /*56e0*/  @!UPT UIADD3 URZ, UPT, UPT, URZ, URZ, URZ ;  /* 0x000000fffffff290 */ /* 0x000fe4000fffe0ff */
[----:B------:R-:W-:Y:S05]  /*56f0*/  @!P4 IADD3 R8, P0, PT, R32, 0x980, RZ ;  /* 0x000009802008c810 */ /* 0x000fea0007f1e0ff */
[----:B-1----:R-:W-:Y:S01]  /*5700*/  @!P4 IMAD.X R2, RZ, RZ, R33, P0 ;  /* 0x000000ffff02c224 */ /* 0x002fe200000e0621 */
[----:B--2---:R-:W-:Y:S07]  /*5710*/  @!P2 BRA `(.L_x_103) ;  /* 0x000000a40090a947 */ /* 0x004fee0003800000 */
.L_x_276:
[----:B------:R-:W-:Y:S01]  /*5720*/  @!P4 R2UR UR7, R8 ;  /* 0x000000000807c2ca */ /* 0x000fe200000e0000 */
[----:B------:R-:W-:Y:S01]  /*5730*/  VOTEU.ALL UP0, P4 ;  /* 0x0000000000ff7886 */ /* 0x000fe20002000000 */
[----:B------:R-:W-:Y:S01]  /*5740*/  @!P4 R2UR UR6, R2 ;  /* 0x000000000206c2ca */ /* 0x000fe200000e0000 */
[----:B------:R-:W-:Y:S01]  /*5750*/  VOTEU.ALL UP1, P4 ;  /* 0x0000000000ff7886 */ /* 0x000fe20002020000 */
[----:B------:R-:W-:Y:S01]  /*5760*/  UMOV UR60, UR44 ;  /* 0x0000002c003c7c82 */ /* 0x000fe20008000000 */
[----:B-1----:R-:W-:Y:S01]  /*5770*/  @!P4 IMAD.MOV.U32 R0, RZ, RZ, 0x1000 ;  /* 0x00001000ff00c424 */ /* 0x002fe200078e00ff */
[----:B------:R-:W-:Y:S02]  /*5780*/  @!UP0 UIADD3 UR56, UPT, UPT, UR5, 0x300, URZ ;  /* 0x0000030005388890 */ /* 0x000fe4000fffe0ff */
[----:B------:R-:W-:Y:S02]  /*5790*/  @!UP0 UIADD3 UR10, UPT, UPT, UR58, 0x40, URZ ;  /* 0x000000403a0a8890 */ /* 0x000fe4000fffe0ff */
[----:B------:R-:W-:Y:S01]  /*57a0*/  @!UP0 UIADD3 UR8, UPT, UPT, UR5, 0xb00, URZ ;  /* 0x00000b0005088890 */ /* 0x000fe2000fffe0ff */
[----:B------:R-:W-:Y:S02]  /*57b0*/  VOTEU.ALL UP0, P4 ;  /* 0x0000000000ff7886 */ /* 0x000fe40002000000 */
[----:B------:R-:W-:Y:S01]  /*57c0*/  IMAD.U32 R8, RZ, RZ, UR7 ;  /* 0x00000007ff087e24 */ /* 0x000fe2000f8e00ff */
[----:B------:R-:W-:Y:S01]  /*57d0*/  UMOV UR7, 0x10000000 ;  /* 0x1000000000077882 */ /* 0x000fe20000000000 */
[----:B------:R-:W-:Y:S01]  /*57e0*/  IMAD.U32 R9, RZ, RZ, UR6 ;  /* 0x00000006ff097e24 */ /* 0x000fe2000f8e00ff */
[----:B------:R-:W-:Y:S01]  /*57f0*/  UMOV UR6, 0x0 ;  /* 0x0000000000067882 */ /* 0x000fe20000000000 */
[----:B------:R-:W-:Y:S01]  /*5800*/  UMOV UR9, UR57 ;  /* 0x0000003900097c82 */ /* 0x000fe20008000000 */
[----:B------:R-:W-:Y:S01]  /*5810*/  @!P4 R2UR UR16, R8 ;  /* 0x000000000810c2ca */ /* 0x000fe200000e0000 */
[----:B------:R-:W-:Y:S01]  /*5820*/  UMOV UR11, UR59 ;  /* 0x0000003b000b7c82 */ /* 0x000fe20008000000 */
[----:B------:R-:W-:Y:S01]  /*5830*/  @!P4 R2UR UR17, R9 ;  /* 0x000000000911c2ca */ /* 0x000fe200000e0000 */
[----:B------:R-:W-:Y:S01]  /*5840*/  UMOV UR12, UR44 ;  /* 0x0000002c000c7c82 */ /* 0x000fe20008000000 */
[----:B------:R-:W-:Y:S01]  /*5850*/  UPRMT UR14, UR37, 0x654, UR57 ;  /* 0x00000654250e7896 */ /* 0x000fe20008000039 */
[----:B------:R-:W-:Y:S05]  /*5860*/  @!P4 IADD3 R8, P0, PT, R32, 0x980, RZ ;  /* 0x000009802008c810 */ /* 0x000fea0007f1e0ff */
[----:B------:R-:W-:Y:S05]  /*5870*/  @!P4 IMAD.X R2, RZ, RZ, R33, P0 ;  /* 0x000000ffff02c224 */ /* 0x000fea00000e0621 */
[----:B------:R1:W-:Y:S01]  /*5880*/  @!UP1 UTMALDG.3D [UR56], [UR16], desc[UR6] ;  /* 0x00000638100095b4 */ /* 0x0003e20008011000 */
[----:B------:R1:W-:Y:S01]  /*5890*/  @!UP0 UTMALDG.3D [UR8], [UR16], desc[UR6] ;  /* 0x00000608100085b4 */ /* 0x0003e20008011000 */
[----:B------:R1:W-:Y:S01]  /*58a0*/  @!P4 SYNCS.ARRIVE.TRANS64.RED.A0TR RZ, [UR5+0x170], R0 ;  /* 0x00017000ffffc9a7 */ /* 0x0003e20008300405 */
[----:B------:R-:W-:Y:S01]  /*58b0*/  SYNCS.ARRIVE.TRANS64.RED.A1T0 RZ, [UR14], RZ ;  /* 0x000000ffffff79a7 */ /* 0x000fe2000810040e */
[----:B------:R-:W2:Y:S02]  /*58c0*/  SYNCS.PHASECHK.TRANS64.TRYWAIT P2, [UR5+0x198], R28 ;  /* 0x0001981cff0075a7 */ /* 0x000ea40008041105 */
[----:B-12---:R-:W-:Y:S05]  /*58d0*/  @!P2 BRA `(.L_x_104) ;  /* 0x000000a40038a947 */ /* 0x006fea0003800000 */
.L_x_278:
[----:B------:R-:W-:Y:S01]  /*58e0*/  @!P4 R2UR UR7, R8 ;  /* 0x000000000807c2ca */ /* 0x000fe200000e0000 */
[----:B------:R-:W-:Y:S01]  /*58f0*/  VOTEU.ALL UP0, P4 ;  /* 0x0000000000ff7886 */ /* 0x000fe20002000000 */
[----:B------:R-:W-:Y:S01]  /*5900*/  @!P4 R2UR UR6, R2 ;  /* 0x000000000206c2ca */ /* 0x000fe200000e0000 */
[----:B------:R-:W-:Y:S01]  /*5910*/  VOTEU.ALL UP1, P4 ;  /* 0x0000000000ff7886 */ /* 0x000fe20002020000 */
[----:B------:R-:W-:Y:S01]  /*5920*/  UMOV UR50, UR58 ;  /* 0x0000003a00327c82 */ /* 0x000fe20008000000 */
[----:B------:R-:W-:Y:S01]  /*5930*/  UMOV UR52, UR44 ;  /* 0x0000002c00347c82 */ /* 0x000fe20008000000 */
[----:B------:R-:W-:Y:S01]  /*5940*/  @!UP0 UIADD3 UR51, UPT, UPT, UR59, 0x40, URZ ;  /* 0x000000403b338890 */ /* 0x000fe2000fffe0ff */
[----:B-1----:R-:W-:Y:S01]  /*5950*/  @!P4 IMAD.MOV.U32 R0, RZ, RZ, 0x1000 ;  /* 0x00001000ff00c424 */ /* 0x002fe200078e00ff */
[----:B------:R-:W-:Y:S02]  /*5960*/  @!UP0 UIADD3 UR48, UPT, UPT, UR5, 0x1300, URZ ;  /* 0x0000130005308890 */ /* 0x000fe4000fffe0ff */
[----:B------:R-:W-:Y:S02]  /*5970*/  @!UP0 UIADD3 UR10, UPT, UPT, UR58, 0x40, URZ ;  /* 0x000000403a0a8890 */ /* 0x000fe4000fffe0ff */
[----:B------:R-:W-:Y:S01]  /*5980*/  @!UP0 UIADD3 UR8, UPT, UPT, UR5, 0x1b00, URZ ;  /* 0x00001b0005088890 */ /* 0x000fe2000fffe0ff */
[----:B------:R-:W-:Y:S01]  /*5990*/  IMAD.U32 R8, RZ, RZ, UR7 ;  /* 0x00000007ff087e24 */ /* 0x000fe2000f8e00ff */
[----:B------:R-:W-:Y:S01]  /*59a0*/  UMOV UR7, 0x10000000 ;  /* 0x1000000000077882 */ /* 0x000fe20000000000 */
[----:B------:R-:W-:Y:S01]  /*59b0*/  IMAD.U32 R9, RZ, RZ, UR6 ;  /* 0x00000006ff097e24 */ /* 0x000fe2000f8e00ff */
[----:B------:R-:W-:Y:S01]  /*59c0*/  UMOV UR6, 0x0 ;  /* 0x0000000000067882 */ /* 0x000fe20000000000 */
[----:B------:R-:W-:Y:S01]  /*59d0*/  VOTEU.ALL UP0, P4 ;  /* 0x0000000000ff7886 */ /* 0x000fe20002000000 */
[----:B------:R-:W-:Y:S01]  /*59e0*/  @!P4 R2UR UR16, R8 ;  /* 0x000000000810c2ca */ /* 0x000fe200000e0000 */
[----:B------:R-:W-:Y:S01]  /*59f0*/  UMOV UR9, UR49 ;  /* 0x0000003100097c82 */ /* 0x000fe20008000000 */
[----:B------:R-:W-:Y:S01]  /*5a00*/  @!P4 R2UR UR17, R9 ;  /* 0x000000000911c2ca */ /* 0x000fe200000e0000 */
[----:B------:R-:W-:Y:S01]  /*5a10*/  UMOV UR12, UR44 ;  /* 0x0000002c000c7c82 */ /* 0x000fe20008000000 */
[----:B------:R-:W-:Y:S01]  /*5a20*/  UMOV UR11, UR51 ;  /* 0x00000033000b7c82 */ /* 0x000fe20008000000 */
[----:B------:R-:W-:Y:S01]  /*5a30*/  UPRMT UR13, UR37, 0x654, UR49 ;  /* 0x00000654250d7896 */ /* 0x000fe20008000031 */
[----:B------:R-:W-:Y:S05]  /*5a40*/  @!P4 IADD3 R8, P0, PT, R32, 0x980, RZ ;  /* 0x000009802008c810 */ /* 0x000fea0007f1e0ff */
[----:B------:R-:W-:Y:S04]  /*5a50*/  @!P4 IMAD.X R2, RZ, RZ, R33, P0 ;  /* 0x000000ffff02c224 */ /* 0x000fe800000e0621 */
[----:B------:R1:W-:Y:S01]  /*5a60*/  @!UP1 UTMALDG.3D [UR48], [UR16], desc[UR6] ;  /* 0x00000630100095b4 */ /* 0x0003e20008011000 */
[----:B------:R1:W-:Y:S01]  /*5a70*/  @!UP0 UTMALDG.3D [UR8], [UR16], desc[UR6] ;  /* 0x00000608100085b4 */ /* 0x0003e20008011000 */
[----:B------:R1:W-:Y:S01]  /*5a80*/  @!P4 SYNCS.ARRIVE.TRANS64.RED.A0TR RZ, [UR5+0x178], R0 ;  /* 0x00017800ffffc9a7 */ /* 0x0003e20008300405 */
[----:B------:R-:W-:Y:S01]  /*5a90*/  SYNCS.ARRIVE.TRANS64.RED.A1T0 RZ, [UR13], RZ ;  /* 0x000000ffffff79a7 */ /* 0x000fe2000810040d */
[----:B------:R-:W2:Y:S02]  /*5aa0*/  SYNCS.PHASECHK.TRANS64.TRYWAIT P2, [UR5+0x1a0], R28 ;  /* 0x0001a01cff0075a7 */ /* 0x000ea40008041105 */
[----:B-12---:R-:W-:Y:S05]  /*5ab0*/  @!P2 BRA `(.L_x_105) ;  /* 0x000000a000d8a947 */ /* 0x006fea0003800000 */
.L_x_280:
[----:B------:R-:W-:Y:S01]  /*5ac0*/  @!P4 R2UR UR7, R8 ;  /* 0x000000000807c2ca */ /* 0x000fe200000e0000 */
[----:B------:R-:W-:Y:S01]  /*5ad0*/  VOTEU.ALL UP0, P4 ;  /* 0x0000000000ff7886 */ /* 0x000fe20002000000 */
[----:B------:R-:W-:Y:S01]  /*5ae0*/  @!P4 R2UR UR6, R2 ;  /* 0x000000000206c2ca */ /* 0x000fe200000e0000 */
[----:B------:R-:W-:Y:S01]  /*5af0*/  UIADD3 UR42, UPT, UPT, UR58, 0x10, URZ ;  /* 0x000000103a2a7890 */ /* 0x000fe2000fffe0ff */
[----:B-1----:R-:W-:Y:S01]  /*5b00*/  @!P4 IMAD.MOV.U32 R0, RZ, RZ, 0x1000 ;  /* 0x00001000ff00c424 */ /* 0x002fe200078e00ff */
[----:B------:R-:W-:Y:S01]  /*5b10*/  VOTEU.ALL UP1, P4 ;  /* 0x0000000000ff7886 */ /* 0x000fe20002020000 */
[----:B------:R-:W-:Y:S01]  /*5b20*/  @!UP0 UIADD3 UR40, UPT, UPT, UR5, 0x2300, URZ ;  /* 0x0000230005288890 */ /* 0x000fe2000fffe0ff */
[----:B------:R-:W-:Y:S01]  /*5b30*/  UMOV UR16, 0x0 ;  /* 0x0000000000107882 */ /* 0x000fe20000000000 */
[----:B------:R-:W-:Y:S01]  /*5b40*/  UMOV UR17, 0x10000000 ;  /* 0x1000000000117882 */ /* 0x000fe20000000000 */
[----:B------:R-:W-:Y:S01]  /*5b50*/  UMOV UR43, UR59 ;  /* 0x0000003b002b7c82 */ /* 0x000fe20008000000 */
[----:B------:R-:W-:Y:S03]  /*5b60*/  @!UP0 UIADD3 UR10, UPT, UPT, UR58, 0x50, URZ ;  /* 0x000000503a0a8890 */ /* 0x000fe6000fffe0ff */
[----:B------:R-:W-:Y:S01]  /*5b70*/  IMAD.U32 R8, RZ, RZ, UR7 ;  /* 0x00000007ff087e24 */ /* 0x000fe2000f8e00ff */
[----:B------:R-:W-:Y:S01]  /*5b80*/  @!UP0 UIADD3 UR8, UPT, UPT, UR5, 0x2b00, URZ ;  /* 0x00002b0005088890 */ /* 0x000fe2000fffe0ff */
[----:B------:R-:W-:Y:S01]  /*5b90*/  IMAD.U32 R9, RZ, RZ, UR6 ;  /* 0x00000006ff097e24 */ /* 0x000fe2000f8e00ff */
[----:B------:R-:W-:Y:S01]  /*5ba0*/  VOTEU.ALL UP0, P4 ;  /* 0x0000000000ff7886 */ /* 0x000fe20002000000 */
        /* <DEDUP_REMOVED lines=14> */
.L_x_282:
[----:B------:R-:W-:Y:S01]  /*5c90*/  @!P4 R2UR UR8, R8 ;  /* 0x000000000808c2ca */ /* 0x000fe200000e0000 */
[----:B------:R-:W-:Y:S01]  /*5ca0*/  VOTEU.ALL UP0, P4 ;  /* 0x0000000000ff7886 */ /* 0x000fe20002000000 */
[----:B------:R-:W-:Y:S01]  /*5cb0*/  @!P4 R2UR UR6, R2 ;  /* 0x000000000206c2ca */ /* 0x000fe200000e0000 */
[----:B------:R-:W-:Y:S01]  /*5cc0*/  VOTEU.ALL UP1, P4 ;  /* 0x0000000000ff7886 */ /* 0x000fe20002020000 */
[----:B------:R-:W-:Y:S01]  /*5cd0*/  UMOV UR16, 0x0 ;  /* 0x0000000000107882 */ /* 0x000fe20000000000 */
[----:B------:R-:W-:Y:S01]  /*5ce0*/  UMOV UR17, 0x10000000 ;  /* 0x1000000000117882 */ /* 0x000fe20000000000 */
[----:B------:R-:W-:Y:S01]  /*5cf0*/  @!UP0 UIADD3 UR27, UPT, UPT, UR59, 0x40, URZ ;  /* 0x000000403b1b8890 */ /* 0x000fe2000fffe0ff */
[----:B-1----:R-:W-:Y:S01]  /*5d00*/  @!P4 IMAD.MOV.U32 R0, RZ, RZ, 0x1000 ;  /* 0x00001000ff00c424 */ /* 0x002fe200078e00ff */
[----:B------:R-:W-:Y:S01]  /*5d10*/  @!UP0 UIADD3 UR24, UPT, UPT, UR5, 0x3300, URZ ;  /* 0x0000330005188890 */ /* 0x000fe2000fffe0ff */
[----:B------:R-:W-:Y:S01]  /*5d20*/  SHF.L.U32 R34, RZ, 0x1f, RZ ;  /* 0x0000001fff227819 */ /* 0x000fe200000006ff */
[----:B------:R-:W-:Y:S01]  /*5d30*/  UMOV UR26, UR42 ;  /* 0x0000002a001a7c82 */ /* 0x000fe20008000000 */
[----:B------:R-:W-:Y:S01]  /*5d40*/  UMOV UR28, UR44 ;  /* 0x0000002c001c7c82 */ /* 0x000fe20008000000 */
[----:B------:R-:W-:Y:S01]  /*5d50*/  @!UP0 UIADD3 UR10, UPT, UPT, UR58, 0x50, URZ ;  /* 0x000000503a0a8890 */ /* 0x000fe2000fffe0ff */
        /* <DEDUP_REMOVED lines=18> */
.L_x_284:
        /* <DEDUP_REMOVED lines=10> */
[----:B------:R-:W-:Y:S01]  /*5f20*/  UMOV UR19, UR59 ;  /* 0x0000003b00137c82 */ /* 0x000fe20008000000 */
[----:B------:R-:W-:Y:S02]  /*5f30*/  UMOV UR20, UR44 ;  /* 0x0000002c00147c82 */ /* 0x000fe40008000000 */
[----:B------:R-:W-:Y:S01]  /*5f40*/  IMAD.U32 R8, RZ, RZ, UR9 ;  /* 0x00000009ff087e24 */ /* 0x000fe2000f8e00ff */
[----:B------:R-:W-:Y:S01]  /*5f50*/  @!UP0 UIADD3 UR10, UPT, UPT, UR58, 0x60, URZ ;  /* 0x000000603a0a8890 */ /* 0x000fe2000fffe0ff */
[----:B------:R-:W-:Y:S01]  /*5f60*/  IMAD.U32 R9, RZ, RZ, UR8 ;  /* 0x00000008ff097e24 */ /* 0x000fe2000f8e00ff */
[----:B------:R-:W-:Y:S02]  /*5f70*/  @!UP0 UIADD3 UR8, UPT, UPT, UR5, 0xb00, URZ ;  /* 0x00000b0005088890 */ /* 0x000fe4000fffe0ff */
[----:B------:R-:W-:Y:S01]  /*5f80*/  @!P4 R2UR UR26, R8 ;  /* 0x00000000081ac2ca */ /* 0x000fe200000e0000 */
[----:B------:R-:W-:Y:S01]  /*5f90*/  VOTEU.ALL UP0, P4 ;  /* 0x0000000000ff7886 */ /* 0x000fe20002000000 */
[----:B------:R-:W-:Y:S01]  /*5fa0*/  @!P4 R2UR UR27, R9 ;  /* 0x00000000091bc2ca */ /* 0x000fe200000e0000 */
[----:B------:R-:W-:Y:S01]  /*5fb0*/  UMOV UR9, UR57 ;  /* 0x0000003900097c82 */ /* 0x000fe20008000000 */
[----:B------:R-:W-:Y:S01]  /*5fc0*/  UMOV UR11, UR59 ;  /* 0x0000003b000b7c82 */ /* 0x000fe20008000000 */
[----:B------:R-:W-:Y:S01]  /*5fd0*/  UMOV UR12, UR44 ;  /* 0x0000002c000c7c82 */ /* 0x000fe20008000000 */
        /* <DEDUP_REMOVED lines=8> */
.L_x_286:
        /* <DEDUP_REMOVED lines=9> */
[----:B------:R-:W-:Y:S01]  /*60f0*/  UMOV UR17, UR49 ;  /* 0x0000003100117c82 */ /* 0x000fe20008000000 */
[----:B------:R-:W-:Y:S01]  /*6100*/  UMOV UR20, UR44 ;  /* 0x0000002c00147c82 */ /* 0x000fe20008000000 */
[----:B------:R-:W-:Y:S02]  /*6110*/  @!UP0 UIADD3 UR10, UPT, UPT, UR58, 0x60, URZ ;  /* 0x000000603a0a8890 */ /* 0x000fe4000fffe0ff */
[----:B------:R-:W-:Y:S01]  /*6120*/  IMAD.U32 R8, RZ, RZ, UR9 ;  /* 0x00000009ff087e24 */ /* 0x000fe2000f8e00ff */
[----:B------:R-:W-:Y:S01]  /*6130*/  UMOV UR9, UR49 ;  /* 0x0000003100097c82 */ /* 0x000fe20008000000 */
[----:B------:R-:W-:Y:S01]  /*6140*/  IMAD.U32 R9, RZ, RZ, UR8 ;  /* 0x00000008ff097e24 */ /* 0x000fe2000f8e00ff */
[----:B------:R-:W-:Y:S02]  /*6150*/  @!UP0 UIADD3 UR8, UPT, UPT, UR5, 0x1b00, URZ ;  /* 0x00001b0005088890 */ /* 0x000fe4000fffe0ff */
[----:B------:R-:W-:Y:S01]  /*6160*/  @!P4 R2UR UR22, R8 ;  /* 0x000000000816c2ca */ /* 0x000fe200000e0000 */
[----:B------:R-:W-:Y:S01]  /*6170*/  VOTEU.ALL UP0, P4 ;  /* 0x0000000000ff7886 */ /* 0x000fe20002000000 */
[----:B------:R-:W-:Y:S01]  /*6180*/  @!P4 R2UR UR23, R9 ;  /* 0x000000000917c2ca */ /* 0x000fe200000e0000 */
[----:B------:R-:W-:Y:S01]  /*6190*/  UMOV UR12, UR44 ;  /* 0x0000002c000c7c82 */ /* 0x000fe20008000000 */
[----:B------:R-:W-:Y:S01]  /*61a0*/  UMOV UR11, UR19 ;  /* 0x00000013000b7c82 */ /* 0x000fe20008000000 */
        /* <DEDUP_REMOVED lines=8> */
.L_x_288:
[----:B------:R-:W2:Y:S01]  /*6230*/  LDC.64 R12, c[0x0][0xf18] ;  /* 0x0003c600ff0c7b82 */ /* 0x000ea20000000a00 */
[----:B------:R-:W-:Y:S01]  /*6240*/  @!P4 R2UR UR8, R2 ;  /* 0x000000000208c2ca */ /* 0x000fe200000e0000 */
[----:B------:R-:W-:Y:S01]  /*6250*/  VOTEU.ALL UP0, P4 ;  /* 0x0000000000ff7886 */ /* 0x000fe20002000000 */
[----:B------:R-:W-:Y:S01]  /*6260*/  @!P4 R2UR UR9, R8 ;  /* 0x000000000809c2ca */ /* 0x000fe200000e0000 */
[----:B------:R-:W-:Y:S01]  /*6270*/  UIADD3 UR34, UPT, UPT, UR58, 0x30, URZ ;  /* 0x000000303a227890 */ /* 0x000fe2000fffe0ff */
[----:B-1----:R-:W-:Y:S03]  /*6280*/  @!P4 IMAD.MOV.U32 R0, RZ, RZ, 0x1000 ;  /* 0x00001000ff00c424 */ /* 0x002fe600078e00ff */
[----:B------:R-:W1:Y:S01]  /*6290*/  @!P1 LDC R2, c[0x0][0xf0c] ;  /* 0x0003c300ff029b82 */ /* 0x000e620000000800 */
[----:B------:R-:W-:Y:S01]  /*62a0*/  @!UP0 UIADD3 UR32, UPT, UPT, UR5, 0x2300, URZ ;  /* 0x0000230005208890 */ /* 0x000fe2000fffe0ff */
[----:B------:R-:W-:Y:S01]  /*62b0*/  @P3 SHF.R.U32.HI R29, RZ, 0x10, R21 ;  /* 0x00000010ff1d3819 */ /* 0x000fe20000011615 */
[----:B------:R-:W-:Y:S01]  /*62c0*/  VOTEU.ALL UP1, P4 ;  /* 0x0000000000ff7886 */ /* 0x000fe20002020000 */
[----:B------:R-:W-:Y:S01]  /*62d0*/  UMOV UR14, 0x0 ;  /* 0x00000000000e7882 */ /* 0x000fe20000000000 */
[----:B------:R-:W-:Y:S01]  /*62e0*/  UMOV UR15, 0x10000000 ;  /* 0x10000000000f7882 */ /* 0x000fe20000000000 */
[----:B------:R-:W-:Y:S01]  /*62f0*/  UMOV UR33, UR41 ;  /* 0x0000002900217c82 */ /* 0x000fe20008000000 */
[----:B------:R-:W-:Y:S01]  /*6300*/  UMOV UR35, UR59 ;  /* 0x0000003b00237c82 */ /* 0x000fe20008000000 */
[----:B------:R-:W-:Y:S01]  /*6310*/  IMAD.U32 R9, RZ, RZ, UR8 ;  /* 0x00000008ff097e24 */ /* 0x000fe2000f8e00ff */
[----:B------:R-:W-:Y:S01]  /*6320*/  UMOV UR36, UR44 ;  /* 0x0000002c00247c82 */ /* 0x000fe20008000000 */
[----:B------:R-:W-:Y:S01]  /*6330*/  IMAD.U32 R8, RZ, RZ, UR9 ;  /* 0x00000009ff087e24 */ /* 0x000fe2000f8e00ff */
[----:B------:R-:W-:Y:S01]  /*6340*/  @!UP0 UIADD3 UR10, UPT, UPT, UR58, 0x70, URZ ;  /* 0x000000703a0a8890 */ /* 0x000fe2000fffe0ff */
[----:B------:R-:W-:Y:S01]  /*6350*/  VIADD R31, R31, 0x1 ;  /* 0x000000011f1f7836 */ /* 0x000fe20000000000 */
[----:B------:R-:W-:Y:S01]  /*6360*/  @!P4 R2UR UR17, R9 ;  /* 0x000000000911c2ca */ /* 0x000fe200000e0000 */
[----:B------:R-:W-:Y:S01]  /*6370*/  @!UP0 UIADD3 UR8, UPT, UPT, UR5, 0x2b00, URZ ;  /* 0x00002b0005088890 */ /* 0x000fe2000fffe0ff */
[----:B------:R-:W-:Y:S01]  /*6380*/  @!P4 R2UR UR16, R8 ;  /* 0x000000000810c2ca */ /* 0x000fe200000e0000 */
[----:B------:R-:W-:Y:S01]  /*6390*/  VOTEU.ALL UP0, P4 ;  /* 0x0000000000ff7886 */ /* 0x000fe20002000000 */
[----:B------:R-:W3:Y:S01]  /*63a0*/  LDC.64 R8, c[0x0][0xf10] ;  /* 0x0003c400ff087b82 */ /* 0x000ee20000000a00 */
[----:B------:R-:W-:Y:S01]  /*63b0*/  UMOV UR9, UR41 ;  /* 0x0000002900097c82 */ /* 0x000fe20008000000 */
[----:B------:R-:W-:Y:S01]  /*63c0*/  UMOV UR11, UR59 ;  /* 0x0000003b000b7c82 */ /* 0x000fe20008000000 */
[----:B------:R-:W-:Y:S08]  /*63d0*/  UMOV UR12, UR44 ;  /* 0x0000002c000c7c82 */ /* 0x000ff00008000000 */
[----:B------:R4:W-:Y:S01]  /*63e0*/  @!UP1 UTMALDG.3D [UR32], [UR16], desc[UR14] ;  /* 0x00000e20100095b4 */ /* 0x0009e20008011000 */
[----:B------:R4:W-:Y:S01]  /*63f0*/  @!UP0 UTMALDG.3D [UR8], [UR16], desc[UR14] ;  /* 0x00000e08100085b4 */ /* 0x0009e20008011000 */
[----:B------:R5:W-:Y:S01]  /*6400*/  @!P4 SYNCS.ARRIVE.TRANS64.RED.A0TR RZ, [UR5+0x180], R0 ;  /* 0x00018000ffffc9a7 */ /* 0x000be20008300405 */
[C---:B---3--:R-:W-:Y:S01]  /*6410*/  @!P1 IMAD.HI.U32 R8, R11.reuse, R8, RZ ;  /* 0x000000080b089227 */ /* 0x048fe200078e00ff */
[----:B--2---:R-:W-:Y:S02]  /*6420*/  @!P1 ISETP.NE.AND P0, PT, R12, 0x1, PT ;  /* 0x000000010c00980c */ /* 0x004fe40003f05270 */
[----:B-1----:R-:W-:Y:S01]  /*6430*/  @!P1 ISETP.NE.AND P2, PT, R2, 0x1, PT ;  /* 0x000000010200980c */ /* 0x002fe20003f45270 */
[C---:B------:R-:W-:Y:S01]  /*6440*/  @!P1 IMAD.HI.U32 R13, R10.reuse, R13, RZ ;  /* 0x0000000d0a0d9227 */ /* 0x040fe200078e00ff */
[----:B------:R-:W-:Y:S04]  /*6450*/  @!P1 SHF.R.U32.HI R8, RZ, R9, R8 ;  /* 0x00000009ff089219 */ /* 0x000fe80000011608 */
[----:B------:R-:W-:Y:S01]  /*6460*/  @!P1 SEL R8, R11, R8, !P2 ;  /* 0x000000080b089207 */ /* 0x000fe20005000000 */
[----:B------:R-:W-:Y:S01]  /*6470*/  SYNCS.ARRIVE.TRANS64.RED.A1T0 RZ, [UR7], RZ ;  /* 0x000000ffffff79a7 */ /* 0x000fe20008100407 */
[----:B------:R-:W1:Y:S01]  /*6480*/  SYNCS.PHASECHK.TRANS64.TRYWAIT P5, [UR5+0x1a8], R34 ;  /* 0x0001a822ff0075a7 */ /* 0x000e6200080a1105 */
[----:B-----5:R-:W2:Y:S02]  /*6490*/  @!P1 LDC R0, c[0x0][0xf20] ;  /* 0x0003c800ff009b82 */ /* 0x020ea40000000800 */
[----:B--2---:R-:W-:Y:S04]  /*64a0*/  @!P1 SHF.R.U32.HI R0, RZ, R0, R13 ;  /* 0x00000000ff009219 */ /* 0x004fe8000001160d */
[----:B------:R-:W-:Y:S05]  /*64b0*/  @!P1 SEL R9, R10, R0, !P0 ;  /* 0x000000000a099207 */ /* 0x000fea0004000000 */
[----:B------:R-:W-:Y:S02]  /*64c0*/  @!P1 IMAD.IADD R0, R9, 0x1, -R8 ;  /* 0x0000000109009824 */ /* 0x000fe400078e0a08 */
[----:B------:R-:W-:Y:S02]  /*64d0*/  @!P1 IMAD.IADD R8, R8, 0x1, -R9 ;  /* 0x0000000108089824 */ /* 0x000fe400078e0a09 */
[----:B------:R-:W-:Y:S02]  /*64e0*/  @!P1 IMAD R11, R0, R2, R11 ;  /* 0x00000002000b9224 */ /* 0x000fe400078e020b */
[----:B------:R-:W-:Y:S01]  /*64f0*/  @!P1 IMAD R10, R8, R12, R10 ;  /* 0x0000000c080a9224 */ /* 0x000fe200078e020a */
[----:B-1--4-:R-:W-:Y:S06]  /*6500*/  @!P5 BRA `(.L_x_110) ;  /* 0x0000009800bcd947 */ /* 0x012fec0003800000 */
.L_x_290:
[----:B------:R-:W-:Y:S01]  /*6510*/  @!P4 IADD3 R2, P0, PT, R32, 0x980, RZ ;  /* 0x000009802002c810 */ /* 0x000fe20007f1e0ff */
[----:B------:R-:W-:Y:S01]  /*6520*/  VOTEU.ALL UP0, P4 ;  /* 0x0000000000ff7886 */ /* 0x000fe20002000000 */
[----:B------:R-:W-:Y:S01]  /*6530*/  VOTEU.ALL UP1, P4 ;  /* 0x0000000000ff7886 */ /* 0x000fe20002020000 */
[----:B------:R-:W-:Y:S01]  /*6540*/  UMOV UR9, 0x10000000 ;  /* 0x1000000000097882 */ /* 0x000fe20000000000 */
[----:B------:R-:W-:Y:S01]  /*6550*/  @!P4 R2UR UR8, R2 ;  /* 0x000000000208c2ca */ /* 0x000fe200000e0000 */
[----:B-1----:R-:W-:Y:S01]  /*6560*/  @!P4 IMAD.X R0, RZ, RZ, R33, P0 ;  /* 0x000000ffff00c224 */ /* 0x002fe200000e0621 */
[----:B------:R-:W-:Y:S01]  /*6570*/  @!UP0 UIADD3 UR35, UPT, UPT, UR59, 0x40, URZ ;  /* 0x000000403b238890 */ /* 0x000fe2000fffe0ff */
[----:B------:R-:W-:Y:S01]  /*6580*/  VIADD R2, R10, UR38 ;  /* 0x000000260a027c36 */ /* 0x000fe20008000000 */
[----:B------:R-:W-:Y:S01]  /*6590*/  @!UP0 UIADD3 UR32, UPT, UPT, UR5, 0x3300, URZ ;  /* 0x0000330005208890 */ /* 0x000fe2000fffe0ff */
[----:B------:R-:W-:Y:S01]  /*65a0*/  ISETP.NE.AND P0, PT, R31, 0x2, PT ;  /* 0x000000021f00780c */ /* 0x000fe20003f05270 */
[----:B------:R-:W-:Y:S01]  /*65b0*/  UMOV UR33, UR25 ;  /* 0x0000001900217c82 */ /* 0x000fe20008000000 */
[----:B------:R-:W-:Y:S01]  /*65c0*/  @!P4 R2UR UR7, R0 ;  /* 0x000000000007c2ca */ /* 0x000fe200000e0000 */
[----:B------:R-:W-:Y:S01]  /*65d0*/  UMOV UR36, UR44 ;  /* 0x0000002c00247c82 */ /* 0x000fe20008000000 */
[----:B------:R-:W-:Y:S01]  /*65e0*/  @!UP0 UIADD3 UR18, UPT, UPT, UR58, 0x70, URZ ;  /* 0x000000703a128890 */ /* 0x000fe2000fffe0ff */
[----:B------:R-:W-:Y:S01]  /*65f0*/  VIADD R0, R11, UR39 ;  /* 0x000000270b007c36 */ /* 0x000fe20008000000 */
[----:B------:R-:W-:Y:S01]  /*6600*/  @!UP0 UIADD3 UR16, UPT, UPT, UR5, 0x3b00, URZ ;  /* 0x00003b0005108890 */ /* 0x000fe2000fffe0ff */
[----:B------:R-:W-:Y:S01]  /*6610*/  R2UR UR11, R2 ;  /* 0x00000000020b72ca */ /* 0x000fe200000e0000 */
[----:B------:R-:W-:Y:S01]  /*6620*/  IMAD.U32 R8, RZ, RZ, UR8 ;  /* 0x00000008ff087e24 */ /* 0x000fe2000f8e00ff */
[----:B------:R-:W-:Y:S01]  /*6630*/  UMOV UR8, 0x0 ;  /* 0x0000000000087882 */ /* 0x000fe20000000000 */
[----:B------:R-:W-:Y:S01]  /*6640*/  VOTEU.ALL UP0, P4 ;  /* 0x0000000000ff7886 */ /* 0x000fe20002000000 */
[----:B------:R-:W-:Y:S01]  /*6650*/  UMOV UR17, UR25 ;  /* 0x0000001900117c82 */ /* 0x000fe20008000000 */
[----:B------:R-:W-:Y:S01]  /*6660*/  UMOV UR20, UR44 ;  /* 0x0000002c00147c82 */ /* 0x000fe20008000000 */
[----:B------:R-:W-:Y:S01]  /*6670*/  @!P4 R2UR UR12, R8 ;  /* 0x00000000080cc2ca */ /* 0x000fe200000e0000 */
[----:B------:R-:W-:Y:S01]  /*6680*/  UMOV UR19, UR35 ;  /* 0x0000002300137c82 */ /* 0x000fe20008000000 */
[----:B------:R-:W-:Y:S01]  /*6690*/  IMAD.U32 R9, RZ, RZ, UR7 ;  /* 0x00000007ff097e24 */ /* 0x000fe2000f8e00ff */
[----:B------:R-:W-:Y:S02]  /*66a0*/  R2UR UR27, R0 ;  /* 0x00000000001b72ca */ /* 0x000fe400000e0000 */
[----:B------:R-:W-:Y:S02]  /*66b0*/  @P3 R2UR UR44, R29 ;  /* 0x000000001d2c32ca */ /* 0x000fe400000e0000 */
[----:B------:R-:W-:Y:S02]  /*66c0*/  @!P4 R2UR UR13, R9 ;  /* 0x00000000090dc2ca */ /* 0x000fe400000e0000 */
[----:B------:R-:W-:Y:S02]  /*66d0*/  SEL R0, RZ, 0x1, P0 ;  /* 0x00000001ff007807 */ /* 0x000fe40000000000 */
[----:B------:R-:W-:Y:S02]  /*66e0*/  SEL R31, R31, RZ, P0 ;  /* 0x000000ff1f1f7207 */ /* 0x000fe40000000000 */
[----:B------:R-:W-:Y:S07]  /*66f0*/  LOP3.LUT R30, R30, R0, RZ, 0x3c, !PT ;  /* 0x000000001e1e7212 */ /* 0x000fee00078e3cff */
[----:B------:R2:W-:Y:S01]  /*6700*/  @!UP1 UTMALDG.3D [UR32], [UR12], desc[UR8] ;  /* 0x000008200c0095b4 */ /* 0x0005e20008011000 */
[----:B------:R2:W-:Y:S01]  /*6710*/  @!UP0 UTMALDG.3D [UR16], [UR12], desc[UR8] ;  /* 0x000008100c0085b4 */ /* 0x0005e20008011000 */
[----:B------:R2:W-:Y:S01]  /*6720*/  @!P4 SYNCS.ARRIVE.TRANS64.RED.A0TR RZ, [UR5+0x188], R27 ;  /* 0x0001881bffffc9a7 */ /* 0x0005e20008300405 */
[----:B------:R-:W-:Y:S01]  /*6730*/  UPLOP3.LUT UP0, UPT, UPT, UPT, UPT, 0x80, 0x8 ;  /* 0x000000000008789c */ /* 0x000fe20003f0f070 */
[----:B------:R-:W-:Y:S01]  /*6740*/  SYNCS.ARRIVE.TRANS64.RED.A1T0 RZ, [UR6], RZ ;  /* 0x000000ffffff79a7 */ /* 0x000fe20008100406 */
[----:B------:R-:W-:Y:S09]  /*6750*/  @P3 BRA `(.L_x_111) ;  /* 0xffffffe800543947 */ /* 0x000ff2000383ffff */
[----:B------:R-:W1:Y:S02]  /*6760*/  SYNCS.PHASECHK.TRANS64.TRYWAIT P0, [UR5+0x190], R28 ;  /* 0x0001901cff0075a7 */ /* 0x000e640008001105 */
[----:B-1----:R-:W-:Y:S05]  /*6770*/  @!P0 BRA `(.L_x_112) ;  /* 0x0000009800388947 */ /* 0x002fea0003800000 */
.L_x_292:
[----:B------:R-:W3:Y:S02]  /*6780*/  SYNCS.PHASECHK.TRANS64.TRYWAIT P0, [UR5+0x198], R28 ;  /* 0x0001981cff0075a7 */ /* 0x000ee40008001105 */
[----:B---3--:R-:W-:Y:S05]  /*6790*/  @!P0 BRA `(.L_x_113) ;  /* 0x0000009800488947 */ /* 0x008fea0003800000 */
.L_x_294:
[----:B------:R-:W3:Y:S01]  /*67a0*/  SYNCS.PHASECHK.TRANS64.TRYWAIT P0, [UR5+0x1a0], R28 ;  /* 0x0001a01cff0075a7 */ /* 0x000ee20008001105 */
[----:B-1----:R-:W-:Y:S01]  /*67b0*/  HFMA2 R0, -RZ, RZ, 0, 5.9604644775390625e-08 ;  /* 0x00000001ff007431 */ /* 0x002fe200000001ff */
[----:B---3--:R-:W-:Y:S06]  /*67c0*/  @!P0 BRA `(.L_x_114) ;  /* 0x0000009800548947 */ /* 0x008fec0003800000 */
.L_x_296:
[----:B-1----:R-:W-:Y:S02]  /*67d0*/  MOV R2, UR5 ;  /* 0x0000000500027c02 */ /* 0x002fe40008000f00 */
[----:B------:R-:W-:-:S07]  /*67e0*/  SHF.L.U32 R0, R0, 0x1f, RZ ;  /* 0x0000001f00007819 */ /* 0x000fce00000006ff */
.L_x_115:
[----:B-1----:R1:W3:Y:S02]  /*67f0*/  SYNCS.PHASECHK.TRANS64.TRYWAIT P0, [R2+URZ+0x1a8], R0 ;  /* 0x0001a800020075a7 */ /* 0x0022e400080011ff */
[----:B---3--:R-:W-:Y:S05]  /*6800*/  @!P0 NANOSLEEP.SYNCS 0x989680 ;  /* 0x009896800000895d */ /* 0x008fea0003900000 */
[----:B------:R-:W3:Y:S02]  /*6810*/  @!P0 SYNCS.PHASECHK.TRANS64 P0, [R2+URZ+0x1a8], R0 ;  /* 0x0001a800020085a7 */ /* 0x000ee400080010ff */
[----:B--23--:R-:W-:Y:S05]  /*6820*/  @P0 EXIT ;  /* 0x000000000000094d */ /* 0x00cfea0003800000 */
[----:B------:R-:W-:Y:S05]  /*6830*/  BRA `(.L_x_115) ;  /* 0xfffffffc00ec7947 */ /* 0x000fea000383ffff */
.L_x_96:
[----:B------:R-:W-:-:S06]  /*6840*/  UISETP.GE.AND UP0, UPT, UR16, 0x4, UPT ;  /* 0x000000041000788c */ /* 0x000fcc000bf06270 */
[----:B------:R-:W-:-:S13]  /*6850*/  PLOP3.LUT P0, PT, PT, PT, UP0, 0x80, 0x8 ;  /* 0x000000000008781c */ /* 0x000fda0003f0f008 */
[----:B------:R-:W-:Y:S05]  /*6860*/  @!P0 EXIT ;  /* 0x000000000000894d */ /* 0x000fea0003800000 */
[----:B------:R-:W-:Y:S01]  /*6870*/  BAR.SYNC.DEFER_BLOCKING 0x6, 0xa0 ;  /* 0x0182800000007b1d */ /* 0x000fe20000010000 */
[C---:B------:R-:W-:Y:S01]  /*6880*/  IMAD.SHL.U32 R101, R0.reuse, 0x10, RZ ;  /* 0x0000001000657824 */ /* 0x040fe200078e00ff */
[C---:B------:R-:W-:Y:S01]  /*6890*/  LOP3.LUT R102, R103.reuse, 0x3, RZ, 0xc0, !PT ;  /* 0x0000000367667812 */ /* 0x040fe200078ec0ff */
[C---:B------:R-:W-:Y:S01]  /*68a0*/  IMAD.U32 R5, R0.reuse, 0x10000, RZ ;  /* 0x0001000000057824 */ /* 0x040fe200078e00ff */
[----:B------:R-:W-:Y:S01]  /*68b0*/  CS2R R96, SRZ ;  /* 0x0000000000607805 */ /* 0x000fe2000001ff00 */
[----:B------:R-:W-:Y:S01]  /*68c0*/  IMAD.SHL.U32 R0, R0, 0x2, RZ ;  /* 0x0000000200007824 */ /* 0x000fe200078e00ff */
[----:B------:R-:W-:Y:S02]  /*68d0*/  UMOV UR36, 0x400 ;  /* 0x0000040000247882 */ /* 0x000fe40000000000 */
[----:B------:R-:W1:Y:S01]  /*68e0*/  LDC R94, c[0x0][0x370] ;  /* 0x0000dc00ff5e7b82 */ /* 0x000e620000000800 */
[----:B------:R-:W-:Y:S01]  /*68f0*/  ULEA UR36, UR37, UR36, 0x18 ;  /* 0x0000002425247291 */ /* 0x000fe2000f8ec0ff */
[----:B------:R-:W-:Y:S01]  /*6900*/  IMAD.SHL.U32 R2, R103, 0x200, RZ ;  /* 0x0000020067027824 */ /* 0x000fe200078e00ff */
[C---:B------:R-:W-:Y:S01]  /*6910*/  LOP3.LUT R4, R101.reuse, 0x40, RZ, 0xc0, !PT ;  /* 0x0000004065047812 */ /* 0x040fe200078ec0ff */
[----:B------:R-:W-:Y:S01]  /*6920*/  IMAD.MOV.U32 R98, RZ, RZ, RZ ;  /* 0x000000ffff627224 */ /* 0x000fe200078e00ff */
[----:B------:R-:W-:Y:S01]  /*6930*/  LOP3.LUT R3, R101, 0x1b0, RZ, 0xc0, !PT ;  /* 0x000001b065037812 */ /* 0x000fe200078ec0ff */
[----:B------:R-:W-:Y:S01]  /*6940*/  UIADD3 UR4, UPT, UPT, UR36, 0x300, URZ ;  /* 0x0000030024047890 */ /* 0x000fe2000fffe0ff */
[----:B------:R-:W-:Y:S01]  /*6950*/  LOP3.LUT R0, R4, 0x8, R0, 0xf8, !PT ;  /* 0x0000000804007812 */ /* 0x000fe200078ef800 */
[----:B------:R-:W2:Y:S01]  /*6960*/  LDC R49, c[0x0][0xf0c] ;  /* 0x0003c300ff317b82 */ /* 0x000ea20000000800 */
[----:B------:R-:W-:Y:S01]  /*6970*/  LOP3.LUT R2, R3, 0x200, R2, 0xf8, !PT ;  /* 0x0000020003027812 */ /* 0x000fe200078ef802 */
[----:B------:R-:W-:Y:S01]  /*6980*/  IMAD.MOV.U32 R106, RZ, RZ, RZ ;  /* 0x000000ffff6a7224 */ /* 0x000fe200078e00ff */
[----:B------:R-:W-:Y:S01]  /*6990*/  LOP3.LUT R5, R5, 0x200000, RZ, 0xc0, !PT ;  /* 0x0020000005057812 */ /* 0x000fe200078ec0ff */
[----:B------:R-:W-:Y:S01]  /*69a0*/  IMAD.U32 R92, RZ, RZ, UR4 ;  /* 0x00000004ff5c7e24 */ /* 0x000fe2000f8e00ff */
[----:B------:R-:W-:Y:S01]  /*69b0*/  LOP3.LUT P0, RZ, R101, 0x40, RZ, 0xc0, !PT ;  /* 0x0000004065ff7812 */ /* 0x000fe2000780c0ff */
[----:B------:R-:W3:Y:S01]  /*69c0*/  LDCU.64 UR50, c[0x0][0x348] ;  /* 0x00006900ff3277ac */ /* 0x000ee20008000a00 */
[----:B------:R-:W-:Y:S01]  /*69d0*/  LOP3.LUT R100, R2, R0, RZ, 0xfc, !PT ;  /* 0x0000000002647212 */ /* 0x000fe200078efcff */
[----:B------:R-:W4:Y:S01]  /*69e0*/  LDC R91, c[0x0][0xf20] ;  /* 0x0003c800ff5b7b82 */ /* 0x000f220000000800 */
[----:B------:R-:W3:Y:S01]  /*69f0*/  LDS R99, [UR36+0x250] ;  /* 0x00025024ff637984 */ /* 0x000ee20008000800 */
[----:B------:R-:W-:Y:S01]  /*6a00*/  P2R R0, PR, RZ, 0x1 ;  /* 0x00000001ff007803 */ /* 0x000fe20000000000 */
[----:B------:R-:W1:Y:S01]  /*6a10*/  LDCU.64 UR48, c[0x0][0xc88] ;  /* 0x00019100ff3077ac */ /* 0x000e620008000a00 */
[----:B------:R-:W-:-:S04]  /*6a20*/  UMOV UR45, URZ ;  /* 0x000000ff002d7c82 */ /* 0x000fc80008000000 */
[----:B------:R-:W1:Y:S01]  /*6a30*/  LDC R48, c[0x0][0xf30] ;  /* 0x0003cc00ff307b82 */ /* 0x000e620000000800 */
[----:B------:R-:W-:-:S07]  /*6a40*/  UMOV UR56, URZ ;  /* 0x000000ff00387c82 */ /* 0x000fce0008000000 */
[----:B------:R-:W1:Y:S08]  /*6a50*/  LDC.64 R84, c[0x0][0xc88] ;  /* 0x00032200ff547b82 */ /* 0x000e700000000a00 */
[----:B------:R-:W1:Y:S08]  /*6a60*/  LDC.64 R88, c[0x0][0xf10] ;  /* 0x0003c400ff587b82 */ /* 0x000e700000000a00 */
[----:B------:R-:W1:Y:S08]  /*6a70*/  LDC.64 R46, c[0x0][0xf18] ;  /* 0x0003c600ff2e7b82 */ /* 0x000e700000000a00 */
[----:B------:R-:W1:Y:S01]  /*6a80*/  LDC.64 R44, c[0x0][0xf28] ;  /* 0x0003ca00ff2c7b82 */ /* 0x000e620000000a00 */
[----:B---3--:R-:W-:-:S07]  /*6a90*/  IMAD.IADD R99, R99, 0x1, R5 ;  /* 0x0000000163637824 */ /* 0x008fce00078e0205 */
[----:B------:R-:W3:Y:S08]  /*6aa0*/  LDC.64 R86, c[0x0][0xc90] ;  /* 0x00032400ff567b82 */ /* 0x000ef00000000a00 */
[----:B------:R-:W1:Y:S08]  /*6ab0*/  LDC.64 R82, c[0x0][0xcb0] ;  /* 0x00032c00ff527b82 */ /* 0x000e700000000a00 */
[----:B------:R-:W1:Y:S08]  /*6ac0*/  LDC.64 R80, c[0x0][0xca8] ;  /* 0x00032a00ff507b82 */ /* 0x000e700000000a00 */
[----:B--2-4-:R-:W1:Y:S02]  /*6ad0*/  LDC R93, c[0x0][0x374] ;  /* 0x0000dd00ff5d7b82 */ /* 0x014e640000000800 */
.L_x_207:
[----:B------:R-:W-:Y:S02]  /*6ae0*/  LEA R0, R106, UR36, 0x3 ;  /* 0x000000246a007c11 */ /* 0x000fe4000f8e18ff */
[----:B------:R-:W-:Y:S02]  /*6af0*/  SHF.L.U32 R2, R96, 0x1f, RZ ;  /* 0x0000001f60027819 */ /* 0x000fe400000006ff */
[----:B------:R-:W-:Y:S02]  /*6b00*/  LEA R16, R106, UR36, 0x4 ;  /* 0x000000246a107c11 */ /* 0x000fe4000f8e20ff */
[----:B------:R-:W2:Y:S02]  /*6b10*/  SYNCS.PHASECHK.TRANS64.TRYWAIT P0, [R0+URZ+0x1c0], R2 ;  /* 0x0001c002000075a7 */ /* 0x000ea400080011ff */
[----:B-12---:R-:W-:Y:S05]  /*6b20*/  @!P0 BRA `(.L_x_116) ;  /* 0x0000009400948947 */ /* 0x006fea0003800000 */
.L_x_297:
[----:B------:R-:W4:Y:S01]  /*6b30*/  LDC.64 R10, c[0x0][0xf10] ;  /* 0x0003c400ff0a7b82 */ /* 0x000f220000000a00 */
[----:B------:R-:W3:Y:S01]  /*6b40*/  LDS.128 R16, [R16+0x230] ;  /* 0x0002300010107984 */ /* 0x000ee20000000c00 */
[----:B-1----:R-:W-:Y:S01]  /*6b50*/  ISETP.NE.AND P1, PT, R48, 0x1, PT ;  /* 0x000000013000780c */ /* 0x002fe20003f25270 */
[----:B--2---:R-:W-:Y:S01]  /*6b60*/  VIADD R0, R0, 0x1d0 ;  /* 0x000001d000007836 */ /* 0x004fe20000000000 */
[----:B------:R-:W-:Y:S04]  /*6b70*/  ISETP.GE.AND P0, PT, R43, 0x1, PT ;  /* 0x000000012b00780c */ /* 0x000fe80003f06270 */
[----:B------:R-:W1:Y:S01]  /*6b80*/  LDC.64 R8, c[0x0][0xf18] ;  /* 0x0003c600ff087b82 */ /* 0x000e620000000a00 */
[----:B------:R-:W-:Y:S01]  /*6b90*/  PRMT R0, RZ, 0x654, R0 ;  /* 0x00000654ff007816 */ /* 0x000fe20000000000 */
[----:B------:R-:W-:Y:S01]  /*6ba0*/  @!PT LDS RZ, [RZ] ;  /* 0x00000000fffff984 */ /* 0x000fe20000000800 */
[----:B------:R-:W-:Y:S01]  /*6bb0*/  @!PT LDS RZ, [RZ] ;  /* 0x00000000fffff984 */ /* 0x000fe20000000800 */
[----:B------:R-:W-:Y:S01]  /*6bc0*/  @!PT LDS RZ, [RZ] ;  /* 0x00000000fffff984 */ /* 0x000fe20000000800 */
[----:B------:R-:W-:Y:S01]  /*6bd0*/  @!PT LDS RZ, [RZ] ;  /* 0x00000000fffff984 */ /* 0x000fe20000000800 */
[----:B------:R2:W-:Y:S06]  /*6be0*/  MEMBAR.ALL.CTA ;  /* 0x0000000000007992 */ /* 0x0005ec0000008000 */
[----:B--2---:R-:W2:Y:S01]  /*6bf0*/  FENCE.VIEW.ASYNC.S ;  /* 0x00000000000073c6 */ /* 0x004ea20000000000 */
[----:B------:R-:W1:Y:S08]  /*6c00*/  @!P1 LDC R12, c[0x0][0xf20] ;  /* 0x0003c800ff0c9b82 */ /* 0x000e700000000800 */
[----:B------:R-:W1:Y:S01]  /*6c10*/  @!P1 LDC R7, c[0x0][0xf0c] ;  /* 0x0003c300ff079b82 */ /* 0x000e620000000800 */
[----:B--2---:R2:W-:Y:S01]  /*6c20*/  SYNCS.ARRIVE.TRANS64.RED.A1T0 RZ, [R0+URZ], RZ ;  /* 0x000000ff00ff79a7 */ /* 0x0045e200081004ff */
[----:B---3--:R-:W-:Y:S04]  /*6c30*/  LOP3.LUT P4, RZ, R18, 0x1, RZ, 0xc0, !PT ;  /* 0x0000000112ff7812 */ /* 0x008fe8000788c0ff */
[----:B------:R-:W-:Y:S09]  /*6c40*/  P2R R104, PR, RZ, 0x10 ;  /* 0x00000010ff687803 */ /* 0x000ff20000000000 */
[----:B------:R-:W-:Y:S02]  /*6c50*/  @P4 MOV R51, R16 ;  /* 0x0000001000334202 */ /* 0x000fe40000000f00 */
[----:B------:R-:W-:Y:S01]  /*6c60*/  @P4 LOP3.LUT R50, R17, 0xffff, RZ, 0xc0, !PT ;  /* 0x0000ffff11324812 */ /* 0x000fe200078ec0ff */
[----:B--2-4-:R-:W-:Y:S06]  /*6c70*/  @!P0 BRA `(.L_x_117) ;  /* 0x0000000000a48947 */ /* 0x014fec0003800000 */
[----:B------:R-:W-:Y:S01]  /*6c80*/  IMAD.HI.U32 R0, R93, R47, RZ ;  /* 0x0000002f5d007227 */ /* 0x000fe200078e00ff */
[----:B------:R-:W-:Y:S02]  /*6c90*/  ISETP.NE.AND P0, PT, R46, 0x1, PT ;  /* 0x000000012e00780c */ /* 0x000fe40003f05270 */
[----:B------:R-:W-:Y:S01]  /*6ca0*/  ISETP.NE.AND P2, PT, R43, 0x1, PT ;  /* 0x000000012b00780c */ /* 0x000fe20003f45270 */
[----:B------:R-:W-:Y:S01]  /*6cb0*/  IMAD.HI.U32 R4, R94, R88, RZ ;  /* 0x000000585e047227 */ /* 0x000fe200078e00ff */
[----:B------:R-:W-:Y:S02]  /*6cc0*/  SHF.R.U32.HI R0, RZ, R91, R0 ;  /* 0x0000005bff007219 */ /* 0x000fe40000011600 */
[----:B------:R-:W-:Y:S01]  /*6cd0*/  ISETP.NE.AND P3, PT, R49, 0x1, PT ;  /* 0x000000013100780c */ /* 0x000fe20003f65270 */
[----:B------:R-:W-:Y:S01]  /*6ce0*/  IMAD.HI.U32 R6, R50, R47, RZ ;  /* 0x0000002f32067227 */ /* 0x000fe200078e00ff */
[-C--:B------:R-:W-:Y:S02]  /*6cf0*/  SHF.R.U32.HI R4, RZ, R89.reuse, R4 ;  /* 0x00000059ff047219 */ /* 0x080fe40000011604 */
[----:B------:R-:W-:Y:S01]  /*6d00*/  SEL R0, R93, R0, !P0 ;  /* 0x000000005d007207 */ /* 0x000fe20004000000 */
[----:B------:R-:W-:Y:S01]  /*6d10*/  IMAD.HI.U32 R5, R51, R88, RZ ;  /* 0x0000005833057227 */ /* 0x000fe200078e00ff */
[----:B------:R-:W-:Y:S03]  /*6d20*/  SEL R4, R94, R4, !P3 ;  /* 0x000000045e047207 */ /* 0x000fe60005800000 */
[-C--:B------:R-:W-:Y:S01]  /*6d30*/  IMAD.HI.U32 R3, R0, R44.reuse, RZ ;  /* 0x0000002c00037227 */ /* 0x080fe200078e00ff */
[----:B------:R-:W-:Y:S03]  /*6d40*/  SHF.R.U32.HI R5, RZ, R89, R5 ;  /* 0x00000059ff057219 */ /* 0x000fe60000011605 */
[----:B------:R-:W-:Y:S01]  /*6d50*/  IMAD.HI.U32 R2, R4, R44, RZ ;  /* 0x0000002c04027227 */ /* 0x000fe200078e00ff */
[----:B------:R-:W-:Y:S02]  /*6d60*/  @P2 SHF.R.U32.HI R0, RZ, R45, R3 ;  /* 0x0000002dff002219 */ /* 0x000fe40000011603 */
[----:B------:R-:W-:Y:S02]  /*6d70*/  SHF.R.U32.HI R3, RZ, R91, R6 ;  /* 0x0000005bff037219 */ /* 0x000fe40000011606 */
[----:B------:R-:W-:Y:S01]  /*6d80*/  @P2 SHF.R.U32.HI R4, RZ, R45, R2 ;  /* 0x0000002dff042219 */ /* 0x000fe20000011602 */
[----:B------:R-:W-:Y:S01]  /*6d90*/  IMAD R0, R43, R0, RZ ;  /* 0x000000002b007224 */ /* 0x000fe200078e02ff */
[----:B------:R-:W-:Y:S02]  /*6da0*/  SEL R3, R50, R3, !P0 ;  /* 0x0000000332037207 */ /* 0x000fe40004000000 */
[----:B------:R-:W-:Y:S01]  /*6db0*/  SEL R2, R51, R5, !P3 ;  /* 0x0000000533027207 */ /* 0x000fe20005800000 */
[----:B------:R-:W-:Y:S01]  /*6dc0*/  IMAD R5, R43, R4, RZ ;  /* 0x000000042b057224 */ /* 0x000fe200078e02ff */
[C---:B------:R-:W-:Y:S01]  /*6dd0*/  ISETP.GE.AND P0, PT, R3.reuse, R0, PT ;  /* 0x000000000300720c */ /* 0x040fe20003f06270 */
[C---:B------:R-:W-:Y:S03]  /*6de0*/  IMAD.HI.U32 R0, R3.reuse, R44, RZ ;  /* 0x0000002c03007227 */ /* 0x040fe600078e00ff */
[C---:B------:R-:W-:Y:S02]  /*6df0*/  ISETP.GE.OR P0, PT, R2.reuse, R5, P0 ;  /* 0x000000050200720c */ /* 0x040fe40000706670 */
[----:B------:R-:W-:Y:S04]  /*6e00*/  SHF.R.U32.HI R0, RZ, R45, R0 ;  /* 0x0000002dff007219 */ /* 0x000fe80000011600 */
        /* <DEDUP_REMOVED lines=15> */
[----:B------:R-:W-:Y:S07]  /*6f00*/  IMAD R50, R3, R46, R50 ;  /* 0x0000002e03327224 */ /* 0x000fee00078e0232 */
.L_x_117:
[----:B-1----:R-:W-:Y:S01]  /*6f10*/  @!P1 IMAD.HI.U32 R2, R50, R9, RZ ;  /* 0x0000000932029227 */ /* 0x002fe200078e00ff */
[----:B------:R-:W-:Y:S01]  /*6f20*/  @!P1 ISETP.NE.AND P0, PT, R8, 0x1, PT ;  /* 0x000000010800980c */ /* 0x000fe20003f05270 */
[----:B------:R-:W-:Y:S01]  /*6f30*/  USHF.L.U32 UR42, UR27, 0x7, URZ ;  /* 0x000000071b2a7899 */ /* 0x000fe200080006ff */
[----:B------:R-:W-:Y:S01]  /*6f40*/  @!P1 ISETP.NE.AND P2, PT, R7, 0x1, PT ;  /* 0x000000010700980c */ /* 0x000fe20003f45270 */
[C---:B------:R-:W-:Y:S01]  /*6f50*/  @!P1 IMAD.HI.U32 R0, R51.reuse, R10, RZ ;  /* 0x0000000a33009227 */ /* 0x040fe200078e00ff */
[----:B------:R-:W-:Y:S01]  /*6f60*/  @!P1 SHF.R.U32.HI R2, RZ, R12, R2 ;  /* 0x0000000cff029219 */ /* 0x000fe20000011602 */
[----:B------:R-:W-:Y:S01]  /*6f70*/  USHF.L.U32 UR41, UR11, 0x7, URZ ;  /* 0x000000070b297899 */ /* 0x000fe200080006ff */
[----:B------:R-:W-:Y:S01]  /*6f80*/  @P4 SHF.R.U32.HI R95, RZ, 0x10, R17 ;  /* 0x00000010ff5f4819 */ /* 0x000fe20000011611 */
[----:B------:R-:W-:Y:S01]  /*6f90*/  VIADD R106, R106, 0x1 ;  /* 0x000000016a6a7836 */ /* 0x000fe20000000000 */
[----:B------:R-:W-:Y:S01]  /*6fa0*/  @!P1 SEL R2, R50, R2, !P0 ;  /* 0x0000000232029207 */ /* 0x000fe20004000000 */
[----:B------:R-:W-:Y:S01]  /*6fb0*/  BSSY.RECONVERGENT B6, `(.L_x_118) ;  /* 0x0000028000067945 */ /* 0x000fe20003800200 */
[----:B------:R-:W-:Y:S02]  /*6fc0*/  @!P1 SHF.R.U32.HI R0, RZ, R11, R0 ;  /* 0x0000000bff009219 */ /* 0x000fe40000011600 */
[----:B------:R-:W-:Y:S02]  /*6fd0*/  LOP3.LUT P0, RZ, R92, 0x90, RZ, 0xc0, !PT ;  /* 0x000000905cff7812 */ /* 0x000fe4000780c0ff */
[----:B------:R-:W-:Y:S05]  /*6fe0*/  @!P1 SEL R3, R51, R0, !P2 ;  /* 0x0000000033039207 */ /* 0x000fea0005000000 */
[----:B------:R-:W-:Y:S02]  /*6ff0*/  @!P1 IMAD.IADD R0, R2, 0x1, -R3 ;  /* 0x0000000102009824 */ /* 0x000fe400078e0a03 */
[----:B------:R-:W-:Y:S02]  /*7000*/  @!P1 IMAD.IADD R2, R3, 0x1, -R2 ;  /* 0x0000000103029824 */ /* 0x000fe400078e0a02 */
[----:B------:R-:W-:Y:S02]  /*7010*/  @!P1 IMAD R51, R0, R7, R51 ;  /* 0x0000000700339224 */ /* 0x000fe400078e0233 */
[----:B------:R-:W-:Y:S01]  /*7020*/  @!P1 IMAD R50, R2, R8, R50 ;  /* 0x0000000802329224 */ /* 0x000fe200078e0232 */
[----:B------:R-:W-:Y:S06]  /*7030*/  @!P0 BRA `(.L_x_119) ;  /* 0x00000000007c8947 */ /* 0x000fec0003800000 */
[----:B------:R-:W1:Y:S01]  /*7040*/  LDCU.64 UR8, c[0x4][0x80] ;  /* 0x01001000ff0877ac */ /* 0x000e620008000a00 */
[----:B------:R-:W-:Y:S01]  /*7050*/  MOV R2, 0x0 ;  /* 0x0000000000027802 */ /* 0x000fe20000000f00 */
[----:B------:R-:W-:Y:S02]  /*7060*/  HFMA2 R12, -RZ, RZ, 0, 5.9604644775390625e-08 ;  /* 0x00000001ff0c7431 */ /* 0x000fe400000001ff */
[----:B------:R-:W-:Y:S01]  /*7070*/  IMAD.MOV.U32 R8, RZ, RZ, 0x70 ;  /* 0x00000070ff087424 */ /* 0x000fe200078e00ff */
[----:B------:R2:W3:Y:S01]  /*7080*/  LDC.64 R14, c[0x4][R2] ;  /* 0x01000000020e7b82 */ /* 0x0004e20000000a00 */
[----:B------:R-:W4:Y:S01]  /*7090*/  LDCU.64 UR6, c[0x4][0x88] ;  /* 0x01001100ff0677ac */ /* 0x000f220008000a00 */
[----:B------:R-:W-:Y:S01]  /*70a0*/  IMAD.MOV.U32 R13, RZ, RZ, RZ ;  /* 0x000000ffff0d7224 */ /* 0x000fe200078e00ff */
[----:B------:R-:W2:Y:S01]  /*70b0*/  LDCU.64 UR4, c[0x4][0x8] ;  /* 0x01000100ff0477ac */ /* 0x000ea20008000a00 */
[----:B-1----:R-:W-:Y:S01]  /*70c0*/  MOV R5, UR9 ;  /* 0x0000000900057c02 */ /* 0x002fe20008000f00 */
[----:B------:R-:W-:Y:S01]  /*70d0*/  IMAD.U32 R4, RZ, RZ, UR8 ;  /* 0x00000008ff047e24 */ /* 0x000fe2000f8e00ff */
[----:B----4-:R-:W-:Y:S01]  /*70e0*/  MOV R7, UR7 ;  /* 0x0000000700077c02 */ /* 0x010fe20008000f00 */
[----:B------:R-:W-:Y:S01]  /*70f0*/  IMAD.U32 R6, RZ, RZ, UR6 ;  /* 0x00000006ff067e24 */ /* 0x000fe2000f8e00ff */
[----:B--2---:R-:W-:Y:S01]  /*7100*/  MOV R11, UR5 ;  /* 0x00000005000b7c02 */ /* 0x004fe20008000f00 */
[----:B------:R-:W-:Y:S02]  /*7110*/  IMAD.U32 R10, RZ, RZ, UR4 ;  /* 0x00000004ff0a7e24 */ /* 0x000fe4000f8e00ff */
[----:B------:R-:W-:Y:S07]  /*7120*/  LEPC R20, `(.L_x_120) ;  /* 0x000000001014794e */ /* 0x000fee0000000000 */
[----:B---3-5:R-:W-:Y:S05]  /*7130*/  CALL.ABS.NOINC R14 ;  /* 0x000000000e007343 */ /* 0x028fea0003c00000 */
.L_x_120:
[----:B------:R-:W1:Y:S01]  /*7140*/  LDCU.64 UR8, c[0x4][0x80] ;  /* 0x01001000ff0877ac */ /* 0x000e620008000a00 */
[----:B------:R-:W2:Y:S01]  /*7150*/  LDC.64 R2, c[0x4][R2] ;  /* 0x0100000002027b82 */ /* 0x000ea20000000a00 */
[----:B------:R-:W-:Y:S02]  /*7160*/  HFMA2 R12, -RZ, RZ, 0, 5.9604644775390625e-08 ;  /* 0x00000001ff0c7431 */ /* 0x000fe400000001ff */
[----:B------:R-:W-:Y:S02]  /*7170*/  IMAD.MOV.U32 R8, RZ, RZ, 0x70 ;  /* 0x00000070ff087424 */ /* 0x000fe400078e00ff */
[----:B------:R-:W-:Y:S01]  /*7180*/  IMAD.MOV.U32 R13, RZ, RZ, RZ ;  /* 0x000000ffff0d7224 */ /* 0x000fe200078e00ff */
[----:B------:R-:W3:Y:S01]  /*7190*/  LDCU.64 UR6, c[0x4][0x88] ;  /* 0x01001100ff0677ac */ /* 0x000ee20008000a00 */
[----:B------:R-:W4:Y:S01]  /*71a0*/  LDCU.64 UR4, c[0x4][0x8] ;  /* 0x01000100ff0477ac */ /* 0x000f220008000a00 */
[----:B-1----:R-:W-:Y:S02]  /*71b0*/  MOV R4, UR8 ;  /* 0x0000000800047c02 */ /* 0x002fe40008000f00 */
[----:B------:R-:W-:Y:S02]  /*71c0*/  MOV R5, UR9 ;  /* 0x0000000900057c02 */ /* 0x000fe40008000f00 */
[----:B---3--:R-:W-:Y:S01]  /*71d0*/  MOV R7, UR7 ;  /* 0x0000000700077c02 */ /* 0x008fe20008000f00 */
[----:B------:R-:W-:Y:S01]  /*71e0*/  IMAD.U32 R6, RZ, RZ, UR6 ;  /* 0x00000006ff067e24 */ /* 0x000fe2000f8e00ff */
[----:B----4-:R-:W-:Y:S01]  /*71f0*/  MOV R11, UR5 ;  /* 0x00000005000b7c02 */ /* 0x010fe20008000f00 */
[----:B------:R-:W-:Y:S02]  /*7200*/  IMAD.U32 R10, RZ, RZ, UR4 ;  /* 0x00000004ff0a7e24 */ /* 0x000fe4000f8e00ff */
[----:B------:R-:W-:Y:S07]  /*7210*/  LEPC R20, `(.L_x_119) ;  /* 0x000000001014794e */ /* 0x000fee0000000000 */
[----:B--2---:R-:W-:Y:S05]  /*7220*/  CALL.ABS.NOINC R2 ;  /* 0x0000000002007343 */ /* 0x004fea0003c00000 */
.L_x_119:
[----:B------:R-:W-:Y:S05]  /*7230*/  BSYNC.RECONVERGENT B6 ;  /* 0x0000000000067941 */ /* 0x000fea0003800200 */
.L_x_118:
[C---:B------:R-:W-:Y:S02]  /*7240*/  ISETP.NE.U32.AND P3, PT, R86.reuse, RZ, PT ;  /* 0x000000ff5600720c */ /* 0x040fe40003f65070 */
[----:B------:R-:W-:Y:S02]  /*7250*/  ISETP.NE.U32.AND P0, PT, RZ, UR48, PT ;  /* 0x00000030ff007c0c */ /* 0x000fe4000bf05070 */
[C---:B------:R-:W-:Y:S02]  /*7260*/  ISETP.NE.AND.EX P3, PT, R87.reuse, RZ, PT, P3 ;  /* 0x000000ff5700720c */ /* 0x040fe40003f65330 */
[----:B------:R-:W-:Y:S02]  /*7270*/  ISETP.NE.U32.AND P4, PT, R86, RZ, PT ;  /* 0x000000ff5600720c */ /* 0x000fe40003f85070 */
[----:B------:R-:W-:Y:S02]  /*7280*/  ISETP.NE.AND.EX P0, PT, RZ, UR49, PT, P0 ;  /* 0x00000031ff007c0c */ /* 0x000fe4000bf05300 */
[----:B------:R-:W-:Y:S02]  /*7290*/  ISETP.NE.U32.AND P2, PT, R82, RZ, PT ;  /* 0x000000ff5200720c */ /* 0x000fe40003f45070 */
[----:B------:R-:W-:Y:S02]  /*72a0*/  ISETP.NE.U32.AND P1, PT, RZ, UR48, PT ;  /* 0x00000030ff007c0c */ /* 0x000fe4000bf25070 */
[----:B------:R-:W-:Y:S03]  /*72b0*/  ISETP.NE.AND.EX P4, PT, R87, RZ, P0, P4 ;  /* 0x000000ff5700720c */ /* 0x000fe60000785340 */
[----:B------:R-:W-:Y:S10]  /*72c0*/  @!P3 BRA `(.L_x_121) ;  /* 0x00000000002cb947 */ /* 0x000ff40003800000 */
[----:B------:R-:W-:Y:S01]  /*72d0*/  ISETP.NE.U32.AND P0, PT, R84, RZ, PT ;  /* 0x000000ff5400720c */ /* 0x000fe20003f05070 */
[----:B------:R-:W-:Y:S03]  /*72e0*/  IMAD.MOV.U32 R90, RZ, RZ, 0x1 ;  /* 0x00000001ff5a7424 */ /* 0x000fe600078e00ff */
[----:B------:R-:W-:Y:S11]  /*72f0*/  ISETP.NE.AND.EX P0, PT, R85, RZ, PT, P0 ;  /* 0x000000ff5500720c */ /* 0x000ff60003f05300 */
[----:B------:R-:W-:Y:S02]  /*7300*/  @!UPT UIADD3 URZ, UPT, UPT, URZ, URZ, URZ ;  /* 0x000000fffffff290 */ /* 0x000fe4000fffe0ff */
[----:B------:R-:W1:Y:S01]  /*7310*/  @P0 LDC.64 R2, c[0x0][0xc88] ;  /* 0x00032200ff020b82 */ /* 0x000e620000000a00 */
[----:B------:R-:W-:Y:S04]  /*7320*/  @P0 IMAD R0, R86, UR44, RZ ;  /* 0x0000002c56000c24 */ /* 0x000fe8000f8e02ff */
[----:B-1----:R-:W-:Y:S04]  /*7330*/  @P0 IMAD.WIDE R2, R0, 0x4, R2 ;  /* 0x0000000400020825 */ /* 0x002fe800078e0202 */
[----:B------:R-:W-:Y:S01]  /*7340*/  HFMA2 R0, -RZ, RZ, 0, 5.9604644775390625e-08 ;  /* 0x00000001ff007431 */ /* 0x000fe200000001ff */
[----:B-----5:R1:W5:Y:S04]  /*7350*/  @P0 LDG.E R53, desc[UR46][R2.64] ;  /* 0x0000002e02350981 */ /* 0x020368000c1e1900 */
[----:B------:R-:W-:Y:S01]  /*7360*/  @!P0 PRMT R90, R0, 0x7610, R90 ;  /* 0x00007610005a8816 */ /* 0x000fe2000000005a */
[----:B-1----:R-:W2:Y:S06]  /*7370*/  @!P0 LDC R53, c[0x0][0xc80] ;  /* 0x00032000ff358b82 */ /* 0x002eac0000000800 */
.L_x_121:
[----:B------:R-:W-:Y:S02]  /*7380*/  ISETP.NE.AND.EX P2, PT, R83, RZ, PT, P2 ;  /* 0x000000ff5300720c */ /* 0x000fe40003f45320 */
[----:B------:R-:W-:Y:S02]  /*7390*/  PLOP3.LUT P0, PT, PT, PT, PT, 0x8, 0x80 ;  /* 0x000000000080781c */ /* 0x000fe40003f0e170 */
[----:B------:R-:W-:Y:S02]  /*73a0*/  ISETP.NE.AND.EX P1, PT, RZ, UR49, PT, P1 ;  /* 0x00000031ff007c0c */ /* 0x000fe4000bf25310 */
[----:B------:R-:W-:Y:S07]  /*73b0*/  @!P4 PLOP3.LUT P0, PT, P3, PT, PT, 0x80, 0x8 ;  /* 0x000000000008c81c */ /* 0x000fee0001f0f070 */
[----:B------:R-:W-:Y:S06]  /*73c0*/  @!P2 BRA `(.L_x_122) ;  /* 0x000000000020a947 */ /* 0x000fec0003800000 */
[----:B------:R-:W-:Y:S04]  /*73d0*/  ISETP.NE.U32.AND P2, PT, R80, RZ, PT ;  /* 0x000000ff5000720c */ /* 0x000fe80003f45070 */
[----:B------:R-:W-:Y:S11]  /*73e0*/  ISETP.NE.AND.EX P2, PT, R81, RZ, PT, P2 ;  /* 0x000000ff5100720c */ /* 0x000ff60003f45320 */
[----:B------:R-:W-:Y:S02]  /*73f0*/  @!UPT UIADD3 URZ, UPT, UPT, URZ, URZ, URZ ;  /* 0x000000fffffff290 */ /* 0x000fe4000fffe0ff */
[----:B------:R-:W1:Y:S01]  /*7400*/  @P2 LDC.64 R2, c[0x0][0xca8] ;  /* 0x00032a00ff022b82 */ /* 0x000e620000000a00 */
[----:B------:R-:W-:Y:S04]  /*7410*/  @P2 IMAD R0, R82, UR44, RZ ;  /* 0x0000002c52002c24 */ /* 0x000fe8000f8e02ff */
[----:B-1----:R-:W-:Y:S05]  /*7420*/  @P2 IMAD.WIDE R2, R0, 0x4, R2 ;  /* 0x0000000400022825 */ /* 0x002fea00078e0202 */
[----:B-----5:R1:W5:Y:S02]  /*7430*/  @P2 LDG.E R52, desc[UR46][R2.64] ;  /* 0x0000002e02342981 */ /* 0x020364000c1e1900 */
[----:B-1----:R-:W3:Y:S02]  /*7440*/  @!P2 LDC R52, c[0x0][0xca0] ;  /* 0x00032800ff34ab82 */ /* 0x002ee40000000800 */
.L_x_122:
[----:B--2--5:R-:W-:Y:S01]  /*7450*/  FSETP.NEU.AND P2, PT, R53, RZ, PT ;  /* 0x000000ff3500720b */ /* 0x024fe20003f4d000 */
[----:B------:R-:W-:Y:S01]  /*7460*/  IMAD.MOV.U32 R69, RZ, RZ, 0x10 ;  /* 0x00000010ff457424 */ /* 0x000fe200078e00ff */
[----:B------:R-:W-:Y:S01]  /*7470*/  SEL R2, RZ, 0xffffffff, P1 ;  /* 0xffffffffff027807 */ /* 0x000fe20000800000 */
[----:B------:R-:W-:Y:S01]  /*7480*/  IMAD R59, R98, 0x80, R99 ;  /* 0x00000080623b7824 */ /* 0x000fe200078e0263 */
[----:B------:R-:W-:Y:S01]  /*7490*/  @!P4 LOP3.LUT P1, RZ, R90, 0xff, RZ, 0xc0, !PT ;  /* 0x000000ff5affc812 */ /* 0x000fe2000782c0ff */
[----:B------:R-:W-:Y:S01]  /*74a0*/  IMAD.SHL.U32 R108, R100, 0x2, RZ ;  /* 0x00000002646c7824 */ /* 0x000fe200078e00ff */
[----:B------:R-:W-:Y:S01]  /*74b0*/  @!P4 SEL R0, RZ, 0xffffffff, P2 ;  /* 0xffffffffff00c807 */ /* 0x000fe20001000000 */
[----:B------:R-:W-:Y:S01]  /*74c0*/  BSSY B1, `(.L_x_123) ;  /* 0x0000038000017945 */ /* 0x000fe20003800000 */
[----:B------:R-:W-:Y:S01]  /*74d0*/  LEA R58, R98, UR36, 0x3 ;  /* 0x00000024623a7c11 */ /* 0x000fe2000f8e18ff */
[----:B------:R-:W-:Y:S01]  /*74e0*/  VIADD R107, R108, UR36 ;  /* 0x000000246c6b7c36 */ /* 0x000fe20008000000 */
[----:B------:R-:W-:Y:S01]  /*74f0*/  @P0 SEL R0, R2, R0, !P1 ;  /* 0x0000000002000207 */ /* 0x000fe20004800000 */
[----:B------:R-:W-:Y:S01]  /*7500*/  IMAD.MOV.U32 R70, RZ, RZ, 0x1 ;  /* 0x00000001ff467424 */ /* 0x000fe200078e00ff */
[----:B------:R-:W-:Y:S01]  /*7510*/  SHF.L.U32 R3, R97, 0x1f, RZ ;  /* 0x0000001f61037819 */ /* 0x000fe200000006ff */
[----:B------:R-:W-:Y:S01]  /*7520*/  IMAD.MOV.U32 R68, RZ, RZ, RZ ;  /* 0x000000ffff447224 */ /* 0x000fe200078e00ff */
[----:B------:R-:W-:Y:S02]  /*7530*/  @!P4 LOP3.LUT R0, R0, 0x1, RZ, 0xc0, !PT ;  /* 0x000000010000c812 */ /* 0x000fe400078ec0ff */
[----:B------:R-:W-:Y:S02]  /*7540*/  CS2R R78, SRZ ;  /* 0x00000000004e7805 */ /* 0x000fe4000001ff00 */
[----:B------:R-:W-:Y:S02]  /*7550*/  LOP3.LUT P6, RZ, R101, 0x40, RZ, 0xc0, !PT ;  /* 0x0000004065ff7812 */ /* 0x000fe400078cc0ff */
[----:B------:R-:W-:Y:S02]  /*7560*/  CS2R R76, SRZ ;  /* 0x00000000004c7805 */ /* 0x000fe4000001ff00 */
[----:B------:R-:W-:Y:S02]  /*7570*/  ISETP.NE.U32.OR P5, PT, R0, 0x1, P4 ;  /* 0x000000010000780c */ /* 0x000fe400027a5470 */
[----:B------:R-:W-:Y:S02]  /*7580*/  CS2R R74, SRZ ;  /* 0x00000000004a7805 */ /* 0x000fe4000001ff00 */
[----:B------:R-:W-:Y:S02]  /*7590*/  SEL R69, R69, 0xfffffff0, !P6 ;  /* 0xfffffff045457807 */ /* 0x000fe40007000000 */
[----:B------:R-:W-:Y:S02]  /*75a0*/  CS2R R72, SRZ ;  /* 0x0000000000487805 */ /* 0x000fe4000001ff00 */
[----:B------:R-:W-:Y:S02]  /*75b0*/  P2R R109, PR, RZ, 0x20 ;  /* 0x00000020ff6d7803 */ /* 0x000fe40000000000 */
[----:B------:R-:W-:Y:S02]  /*75c0*/  CS2R R66, SRZ ;  /* 0x0000000000427805 */ /* 0x000fe4000001ff00 */
[----:B------:R-:W-:Y:S02]  /*75d0*/  CS2R R64, SRZ ;  /* 0x0000000000407805 */ /* 0x000fe4000001ff00 */
[----:B------:R-:W-:Y:S02]  /*75e0*/  CS2R R62, SRZ ;  /* 0x00000000003e7805 */ /* 0x000fe4000001ff00 */
[----:B------:R-:W-:Y:S01]  /*75f0*/  CS2R R60, SRZ ;  /* 0x00000000003c7805 */ /* 0x000fe2000001ff00 */
[----:B------:R-:W-:Y:S01]  /*7600*/  IMAD.IADD R107, R107, 0x1, R69 ;  /* 0x000000016b6b7824 */ /* 0x000fe200078e0245 */
[----:B------:R-:W-:Y:S04]  /*7610*/  @P5 SHF.L.U32 R0, RZ, 0x1f, RZ ;  /* 0x0000001fff005819 */ /* 0x000fe800000006ff */
[----:B------:R1:W2:Y:S01]  /*7620*/  @P5 SYNCS.PHASECHK.TRANS64.TRYWAIT P1, [UR36+0x170], R0 ;  /* 0x00017000ff0055a7 */ /* 0x0002a20008021124 */
[----:B------:R4:W3:Y:S01]  /*7630*/  SYNCS.PHASECHK.TRANS64.TRYWAIT P0, [R58+URZ+0x1e0], R3 ;  /* 0x0001e0033a0075a7 */ /* 0x0008e200080011ff */
[----:B-1----:R-:W-:Y:S02]  /*7640*/  SEL R0, RZ, 0xffffffff, P2 ;  /* 0xffffffffff007807 */ /* 0x002fe40001000000 */
[----:B------:R-:W-:Y:S04]  /*7650*/  LOP3.LUT P2, R105, R90, 0xff, RZ, 0xc0, !PT ;  /* 0x000000ff5a697812 */ /* 0x000fe8000784c0ff */
[----:B------:R-:W-:Y:S04]  /*7660*/  @P3 SEL R0, R2, R0, !P2 ;  /* 0x0000000002003207 */ /* 0x000fe80005000000 */
[----:B------:R-:W-:Y:S04]  /*7670*/  LOP3.LUT R0, R0, 0x1, RZ, 0xc0, !PT ;  /* 0x0000000100007812 */ /* 0x000fe800078ec0ff */
[----:B------:R-:W-:Y:S02]  /*7680*/  ISETP.NE.U32.AND P2, PT, R0, 0x1, PT ;  /* 0x000000010000780c */ /* 0x000fe40003f45070 */
[----:B------:R-:W-:Y:S02]  /*7690*/  SHF.R.U32.HI R0, RZ, 0x15, R59 ;  /* 0x00000015ff007819 */ /* 0x000fe4000001163b */
[----:B------:R-:W-:Y:S02]  /*76a0*/  P2R R71, PR, RZ, 0x4 ;  /* 0x00000004ff477803 */ /* 0x000fe40000000000 */
[----:B------:R-:W-:Y:S02]  /*76b0*/  LOP3.LUT R2, R0, 0x3, RZ, 0xc0, !PT ;  /* 0x0000000300027812 */ /* 0x000fe400078ec0ff */
[----:B--2---:R-:W-:Y:S01]  /*76c0*/  @P5 SEL R70, RZ, 0x1, !P1 ;  /* 0x00000001ff465807 */ /* 0x004fe20004800000 */
[----:B---34-:R-:W-:Y:S06]  /*76d0*/  @!P5 BRA `(.L_x_124) ;  /* 0x000000000058d947 */ /* 0x018fec0003800000 */
[----:B------:R-:W-:Y:S01]  /*76e0*/  IMAD.MOV.U32 R79, RZ, RZ, RZ ;  /* 0x000000ffff4f7224 */ /* 0x000fe200078e00ff */
[----:B------:R-:W-:Y:S01]  /*76f0*/  ISETP.NE.AND P1, PT, R70, RZ, PT ;  /* 0x000000ff4600720c */ /* 0x000fe20003f25270 */
[----:B------:R-:W-:Y:S01]  /*7700*/  BSSY B0, `(.L_x_125) ;  /* 0x000000c000007945 */ /* 0x000fe20003800000 */
[----:B------:R-:W-:Y:S02]  /*7710*/  CS2R R62, SRZ ;  /* 0x00000000003e7805 */ /* 0x000fe4000001ff00 */
[----:B------:R-:W-:Y:S02]  /*7720*/  CS2R R60, SRZ ;  /* 0x00000000003c7805 */ /* 0x000fe4000001ff00 */
[----:B------:R-:W-:Y:S02]  /*7730*/  CS2R R66, SRZ ;  /* 0x0000000000427805 */ /* 0x000fe4000001ff00 */
[----:B------:R-:W-:Y:S02]  /*7740*/  CS2R R64, SRZ ;  /* 0x0000000000407805 */ /* 0x000fe4000001ff00 */
[----:B------:R-:W-:Y:S02]  /*7750*/  CS2R R74, SRZ ;  /* 0x00000000004a7805 */ /* 0x000fe4000001ff00 */
[----:B------:R-:W-:Y:S02]  /*7760*/  CS2R R72, SRZ ;  /* 0x0000000000487805 */ /* 0x000fe4000001ff00 */
[----:B------:R-:W-:Y:S01]  /*7770*/  CS2R R76, SRZ ;  /* 0x00000000004c7805 */ /* 0x000fe2000001ff00 */
[----:B------:R-:W-:Y:S06]  /*7780*/  @P1 BRA `(.L_x_126) ;  /* 0x00000000000c1947 */ /* 0x000fec0003800000 */
[----:B------:R-:W-:Y:S04]  /*7790*/  SHF.L.U32 R5, RZ, 0x1f, RZ ;  /* 0x0000001fff057819 */ /* 0x000fe800000006ff */
[----:B------:R-:W1:Y:S02]  /*77a0*/  SYNCS.PHASECHK.TRANS64.TRYWAIT P1, [UR36+0x170], R5 ;  /* 0x00017005ff0075a7 */ /* 0x000e640008021124 */
[----:B-1----:R-:W-:Y:S05]  /*77b0*/  @!P1 BRA `(.L_x_127) ;  /* 0x0000008800849947 */ /* 0x002fea0003800000 */
.L_x_126:
[----:B------:R-:W-:Y:S05]  /*77c0*/  BSYNC B0 ;  /* 0x0000000000007941 */ /* 0x000fea0003800000 */
.L_x_125:
[----:B------:R-:W-:Y:S01]  /*77d0*/  ISETP.NE.AND P1, PT, R71, RZ, PT ;  /* 0x000000ff4700720c */ /* 0x000fe20003f25270 */
[----:B------:R-:W-:Y:S11]  /*77e0*/  HFMA2 R68, -RZ, RZ, 0, 5.9604644775390625e-08 ;  /* 0x00000001ff447431 */ /* 0x000ff600000001ff */
[----:B------:R-:W-:Y:S01]  /*77f0*/  @!UPT UIADD3 URZ, UPT, UPT, URZ, URZ, URZ ;  /* 0x000000fffffff290 */ /* 0x000fe2000fffe0ff */
[----:B------:R2:W3:Y:S04]  /*7800*/  @P1 LDS.128 R60, [R108+UR36+0x300] ;  /* 0x000300246c3c1984 */ /* 0x0004e80008000c00 */
[----:B------:R2:W4:Y:S04]  /*7810*/  @P1 LDS.128 R64, [R107+0x300] ;  /* 0x000300006b401984 */ /* 0x0005280000000c00 */
[----:B------:R2:W1:Y:S04]  /*7820*/  @P1 LDS.128 R72, [R108+UR36+0xb00] ;  /* 0x000b00246c481984 */ /* 0x0004680008000c00 */
[----:B------:R2:W1:Y:S02]  /*7830*/  @P1 LDS.128 R76, [R107+0xb00] ;  /* 0x000b00006b4c1984 */ /* 0x0004640000000c00 */
.L_x_124:
[----:B------:R-:W-:Y:S05]  /*7840*/  BSYNC B1 ;  /* 0x0000000000017941 */ /* 0x000fea0003800000 */
.L_x_123:
[----:B------:R-:W-:Y:S02]  /*7850*/  ISETP.NE.AND P1, PT, R102, R2, PT ;  /* 0x000000026600720c */ /* 0x000fe40003f25270 */
[----:B------:R-:W-:Y:S01]  /*7860*/  MOV R39, RZ ;  /* 0x000000ff00277202 */ /* 0x000fe20000000f00 */
[----:B------:R-:W-:Y:S10]  /*7870*/  @P0 BRA `(.L_x_128) ;  /* 0x0000000000080947 */ /* 0x000ff40003800000 */
[----:B------:R-:W5:Y:S02]  /*7880*/  SYNCS.PHASECHK.TRANS64.TRYWAIT P0, [R58+URZ+0x1e0], R3 ;  /* 0x0001e0033a0075a7 */ /* 0x000f6400080011ff */
[----:B-----5:R-:W-:Y:S05]  /*7890*/  @!P0 BRA `(.L_x_129) ;  /* 0x0000008800648947 */ /* 0x020fea0003800000 */
.L_x_128:
[----:B------:R-:W-:Y:S01]  /*78a0*/  IMAD.MOV.U32 R38, RZ, RZ, RZ ;  /* 0x000000ffff267224 */ /* 0x000fe200078e00ff */
[----:B------:R-:W-:Y:S02]  /*78b0*/  CS2R R36, SRZ ;  /* 0x0000000000247805 */ /* 0x000fe4000001ff00 */
        /* <DEDUP_REMOVED lines=13> */
[----:B-1----:R-:W-:Y:S01]  /*7990*/  CS2R R4, SRZ ;  /* 0x0000000000047805 */ /* 0x002fe2000001ff00 */
[----:B------:R-:W-:Y:S06]  /*79a0*/  @P1 BRA `(.L_x_130) ;  /* 0x0000000000bc1947 */ /* 0x000fec0003800000 */
[----:B------:R-:W-:Y:S11]  /*79b0*/  LOP3.LUT P0, RZ, R0, 0x3, R103, 0x48, !PT ;  /* 0x0000000300ff7812 */ /* 0x000ff60007804867 */
[----:B------:R-:W-:Y:S02]  /*79c0*/  @!UPT UIADD3 URZ, UPT, UPT, URZ, URZ, URZ ;  /* 0x000000fffffff290 */ /* 0x000fe4000fffe0ff */
[----:B------:R-:W-:Y:S05]  /*79d0*/  @!P0 BRA `(.L_x_131) ;  /* 0x0000000000408947 */ /* 0x000fea0003800000 */
[----:B------:R-:W1:Y:S01]  /*79e0*/  LDCU.64 UR8, c[0x4][0x70] ;  /* 0x01000e00ff0877ac */ /* 0x000e620008000a00 */
[----:B------:R-:W-:Y:S01]  /*79f0*/  MOV R15, 0x0 ;  /* 0x00000000000f7802 */ /* 0x000fe20000000f00 */
[----:B------:R-:W-:Y:S02]  /*7a00*/  HFMA2 R12, -RZ, RZ, 0, 5.9604644775390625e-08 ;  /* 0x00000001ff0c7431 */ /* 0x000fe400000001ff */
[----:B------:R-:W-:Y:S02]  /*7a10*/  IMAD.MOV.U32 R8, RZ, RZ, 0x192 ;  /* 0x00000192ff087424 */ /* 0x000fe400078e00ff */
[----:B------:R-:W-:Y:S01]  /*7a20*/  IMAD.MOV.U32 R13, RZ, RZ, RZ ;  /* 0x000000ffff0d7224 */ /* 0x000fe200078e00ff */
[----:B------:R-:W5:Y:S01]  /*7a30*/  LDCU.64 UR6, c[0x4][0x78] ;  /* 0x01000f00ff0677ac */ /* 0x000f620008000a00 */
[----:B------:R-:W2:Y:S01]  /*7a40*/  LDC.64 R14, c[0x4][R15] ;  /* 0x010000000f0e7b82 */ /* 0x000ea20000000a00 */
[----:B------:R-:W3:Y:S01]  /*7a50*/  LDCU.64 UR4, c[0x4][0x10] ;  /* 0x01000200ff0477ac */ /* 0x000ee20008000a00 */
[----:B-1----:R-:W-:Y:S01]  /*7a60*/  MOV R5, UR9 ;  /* 0x0000000900057c02 */ /* 0x002fe20008000f00 */
[----:B------:R-:W-:Y:S01]  /*7a70*/  IMAD.U32 R4, RZ, RZ, UR8 ;  /* 0x00000008ff047e24 */ /* 0x000fe2000f8e00ff */
[----:B-----5:R-:W-:Y:S01]  /*7a80*/  MOV R7, UR7 ;  /* 0x0000000700077c02 */ /* 0x020fe20008000f00 */
[----:B------:R-:W-:Y:S01]  /*7a90*/  IMAD.U32 R6, RZ, RZ, UR6 ;  /* 0x00000006ff067e24 */ /* 0x000fe2000f8e00ff */
[----:B---3--:R-:W-:Y:S01]  /*7aa0*/  MOV R11, UR5 ;  /* 0x00000005000b7c02 */ /* 0x008fe20008000f00 */
[----:B------:R-:W-:Y:S02]  /*7ab0*/  IMAD.U32 R10, RZ, RZ, UR4 ;  /* 0x00000004ff0a7e24 */ /* 0x000fe4000f8e00ff */
[----:B------:R-:W-:Y:S07]  /*7ac0*/  LEPC R20, `(.L_x_131) ;  /* 0x000000001014794e */ /* 0x000fee0000000000 */
[----:B--2-4-:R-:W-:Y:S05]  /*7ad0*/  CALL.ABS.NOINC R14 ;  /* 0x000000000e007343 */ /* 0x014fea0003c00000 */
.L_x_131:
[----:B------:R-:W-:Y:S05]  /*7ae0*/  WARPSYNC.ALL ;  /* 0x0000000000007948 */ /* 0x000fea0003800000 */
[C---:B------:R-:W-:Y:S01]  /*7af0*/  R2UR UR4, R59.reuse ;  /* 0x000000003b0472ca */ /* 0x040fe200000e0000 */
[----:B------:R-:W-:Y:S05]  /*7b00*/  VIADD R0, R59, 0x40 ;  /* 0x000000403b007836 */ /* 0x000fea0000000000 */
[----:B------:R-:W-:Y:S04]  /*7b10*/  SHF.R.U32.HI R0, RZ, 0x15, R0 ;  /* 0x00000015ff007819 */ /* 0x000fe80000011600 */
[----:B------:R-:W-:Y:S03]  /*7b20*/  LOP3.LUT P0, RZ, R0, 0x3, R103, 0x48, !PT ;  /* 0x0000000300ff7812 */ /* 0x000fe60007804867 */
[----:B------:R-:W1:Y:S10]  /*7b30*/  LDTM.x16 R24, tmem[UR4] ;  /* 0x00000004001879ee */ /* 0x000e740008240000 */
[----:B-1----:R-:W-:Y:S05]  /*7b40*/  @!P0 BRA `(.L_x_132) ;  /* 0x0000000000408947 */ /* 0x002fea0003800000 */
        /* <DEDUP_REMOVED lines=16> */
.L_x_132:
[----:B------:R-:W-:Y:S05]  /*7c50*/  WARPSYNC.ALL ;  /* 0x0000000000007948 */ /* 0x000fea0003800000 */
[----:B------:R-:W-:Y:S11]  /*7c60*/  R2UR UR4, R59 ;  /* 0x000000003b0472ca */ /* 0x000ff600000e0000 */
[----:B------:R-:W-:Y:S02]  /*7c70*/  @!UPT UIADD3 URZ, UPT, UPT, URZ, URZ, URZ ;  /* 0x000000fffffff290 */ /* 0x000fe4000fffe0ff */
[----:B------:R-:W1:Y:S02]  /*7c80*/  LDTM.x16 R4, tmem[UR4+0x40] ;  /* 0x00004004000479ee */ /* 0x000e640008240000 */
[----:B-1----:R-:W-:Y:S01]  /*7c90*/  NOP ;  /* 0x0000000000007918 */ /* 0x002fe20000000000 */
.L_x_130:
[----:B---3--:R-:W-:Y:S01]  /*7ca0*/  SHF.L.U32 R20, R60, 0x10, RZ ;  /* 0x000000103c147819 */ /* 0x008fe200000006ff */
[----:B------:R-:W-:Y:S01]  /*7cb0*/  FMUL R0, R52, R24 ;  /* 0x0000001834007220 */ /* 0x000fe20000400000 */
[----:B------:R-:W-:Y:S01]  /*7cc0*/  ISETP.NE.AND P0, PT, R102, R2, PT ;  /* 0x000000026600720c */ /* 0x000fe20003f05270 */
[----:B------:R-:W-:Y:S01]  /*7cd0*/  FMUL R2, R52, R25 ;  /* 0x0000001934027220 */ /* 0x000fe20000400000 */
[----:B------:R-:W-:Y:S01]  /*7ce0*/  LOP3.LUT R21, R60, 0xffff0000, RZ, 0xc0, !PT ;  /* 0xffff00003c157812 */ /* 0x000fe200078ec0ff */
[----:B------:R-:W-:Y:S01]  /*7cf0*/  FFMA R0, R53, R20, R0 ;  /* 0x0000001435007223 */ /* 0x000fe20000000000 */
[C---:B------:R-:W-:Y:S01]  /*7d00*/  SHF.L.U32 R22, R61.reuse, 0x10, RZ ;  /* 0x000000103d167819 */ /* 0x040fe200000006ff */
[----:B------:R-:W-:Y:S01]  /*7d10*/  FMUL R3, R52, R26 ;  /* 0x0000001a34037220 */ /* 0x000fe20000400000 */
[----:B------:R-:W-:Y:S01]  /*7d20*/  LOP3.LUT R23, R61, 0xffff0000, RZ, 0xc0, !PT ;  /* 0xffff00003d177812 */ /* 0x000fe200078ec0ff */
[C---:B------:R-:W-:Y:S01]  /*7d30*/  FFMA R2, R53.reuse, R21, R2 ;  /* 0x0000001535027223 */ /* 0x040fe20000000002 */
[----:B------:R-:W-:Y:S01]  /*7d40*/  SHF.L.U32 R40, R62, 0x10, RZ ;  /* 0x000000103e287819 */ /* 0x000fe200000006ff */
[----:B------:R-:W-:Y:S01]  /*7d50*/  FMUL R20, R52, R27 ;  /* 0x0000001b34147220 */ /* 0x000fe20000400000 */
[----:B------:R-:W-:Y:S01]  /*7d60*/  LOP3.LUT R41, R62, 0xffff0000, RZ, 0xc0, !PT ;  /* 0xffff00003e297812 */ /* 0x000fe200078ec0ff */
[----:B------:R-:W-:Y:S01]  /*7d70*/  FFMA R3, R53, R22, R3 ;  /* 0x0000001635037223 */ /* 0x000fe20000000003 */
[----:B------:R-:W-:Y:S01]  /*7d80*/  F2FP.BF16.F32.PACK_AB R112, R2, R0 ;  /* 0x000000000270723e */ /* 0x000fe200000010ff */
[C---:B------:R-:W-:Y:S01]  /*7d90*/  FMUL R21, R52.reuse, R28 ;  /* 0x0000001c34157220 */ /* 0x040fe20000400000 */
[----:B------:R-:W-:Y:S01]  /*7da0*/  LOP3.LUT R42, R77, 0xffff0000, RZ, 0xc0, !PT ;  /* 0xffff00004d2a7812 */ /* 0x000fe200078ec0ff */
[----:B------:R-:W-:Y:S01]  /*7db0*/  FMUL R22, R52, R29 ;  /* 0x0000001d34167220 */ /* 0x000fe20000400000 */
[----:B------:R-:W-:Y:S01]  /*7dc0*/  SHF.L.U32 R54, R78, 0x10, RZ ;  /* 0x000000104e367819 */ /* 0x000fe200000006ff */
[----:B------:R-:W-:Y:S01]  /*7dd0*/  FFMA R20, R53, R23, R20 ;  /* 0x0000001735147223 */ /* 0x000fe20000000014 */
[----:B------:R-:W-:Y:S01]  /*7de0*/  SHF.L.U32 R23, R63, 0x10, RZ ;  /* 0x000000103f177819 */ /* 0x000fe200000006ff */
[----:B------:R-:W-:Y:S01]  /*7df0*/  FFMA R21, R53, R40, R21 ;  /* 0x0000002835157223 */ /* 0x000fe20000000015 */
[----:B------:R-:W-:Y:S01]  /*7e00*/  LOP3.LUT R40, R63, 0xffff0000, RZ, 0xc0, !PT ;  /* 0xffff00003f287812 */ /* 0x000fe200078ec0ff */
[C---:B------:R-:W-:Y:S01]  /*7e10*/  FFMA R22, R53.reuse, R41, R22 ;  /* 0x0000002935167223 */ /* 0x040fe20000000016 */
[----:B------:R-:W-:Y:S01]  /*7e20*/  F2FP.BF16.F32.PACK_AB R113, R20, R3 ;  /* 0x000000031471723e */ /* 0x000fe200000010ff */
[----:B------:R-:W-:Y:S01]  /*7e30*/  FMUL R0, R52, R30 ;  /* 0x0000001e34007220 */ /* 0x000fe20000400000 */
[----:B----4-:R-:W-:Y:S01]  /*7e40*/  LOP3.LUT R41, R66, 0xffff0000, RZ, 0xc0, !PT ;  /* 0xffff000042297812 */ /* 0x010fe200078ec0ff */
[----:B------:R-:W-:Y:S01]  /*7e50*/  FMUL R2, R52, R31 ;  /* 0x0000001f34027220 */ /* 0x000fe20000400000 */
[----:B------:R-:W-:Y:S01]  /*7e60*/  F2FP.BF16.F32.PACK_AB R114, R22, R21 ;  /* 0x000000151672723e */ /* 0x000fe200000010ff */
[C---:B------:R-:W-:Y:S01]  /*7e70*/  FFMA R0, R53.reuse, R23, R0 ;  /* 0x0000001735007223 */ /* 0x040fe20000000000 */
[C---:B------:R-:W-:Y:S01]  /*7e80*/  SHF.L.U32 R22, R64.reuse, 0x10, RZ ;  /* 0x0000001040167819 */ /* 0x040fe200000006ff */
[----:B------:R-:W-:Y:S01]  /*7e90*/  FFMA R2, R53, R40, R2 ;  /* 0x0000002835027223 */ /* 0x000fe20000000002 */
[----:B------:R-:W-:Y:S01]  /*7ea0*/  LOP3.LUT R23, R64, 0xffff0000, RZ, 0xc0, !PT ;  /* 0xffff000040177812 */ /* 0x000fe200078ec0ff */
[C---:B------:R-:W-:Y:S01]  /*7eb0*/  FMUL R3, R52.reuse, R32 ;  /* 0x0000002034037220 */ /* 0x040fe20000400000 */
[----:B------:R-:W-:Y:S01]  /*7ec0*/  SHF.L.U32 R40, R65, 0x10, RZ ;  /* 0x0000001041287819 */ /* 0x000fe200000006ff */
[----:B------:R-:W-:Y:S01]  /*7ed0*/  FMUL R20, R52, R33 ;  /* 0x0000002134147220 */ /* 0x000fe20000400000 */
[----:B------:R-:W-:Y:S01]  /*7ee0*/  F2FP.BF16.F32.PACK_AB R115, R2, R0 ;  /* 0x000000000273723e */ /* 0x000fe200000010ff */
[----:B------:R-:W-:Y:S01]  /*7ef0*/  FMUL R21, R52, R34 ;  /* 0x0000002234157220 */ /* 0x000fe20000400000 */
[----:B------:R-:W-:Y:S01]  /*7f00*/  LOP3.LUT R55, R78, 0xffff0000, RZ, 0xc0, !PT ;  /* 0xffff00004e377812 */ /* 0x000fe200078ec0ff */
[----:B------:R-:W-:Y:S01]  /*7f10*/  FFMA R3, R53, R22, R3 ;  /* 0x0000001635037223 */ /* 0x000fe20000000003 */
[----:B------:R-:W-:Y:S01]  /*7f20*/  SHF.L.U32 R56, R79, 0x10, RZ ;  /* 0x000000104f387819 */ /* 0x000fe200000006ff */
[----:B------:R-:W-:Y:S01]  /*7f30*/  FFMA R20, R53, R23, R20 ;  /* 0x0000001735147223 */ /* 0x000fe20000000014 */
[----:B------:R-:W-:Y:S01]  /*7f40*/  LOP3.LUT R23, R65, 0xffff0000, RZ, 0xc0, !PT ;  /* 0xffff000041177812 */ /* 0x000fe200078ec0ff */
[----:B------:R-:W-:Y:S01]  /*7f50*/  FFMA R21, R53, R40, R21 ;  /* 0x0000002835157223 */ /* 0x000fe20000000015 */
[----:B------:R-:W-:Y:S01]  /*7f60*/  SHF.L.U32 R40, R66, 0x10, RZ ;  /* 0x0000001042287819 */ /* 0x000fe200000006ff */
[----:B------:R-:W-:Y:S01]  /*7f70*/  FMUL R0, R52, R35 ;  /* 0x0000002334007220 */ /* 0x000fe20000400000 */
[----:B------:R-:W-:Y:S01]  /*7f80*/  F2FP.BF16.F32.PACK_AB R116, R20, R3 ;  /* 0x000000031474723e */ /* 0x000fe200000010ff */
[C---:B------:R-:W-:Y:S01]  /*7f90*/  FMUL R2, R52.reuse, R36 ;  /* 0x0000002434027220 */ /* 0x040fe20000400000 */
[----:B------:R-:W-:Y:S01]  /*7fa0*/  LOP3.LUT R57, R79, 0xffff0000, RZ, 0xc0, !PT ;  /* 0xffff00004f397812 */ /* 0x000fe200078ec0ff */
[----:B------:R-:W-:Y:S01]  /*7fb0*/  FMUL R22, R52, R37 ;  /* 0x0000002534167220 */ /* 0x000fe20000400000 */
[----:B------:R-:W-:Y:S01]  /*7fc0*/  ISETP.NE.AND P1, PT, R102, RZ, PT ;  /* 0x000000ff6600720c */ /* 0x000fe20003f25270 */
[----:B------:R-:W-:Y:S01]  /*7fd0*/  FFMA R0, R53, R23, R0 ;  /* 0x0000001735007223 */ /* 0x000fe20000000000 */
[----:B------:R-:W-:Y:S01]  /*7fe0*/  SHF.L.U32 R23, R67, 0x10, RZ ;  /* 0x0000001043177819 */ /* 0x000fe200000006ff */
[----:B------:R-:W-:Y:S01]  /*7ff0*/  FFMA R2, R53, R40, R2 ;  /* 0x0000002835027223 */ /* 0x000fe20000000002 */
[----:B------:R-:W-:Y:S01]  /*8000*/  LOP3.LUT R40, R67, 0xffff0000, RZ, 0xc0, !PT ;  /* 0xffff000043287812 */ /* 0x000fe200078ec0ff */
[----:B------:R1:W-:Y:S01]  /*8010*/  @!P0 STS.128 [R108+UR36+0x300], R112 ;  /* 0x000300706c008988 */ /* 0x0003e20008000c24 */
[----:B------:R-:W-:Y:S01]  /*8020*/  F2FP.BF16.F32.PACK_AB R117, R0, R21 ;  /* 0x000000150075723e */ /* 0x000fe200000010ff */
[C---:B------:R-:W-:Y:S01]  /*8030*/  FFMA R22, R53.reuse, R41, R22 ;  /* 0x0000002935167223 */ /* 0x040fe20000000016 */
[----:B------:R-:W-:Y:S01]  /*8040*/  LOP3.LUT R41, R74, 0xffff0000, RZ, 0xc0, !PT ;  /* 0xffff00004a297812 */ /* 0x000fe200078ec0ff */
[C---:B------:R-:W-:Y:S01]  /*8050*/  FMUL R3, R52.reuse, R38 ;  /* 0x0000002634037220 */ /* 0x040fe20000400000 */
[C---:B------:R-:W-:Y:S01]  /*8060*/  FMUL R20, R52.reuse, R39 ;  /* 0x0000002734147220 */ /* 0x040fe20000400000 */
        /* <DEDUP_REMOVED lines=9> */
[C---:B------:R-:W-:Y:S01]  /*8100*/  FFMA R0, R53.reuse, R22, R0 ;  /* 0x0000001635007223 */ /* 0x040fe20000000000 */
[C---:B------:R-:W-:Y:S01]  /*8110*/  FFMA R2, R53.reuse, R23, R2 ;  /* 0x0000001735027223 */ /* 0x040fe20000000002 */
[----:B------:R-:W-:Y:S01]  /*8120*/  F2FP.BF16.F32.PACK_AB R119, R20, R3 ;  /* 0x000000031477723e */ /* 0x000fe200000010ff */
[----:B------:R-:W-:Y:S01]  /*8130*/  FFMA R21, R53, R40, R21 ;  /* 0x0000002835157223 */ /* 0x000fe20000000015 */
[----:B------:R-:W-:Y:S01]  /*8140*/  LOP3.LUT R23, R73, 0xffff0000, RZ, 0xc0, !PT ;  /* 0xffff000049177812 */ /* 0x000fe200078ec0ff */
[----:B------:R-:W-:Y:S01]  /*8150*/  FMUL R3, R52, R7 ;  /* 0x0000000734037220 */ /* 0x000fe20000400000 */
[----:B------:R-:W-:Y:S01]  /*8160*/  SHF.L.U32 R40, R74, 0x10, RZ ;  /* 0x000000104a287819 */ /* 0x000fe200000006ff */
[----:B------:R1:W-:Y:S01]  /*8170*/  @!P0 STS.128 [R107+0x300], R116 ;  /* 0x000300746b008388 */ /* 0x0003e20000000c00 */
[C---:B------:R-:W-:Y:S01]  /*8180*/  FMUL R20, R52.reuse, R8 ;  /* 0x0000000834147220 */ /* 0x040fe20000400000 */
[----:B------:R-:W-:Y:S01]  /*8190*/  FMUL R22, R52, R9 ;  /* 0x0000000934167220 */ /* 0x000fe20000400000 */
[C---:B------:R-:W-:Y:S01]  /*81a0*/  FFMA R3, R53.reuse, R23, R3 ;  /* 0x0000001735037223 */ /* 0x040fe20000000003 */
[----:B------:R-:W-:Y:S01]  /*81b0*/  F2FP.BF16.F32.PACK_AB R120, R2, R0 ;  /* 0x000000000278723e */ /* 0x000fe200000010ff */
[----:B------:R-:W-:Y:S01]  /*81c0*/  FFMA R20, R53, R40, R20 ;  /* 0x0000002835147223 */ /* 0x000fe20000000014 */
[C---:B------:R-:W-:Y:S01]  /*81d0*/  SHF.L.U32 R23, R75.reuse, 0x10, RZ ;  /* 0x000000104b177819 */ /* 0x040fe200000006ff */
[C---:B------:R-:W-:Y:S01]  /*81e0*/  FMUL R0, R52.reuse, R10 ;  /* 0x0000000a34007220 */ /* 0x040fe20000400000 */
[----:B------:R-:W-:Y:S01]  /*81f0*/  LOP3.LUT R40, R75, 0xffff0000, RZ, 0xc0, !PT ;  /* 0xffff00004b287812 */ /* 0x000fe200078ec0ff */
[C---:B------:R-:W-:Y:S01]  /*8200*/  FFMA R22, R53.reuse, R41, R22 ;  /* 0x0000002935167223 */ /* 0x040fe20000000016 */
[C---:B------:R-:W-:Y:S01]  /*8210*/  FMUL R2, R52.reuse, R11 ;  /* 0x0000000b34027220 */ /* 0x040fe20000400000 */
[----:B------:R-:W-:Y:S01]  /*8220*/  FFMA R0, R53, R23, R0 ;  /* 0x0000001735007223 */ /* 0x000fe20000000000 */
[----:B------:R-:W-:Y:S01]  /*8230*/  F2FP.BF16.F32.PACK_AB R121, R3, R21 ;  /* 0x000000150379723e */ /* 0x000fe200000010ff */
[----:B------:R-:W-:Y:S01]  /*8240*/  FMUL R3, R52, R12 ;  /* 0x0000000c34037220 */ /* 0x000fe20000400000 */
[----:B------:R-:W-:Y:S01]  /*8250*/  FFMA R2, R53, R40, R2 ;  /* 0x0000002835027223 */ /* 0x000fe20000000002 */
[----:B------:R-:W-:Y:S01]  /*8260*/  SHF.L.U32 R23, R76, 0x10, RZ ;  /* 0x000000104c177819 */ /* 0x000fe200000006ff */
[----:B------:R-:W-:Y:S01]  /*8270*/  FMUL R21, R52, R14 ;  /* 0x0000000e34157220 */ /* 0x000fe20000400000 */
[----:B------:R-:W-:Y:S01]  /*8280*/  F2FP.BF16.F32.PACK_AB R122, R22, R20 ;  /* 0x00000014167a723e */ /* 0x000fe200000010ff */
[----:B------:R-:W-:Y:S01]  /*8290*/  FMUL R20, R52, R13 ;  /* 0x0000000d34147220 */ /* 0x000fe20000400000 */
[----:B------:R-:W-:Y:S01]  /*82a0*/  LOP3.LUT R40, R76, 0xffff0000, RZ, 0xc0, !PT ;  /* 0xffff00004c287812 */ /* 0x000fe200078ec0ff */
[C---:B------:R-:W-:Y:S01]  /*82b0*/  FMUL R22, R52.reuse, R15 ;  /* 0x0000000f34167220 */ /* 0x040fe20000400000 */
[----:B------:R-:W-:Y:S01]  /*82c0*/  SHF.L.U32 R41, R77, 0x10, RZ ;  /* 0x000000104d297819 */ /* 0x000fe200000006ff */
[C---:B------:R-:W-:Y:S01]  /*82d0*/  FFMA R3, R53.reuse, R23, R3 ;  /* 0x0000001735037223 */ /* 0x040fe20000000003 */
[C---:B------:R-:W-:Y:S01]  /*82e0*/  FMUL R23, R52.reuse, R16 ;  /* 0x0000001034177220 */ /* 0x040fe20000400000 */
[C---:B------:R-:W-:Y:S01]  /*82f0*/  FFMA R20, R53.reuse, R40, R20 ;  /* 0x0000002835147223 */ /* 0x040fe20000000014 */
[C---:B------:R-:W-:Y:S01]  /*8300*/  FMUL R40, R52.reuse, R17 ;  /* 0x0000001134287220 */ /* 0x040fe20000400000 */
[C---:B------:R-:W-:Y:S01]  /*8310*/  FFMA R21, R53.reuse, R41, R21 ;  /* 0x0000002935157223 */ /* 0x040fe20000000015 */
[C---:B------:R-:W-:Y:S01]  /*8320*/  FFMA R22, R53.reuse, R42, R22 ;  /* 0x0000002a35167223 */ /* 0x040fe20000000016 */
[C---:B------:R-:W-:Y:S01]  /*8330*/  FMUL R41, R52.reuse, R18 ;  /* 0x0000001234297220 */ /* 0x040fe20000400000 */
[----:B------:R-:W-:Y:S01]  /*8340*/  FMUL R42, R52, R19 ;  /* 0x00000013342a7220 */ /* 0x000fe20000400000 */
[----:B------:R-:W-:Y:S01]  /*8350*/  F2FP.BF16.F32.PACK_AB R123, R2, R0 ;  /* 0x00000000027b723e */ /* 0x000fe200000010ff */
[C---:B------:R-:W-:Y:S01]  /*8360*/  FFMA R23, R53.reuse, R54, R23 ;  /* 0x0000003635177223 */ /* 0x040fe20000000017 */
[C---:B------:R-:W-:Y:S01]  /*8370*/  FFMA R40, R53.reuse, R55, R40 ;  /* 0x0000003735287223 */ /* 0x040fe20000000028 */
[C---:B------:R-:W-:Y:S01]  /*8380*/  FFMA R41, R53.reuse, R56, R41 ;  /* 0x0000003835297223 */ /* 0x040fe20000000029 */
[----:B------:R-:W-:Y:S01]  /*8390*/  FFMA R42, R53, R57, R42 ;  /* 0x00000039352a7223 */ /* 0x000fe2000000002a */
[----:B------:R1:W-:Y:S01]  /*83a0*/  @!P0 STS.128 [R108+UR36+0xb00], R120 ;  /* 0x000b00786c008988 */ /* 0x0003e20008000c24 */
[----:B------:R-:W-:Y:S02]  /*83b0*/  F2FP.BF16.F32.PACK_AB R21, R22, R21 ;  /* 0x000000151615723e */ /* 0x000fe400000010ff */
[----:B------:R-:W-:Y:S02]  /*83c0*/  F2FP.BF16.F32.PACK_AB R22, R40, R23 ;  /* 0x000000172816723e */ /* 0x000fe400000010ff */
[----:B------:R-:W-:Y:S02]  /*83d0*/  F2FP.BF16.F32.PACK_AB R20, R20, R3 ;  /* 0x000000031414723e */ /* 0x000fe400000010ff */
[----:B------:R-:W-:Y:S05]  /*83e0*/  F2FP.BF16.F32.PACK_AB R23, R42, R41 ;  /* 0x000000292a17723e */ /* 0x000fea00000010ff */
[----:B------:R1:W-:Y:S01]  /*83f0*/  @!P0 STS.128 [R107+0xb00], R20 ;  /* 0x000b00146b008388 */ /* 0x0003e20000000c00 */
[----:B------:R-:W-:Y:S01]  /*8400*/  @!PT LDS RZ, [RZ] ;  /* 0x00000000fffff984 */ /* 0x000fe20000000800 */
[----:B------:R-:W-:Y:S01]  /*8410*/  @!PT LDS RZ, [RZ] ;  /* 0x00000000fffff984 */ /* 0x000fe20000000800 */
[----:B------:R-:W-:Y:S01]  /*8420*/  @!PT LDS RZ, [RZ] ;  /* 0x00000000fffff984 */ /* 0x000fe20000000800 */
[----:B------:R-:W-:Y:S01]  /*8430*/  @!PT LDS RZ, [RZ] ;  /* 0x00000000fffff984 */ /* 0x000fe20000000800 */
[----:B------:R3:W-:Y:S07]  /*8440*/  MEMBAR.ALL.CTA ;  /* 0x0000000000007992 */ /* 0x0007ee0000008000 */
[----:B---3--:R-:W3:Y:S01]  /*8450*/  FENCE.VIEW.ASYNC.S ;  /* 0x00000000000073c6 */ /* 0x008ee20000000000 */
[----:B------:R-:W-:Y:S05]  /*8460*/  WARPSYNC.ALL ;  /* 0x0000000000007948 */ /* 0x000fea0003800000 */
[----:B------:R-:W-:Y:S01]  /*8470*/  BSSY.RECONVERGENT B0, `(.L_x_133) ;  /* 0x0000011000007945 */ /* 0x000fe20003800200 */
[----:B---3--:R-:W-:Y:S06]  /*8480*/  BAR.SYNC.DEFER_BLOCKING 0x1, 0x80 ;  /* 0x0042000000007b1d */ /* 0x008fec0000010000 */
[----:B------:R-:W-:Y:S05]  /*8490*/  @P1 BRA `(.L_x_134) ;  /* 0x0000000000381947 */ /* 0x000fea0003800000 */
[----:B------:R-:W-:Y:S02]  /*84a0*/  UIADD3 UR4, UPT, UPT, UR36, 0x300, URZ ;  /* 0x0000030024047890 */ /* 0x000fe4000fffe0ff */
[----:B------:R-:W-:Y:S01]  /*84b0*/  UIADD3 UR8, UP0, UPT, UR50, 0xa80, URZ ;  /* 0x00000a8032087890 */ /* 0x000fe2000ff1e0ff */
[----:B------:R-:W-:Y:S01]  /*84c0*/  UMOV UR43, UR44 ;  /* 0x0000002c002b7c82 */ /* 0x000fe20008000000 */
[----:B------:R-:W-:Y:S02]  /*84d0*/  UIADD3 UR5, UPT, UPT, UR41, 0x40, URZ ;  /* 0x0000004029057890 */ /* 0x000fe4000fffe0ff */
[----:B------:R-:W-:Y:S01]  /*84e0*/  MOV R92, UR4 ;  /* 0x00000004005c7c02 */ /* 0x000fe20008000f00 */
[----:B------:R-:W-:Y:S02]  /*84f0*/  UIADD3.X UR9, UPT, UPT, URZ, UR51, URZ, UP0, !UPT ;  /* 0x00000033ff097290 */ /* 0x000fe400087fe4ff */
[----:B------:R-:W-:Y:S01]  /*8500*/  UIADD3 UR4, UPT, UPT, UR36, 0xb00, URZ ;  /* 0x00000b0024047890 */ /* 0x000fe2000fffe0ff */
[----:B------:R-:W-:Y:S01]  /*8510*/  R2UR UR40, R92 ;  /* 0x000000005c2872ca */ /* 0x000fe200000e0000 */
[----:B------:R-:W-:Y:S01]  /*8520*/  UMOV UR6, UR42 ;  /* 0x0000002a00067c82 */ /* 0x000fe20008000000 */
[----:B------:R-:W-:Y:S11]  /*8530*/  UMOV UR7, UR44 ;  /* 0x0000002c00077c82 */ /* 0x000ff60008000000 */
[----:B------:R3:W-:Y:S01]  /*8540*/  UTMASTG.3D [UR40], [UR8] ;  /* 0x00000028080073b5 */ /* 0x0007e20008010000 */
[----:B------:R3:W-:Y:S01]  /*8550*/  UTMASTG.3D [UR4], [UR8] ;  /* 0x00000004080073b5 */ /* 0x0007e20008010000 */
[----:B------:R0:W-:Y:S01]  /*8560*/  UTMACMDFLUSH ;  /* 0x00000000000079b7 */ /* 0x0001e20000000000 */
[----:B---3--:R-:W-:Y:S04]  /*8570*/  DEPBAR.LE SB0, 0x1 ;  /* 0x000080400000791a */ /* 0x008fe80000000000 */
.L_x_134:
[----:B------:R-:W-:Y:S05]  /*8580*/  BSYNC.RECONVERGENT B0 ;  /* 0x0000000000007941 */ /* 0x000fea0003800200 */
.L_x_133:
[----:B------:R-:W-:Y:S01]  /*8590*/  BAR.SYNC.DEFER_BLOCKING 0x1, 0x80 ;  /* 0x0042000000007b1d */ /* 0x000fe20000010000 */
[----:B------:R-:W-:Y:S01]  /*85a0*/  ISETP.NE.AND P1, PT, R109, RZ, PT ;  /* 0x000000ff6d00720c */ /* 0x000fe20003f25270 */
[----:B------:R-:W-:Y:S01]  /*85b0*/  UISETP.NE.AND UP0, UPT, UR45, URZ, UPT ;  /* 0x000000ff2d00728c */ /* 0x000fe2000bf05270 */
[----:B------:R-:W-:Y:S11]  /*85c0*/  LEA R2, R68, UR36, 0x3 ;  /* 0x0000002444027c11 */ /* 0x000ff6000f8e18ff */
[----:B------:R-:W-:Y:S01]  /*85d0*/  @P1 SHF.L.U32 R3, RZ, 0x1f, RZ ;  /* 0x0000001fff031819 */ /* 0x000fe200000006ff */
[----:B------:R-:W-:Y:S06]  /*85e0*/  BRA.U !UP0, `(.L_x_135) ;  /* 0x0000000108247547 */ /* 0x000fec000b800000 */
[----:B-1----:R-:W-:Y:S01]  /*85f0*/  IMAD.U32 R20, RZ, RZ, UR56 ;  /* 0x00000038ff147e24 */ /* 0x002fe2000f8e00ff */
[----:B------:R-:W-:Y:S01]  /*8600*/  MOV R0, UR37 ;  /* 0x0000002500007c02 */ /* 0x000fe20008000f00 */
[----:B------:R-:W-:Y:S03]  /*8610*/  UIADD3 UR56, UPT, UPT, UR56, 0x1, URZ ;  /* 0x0000000138387890 */ /* 0x000fe6000fffe0ff */
[----:B------:R-:W-:Y:S01]  /*8620*/  @P1 LEA R20, R20, UR36, 0x3 ;  /* 0x0000002414141c11 */ /* 0x000fe2000f8e18ff */
[----:B------:R-:W-:Y:S04]  /*8630*/  UISETP.NE.AND UP0, UPT, UR56, 0x4, UPT ;  /* 0x000000043800788c */ /* 0x000fe8000bf05270 */
[----:B------:R-:W-:Y:S01]  /*8640*/  @P1 VIADD R20, R20, 0x190 ;  /* 0x0000019014141836 */ /* 0x000fe20000000000 */
[----:B------:R-:W-:Y:S04]  /*8650*/  USEL UR56, UR56, URZ, UP0 ;  /* 0x000000ff38387287 */ /* 0x000fe80008000000 */
[----:B------:R-:W-:Y:S04]  /*8660*/  @P1 PRMT R0, R0, 0x654, R20 ;  /* 0x0000065400001816 */ /* 0x000fe80000000014 */
[----:B------:R3:W-:Y:S04]  /*8670*/  @P1 SYNCS.ARRIVE.TRANS64.RED.A1T0 RZ, [R0+URZ], RZ ;  /* 0x000000ff00ff19a7 */ /* 0x0007e800081004ff */
.L_x_135:
[----:B------:R-:W4:Y:S01]  /*8680*/  @P1 SYNCS.PHASECHK.TRANS64.TRYWAIT P0, [R2+URZ+0x170], R3 ;  /* 0x00017003020015a7 */ /* 0x000f2200080011ff */
[----:B------:R-:W-:Y:S01]  /*8690*/  BSSY B1, `(.L_x_136) ;  /* 0x0000014000017945 */ /* 0x000fe20003800000 */
[----:B----4-:R-:W-:Y:S03]  /*86a0*/  @P1 SEL R70, RZ, 0x1, !P0 ;  /* 0x00000001ff461807 */ /* 0x010fe60004000000 */
[----:B------:R-:W-:Y:S05]  /*86b0*/  @!P1 BRA `(.L_x_137) ;  /* 0x0000000000449947 */ /* 0x000fea0003800000 */
[----:B------:R-:W-:Y:S01]  /*86c0*/  ISETP.NE.AND P1, PT, R71, RZ, PT ;  /* 0x000000ff4700720c */ /* 0x000fe20003f25270 */
[----:B------:R-:W-:Y:S01]  /*86d0*/  BSSY B0, `(.L_x_138) ;  /* 0x0000009000007945 */ /* 0x000fe20003800000 */
[----:B------:R-:W-:Y:S11]  /*86e0*/  ISETP.NE.AND P0, PT, R70, RZ, PT ;  /* 0x000000ff4600720c */ /* 0x000ff60003f05270 */
[----:B-1----:R-:W-:Y:S05]  /*86f0*/  @P1 IMAD R20, R68, 0x1000, R108 ;  /* 0x0000100044141824 */ /* 0x002fea00078e026c */
[----:B------:R-:W-:Y:S05]  /*8700*/  @P1 IADD3 R3, PT, PT, R20, UR36, RZ ;  /* 0x0000002414031c10 */ /* 0x000fea000fffe0ff */
[----:B------:R-:W-:Y:S01]  /*8710*/  @P1 IMAD.IADD R3, R69, 0x1, R3 ;  /* 0x0000000145031824 */ /* 0x000fe200078e0203 */
[----:B------:R-:W-:Y:S06]  /*8720*/  @P0 BRA `(.L_x_139) ;  /* 0x00000000000c0947 */ /* 0x000fec0003800000 */
[----:B---3--:R-:W-:Y:S04]  /*8730*/  SHF.L.U32 R0, RZ, 0x1f, RZ ;  /* 0x0000001fff007819 */ /* 0x008fe800000006ff */
[----:B------:R-:W1:Y:S02]  /*8740*/  SYNCS.PHASECHK.TRANS64.TRYWAIT P0, [R2+URZ+0x170], R0 ;  /* 0x00017000020075a7 */ /* 0x000e6400080011ff */
[----:B-1----:R-:W-:Y:S05]  /*8750*/  @!P0 BRA `(.L_x_140) ;  /* 0x0000007800c88947 */ /* 0x002fea0003800000 */
.L_x_139:
[----:B------:R-:W-:Y:S05]  /*8760*/  BSYNC B0 ;  /* 0x0000000000007941 */ /* 0x000fea0003800000 */
.L_x_138:
[----:B------:R-:W-:Y:S02]  /*8770*/  ISETP.NE.AND P0, PT, R71, RZ, PT ;  /* 0x000000ff4700720c */ /* 0x000fe40003f05270 */
[----:B------:R-:W-:Y:S11]  /*8780*/  IADD3 R68, PT, PT, R68, 0x1, RZ ;  /* 0x0000000144447810 */ /* 0x000ff60007ffe0ff */
[----:B------:R4:W1:Y:S04]  /*8790*/  @P0 LDS.128 R60, [R20+UR36+0x300] ;  /* 0x00030024143c0984 */ /* 0x0008680008000c00 */
[----:B------:R4:W1:Y:S04]  /*87a0*/  @P0 LDS.128 R72, [R20+UR36+0xb00] ;  /* 0x000b002414480984 */ /* 0x0008680008000c00 */
[----:B------:R4:W1:Y:S04]  /*87b0*/  @P0 LDS.128 R64, [R3+0x300] ;  /* 0x0003000003400984 */ /* 0x0008680000000c00 */
[----:B------:R4:W1:Y:S02]  /*87c0*/  @P0 LDS.128 R76, [R3+0xb00] ;  /* 0x000b0000034c0984 */ /* 0x0008640000000c00 */
.L_x_137:
[----:B------:R-:W-:Y:S05]  /*87d0*/  BSYNC B1 ;  /* 0x0000000000017941 */ /* 0x000fea0003800000 */
.L_x_136:
[----:B----4-:R-:W-:Y:S05]  /*87e0*/  VIADD R3, R59, 0x400000 ;  /* 0x004000003b037836 */ /* 0x010fea0000000000 */
[----:B-1-3--:R-:W-:Y:S04]  /*87f0*/  SHF.R.U32.HI R0, RZ, 0x15, R3 ;  /* 0x00000015ff007819 */ /* 0x00afe80000011603 */
[----:B------:R-:W-:Y:S04]  /*8800*/  LOP3.LUT R22, R0, 0x3, RZ, 0xc0, !PT ;  /* 0x0000000300167812 */ /* 0x000fe800078ec0ff */
[----:B------:R-:W-:Y:S11]  /*8810*/  ISETP.NE.AND P0, PT, R102, R22, PT ;  /* 0x000000166600720c */ /* 0x000ff60003f05270 */
[----:B------:R-:W-:Y:S02]  /*8820*/  @!UPT UIADD3 URZ, UPT, UPT, URZ, URZ, URZ ;  /* 0x000000fffffff290 */ /* 0x000fe4000fffe0ff */
[----:B------:R-:W-:Y:S05]  /*8830*/  @P0 BRA `(.L_x_141) ;  /* 0x0000000000bc0947 */ /* 0x000fea0003800000 */
[----:B------:R-:W-:Y:S02]  /*8840*/  LOP3.LUT P0, RZ, R0, 0x3, R103, 0x48, !PT ;  /* 0x0000000300ff7812 */ /* 0x000fe40007804867 */
[----:B------:R-:W-:Y:S11]  /*8850*/  MOV R2, R3 ;  /* 0x0000000300027202 */ /* 0x000ff60000000f00 */
[----:B------:R-:W-:Y:S05]  /*8860*/  @!P0 BRA `(.L_x_142) ;  /* 0x0000000000408947 */ /* 0x000fea0003800000 */
[----:B------:R-:W1:Y:S01]  /*8870*/  LDCU.64 UR8, c[0x4][0x70] ;  /* 0x01000e00ff0877ac */ /* 0x000e620008000a00 */
[----:B------:R-:W-:Y:S01]  /*8880*/  MOV R15, 0x0 ;  /* 0x00000000000f7802 */ /* 0x000fe20000000f00 */
[----:B------:R-:W-:Y:S02]  /*8890*/  HFMA2 R12, -RZ, RZ, 0, 5.9604644775390625e-08 ;  /* 0x00000001ff0c7431 */ /* 0x000fe400000001ff */
[----:B------:R-:W-:Y:S02]  /*88a0*/  IMAD.MOV.U32 R8, RZ, RZ, 0x192 ;  /* 0x00000192ff087424 */ /* 0x000fe400078e00ff */
[----:B------:R-:W-:Y:S01]  /*88b0*/  IMAD.MOV.U32 R13, RZ, RZ, RZ ;  /* 0x000000ffff0d7224 */ /* 0x000fe200078e00ff */
[----:B------:R-:W3:Y:S01]  /*88c0*/  LDCU.64 UR6, c[0x4][0x78] ;  /* 0x01000f00ff0677ac */ /* 0x000ee20008000a00 */
[----:B------:R-:W4:Y:S01]  /*88d0*/  LDC.64 R14, c[0x4][R15] ;  /* 0x010000000f0e7b82 */ /* 0x000f220000000a00 */
[----:B------:R-:W5:Y:S01]  /*88e0*/  LDCU.64 UR4, c[0x4][0x10] ;  /* 0x01000200ff0477ac */ /* 0x000f620008000a00 */
[----:B-1----:R-:W-:Y:S01]  /*88f0*/  MOV R5, UR9 ;  /* 0x0000000900057c02 */ /* 0x002fe20008000f00 */
[----:B------:R-:W-:Y:S01]  /*8900*/  IMAD.U32 R4, RZ, RZ, UR8 ;  /* 0x00000008ff047e24 */ /* 0x000fe2000f8e00ff */
[----:B---3--:R-:W-:Y:S01]  /*8910*/  MOV R7, UR7 ;  /* 0x0000000700077c02 */ /* 0x008fe20008000f00 */
[----:B------:R-:W-:Y:S01]  /*8920*/  IMAD.U32 R6, RZ, RZ, UR6 ;  /* 0x00000006ff067e24 */ /* 0x000fe2000f8e00ff */
[----:B-----5:R-:W-:Y:S01]  /*8930*/  MOV R11, UR5 ;  /* 0x00000005000b7c02 */ /* 0x020fe20008000f00 */
[----:B------:R-:W-:Y:S02]  /*8940*/  IMAD.U32 R10, RZ, RZ, UR4 ;  /* 0x00000004ff0a7e24 */ /* 0x000fe4000f8e00ff */
[----:B------:R-:W-:Y:S07]  /*8950*/  LEPC R20, `(.L_x_142) ;  /* 0x000000001014794e */ /* 0x000fee0000000000 */
[----:B--2-4-:R-:W-:Y:S05]  /*8960*/  CALL.ABS.NOINC R14 ;  /* 0x000000000e007343 */ /* 0x014fea0003c00000 */
.L_x_142:
        /* <DEDUP_REMOVED lines=23> */
.L_x_143:
[----:B------:R-:W-:Y:S05]  /*8ae0*/  WARPSYNC.ALL ;  /* 0x0000000000007948 */ /* 0x000fea0003800000 */
[----:B------:R-:W-:Y:S11]  /*8af0*/  R2UR UR4, R2 ;  /* 0x00000000020472ca */ /* 0x000ff600000e0000 */
[----:B------:R-:W-:Y:S02]  /*8b00*/  @!UPT UIADD3 URZ, UPT, UPT, URZ, URZ, URZ ;  /* 0x000000fffffff290 */ /* 0x000fe4000fffe0ff */
[----:B------:R-:W1:Y:S02]  /*8b10*/  LDTM.x16 R4, tmem[UR4+0x40] ;  /* 0x00004004000479ee */ /* 0x000e640008240000 */
[----:B-1----:R-:W-:Y:S01]  /*8b20*/  NOP ;  /* 0x0000000000007918 */ /* 0x002fe20000000000 */
.L_x_141:
[----:B------:R-:W-:Y:S01]  /*8b30*/  ISETP.NE.AND P2, PT, R109, RZ, PT ;  /* 0x000000ff6d00720c */ /* 0x000fe20003f45270 */
[----:B------:R-:W-:Y:S01]  /*8b40*/  FMUL R0, R52, R24 ;  /* 0x0000001834007220 */ /* 0x000fe20000400000 */
[----:B------:R-:W-:Y:S01]  /*8b50*/  SHF.L.U32 R3, R60, 0x10, RZ ;  /* 0x000000103c037819 */ /* 0x000fe200000006ff */
[----:B------:R-:W-:Y:S01]  /*8b60*/  FMUL R2, R52, R25 ;  /* 0x0000001934027220 */ /* 0x000fe20000400000 */
[----:B------:R-:W-:Y:S02]  /*8b70*/  LOP3.LUT R20, R60, 0xffff0000, RZ, 0xc0, !PT ;  /* 0xffff00003c147812 */ /* 0x000fe400078ec0ff */
[----:B------:R-:W-:Y:S01]  /*8b80*/  SHF.L.U32 R21, R61, 0x10, RZ ;  /* 0x000000103d157819 */ /* 0x000fe200000006ff */
[C---:B------:R-:W-:Y:S01]  /*8b90*/  FFMA R0, R53.reuse, R3, R0 ;  /* 0x0000000335007223 */ /* 0x040fe20000000000 */
[----:B------:R-:W-:Y:S01]  /*8ba0*/  ISETP.NE.AND P1, PT, R102, R22, PT ;  /* 0x000000166600720c */ /* 0x000fe20003f25270 */
[C---:B------:R-:W-:Y:S01]  /*8bb0*/  FFMA R2, R53.reuse, R20, R2 ;  /* 0x0000001435027223 */ /* 0x040fe20000000002 */
[----:B------:R-:W-:Y:S01]  /*8bc0*/  MOV R20, UR56 ;  /* 0x0000003800147c02 */ /* 0x000fe20008000f00 */
[----:B------:R-:W-:Y:S01]  /*8bd0*/  FMUL R3, R52, R26 ;  /* 0x0000001a34037220 */ /* 0x000fe20000400000 */
[----:B------:R-:W-:Y:S02]  /*8be0*/  SHF.L.U32 R22, R62, 0x10, RZ ;  /* 0x000000103e167819 */ /* 0x000fe400000006ff */
[----:B------:R-:W-:Y:S01]  /*8bf0*/  @P2 LEA R20, R20, UR36, 0x3 ;  /* 0x0000002414142c11 */ /* 0x000fe2000f8e18ff */
[----:B------:R-:W-:Y:S01]  /*8c00*/  FFMA R3, R53, R21, R3 ;  /* 0x0000001535037223 */ /* 0x000fe20000000003 */
[----:B------:R-:W-:Y:S01]  /*8c10*/  F2FP.BF16.F32.PACK_AB R112, R2, R0 ;  /* 0x000000000270723e */ /* 0x000fe200000010ff */
[C---:B------:R-:W-:Y:S01]  /*8c20*/  FMUL R0, R52.reuse, R27 ;  /* 0x0000001b34007220 */ /* 0x040fe20000400000 */
[----:B------:R-:W-:Y:S01]  /*8c30*/  LOP3.LUT R21, R61, 0xffff0000, RZ, 0xc0, !PT ;  /* 0xffff00003d157812 */ /* 0x000fe200078ec0ff */
[----:B------:R-:W-:Y:S01]  /*8c40*/  FMUL R2, R52, R28 ;  /* 0x0000001c34027220 */ /* 0x000fe20000400000 */
[----:B------:R-:W-:Y:S01]  /*8c50*/  @P2 IADD3 R40, PT, PT, R20, 0x190, RZ ;  /* 0x0000019014282810 */ /* 0x000fe20007ffe0ff */
[----:B------:R-:W-:Y:S01]  /*8c60*/  FMUL R20, R52, R29 ;  /* 0x0000001d34147220 */ /* 0x000fe20000400000 */
[----:B------:R-:W-:Y:S01]  /*8c70*/  LOP3.LUT R23, R62, 0xffff0000, RZ, 0xc0, !PT ;  /* 0xffff00003e177812 */ /* 0x000fe200078ec0ff */
[C---:B------:R-:W-:Y:S01]  /*8c80*/  FFMA R0, R53.reuse, R21, R0 ;  /* 0x0000001535007223 */ /* 0x040fe20000000000 */
[----:B------:R-:W-:Y:S01]  /*8c90*/  MOV R110, UR37 ;  /* 0x00000025006e7c02 */ /* 0x000fe20008000f00 */
[C---:B------:R-:W-:Y:S01]  /*8ca0*/  FFMA R2, R53.reuse, R22, R2 ;  /* 0x0000001635027223 */ /* 0x040fe20000000002 */
[----:B------:R-:W-:Y:S01]  /*8cb0*/  LOP3.LUT R41, R66, 0xffff0000, RZ, 0xc0, !PT ;  /* 0xffff000042297812 */ /* 0x000fe200078ec0ff */
[----:B------:R-:W-:Y:S01]  /*8cc0*/  FFMA R20, R53, R23, R20 ;  /* 0x0000001735147223 */ /* 0x000fe20000000014 */
[----:B------:R-:W-:Y:S01]  /*8cd0*/  @P2 PRMT R110, R110, 0x654, R40 ;  /* 0x000006546e6e2816 */ /* 0x000fe20000000028 */
[C---:B------:R-:W-:Y:S01]  /*8ce0*/  FMUL R21, R52.reuse, R30 ;  /* 0x0000001e34157220 */ /* 0x040fe20000400000 */
[C---:B------:R-:W-:Y:S01]  /*8cf0*/  SHF.L.U32 R23, R63.reuse, 0x10, RZ ;  /* 0x000000103f177819 */ /* 0x040fe200000006ff */
[----:B------:R-:W-:Y:S01]  /*8d00*/  FMUL R22, R52, R31 ;  /* 0x0000001f34167220 */ /* 0x000fe20000400000 */
[----:B------:R-:W-:Y:S02]  /*8d10*/  LOP3.LUT R40, R63, 0xffff0000, RZ, 0xc0, !PT ;  /* 0xffff00003f287812 */ /* 0x000fe400078ec0ff */
[----:B------:R-:W-:Y:S01]  /*8d20*/  F2FP.BF16.F32.PACK_AB R114, R20, R2 ;  /* 0x000000021472723e */ /* 0x000fe200000010ff */
[C---:B------:R-:W-:Y:S01]  /*8d30*/  FFMA R21, R53.reuse, R23, R21 ;  /* 0x0000001735157223 */ /* 0x040fe20000000015 */
[----:B------:R-:W-:Y:S01]  /*8d40*/  F2FP.BF16.F32.PACK_AB R113, R0, R3 ;  /* 0x000000030071723e */ /* 0x000fe200000010ff */
[----:B------:R-:W-:Y:S01]  /*8d50*/  FFMA R22, R53, R40, R22 ;  /* 0x0000002835167223 */ /* 0x000fe20000000016 */
[----:B------:R-:W-:Y:S01]  /*8d60*/  SHF.L.U32 R20, R64, 0x10, RZ ;  /* 0x0000001040147819 */ /* 0x000fe200000006ff */
[----:B------:R-:W-:Y:S01]  /*8d70*/  FMUL R0, R52, R32 ;  /* 0x0000002034007220 */ /* 0x000fe20000400000 */
[----:B------:R-:W-:Y:S01]  /*8d80*/  LOP3.LUT R23, R64, 0xffff0000, RZ, 0xc0, !PT ;  /* 0xffff000040177812 */ /* 0x000fe200078ec0ff */
[C---:B------:R-:W-:Y:S01]  /*8d90*/  FMUL R2, R52.reuse, R33 ;  /* 0x0000002134027220 */ /* 0x040fe20000400000 */
[----:B------:R-:W-:Y:S01]  /*8da0*/  SHF.L.U32 R40, R65, 0x10, RZ ;  /* 0x0000001041287819 */ /* 0x000fe200000006ff */
[----:B------:R-:W-:Y:S01]  /*8db0*/  FMUL R3, R52, R34 ;  /* 0x0000002234037220 */ /* 0x000fe20000400000 */
[----:B------:R-:W-:Y:S01]  /*8dc0*/  F2FP.BF16.F32.PACK_AB R115, R22, R21 ;  /* 0x000000151673723e */ /* 0x000fe200000010ff */
[----:B------:R-:W-:Y:S01]  /*8dd0*/  FFMA R0, R53, R20, R0 ;  /* 0x0000001435007223 */ /* 0x000fe20000000000 */
[----:B------:R-:W-:Y:S01]  /*8de0*/  LOP3.LUT R42, R77, 0xffff0000, RZ, 0xc0, !PT ;  /* 0xffff00004d2a7812 */ /* 0x000fe200078ec0ff */
[----:B------:R-:W-:Y:S01]  /*8df0*/  FFMA R2, R53, R23, R2 ;  /* 0x0000001735027223 */ /* 0x000fe20000000002 */
[----:B------:R-:W-:Y:S01]  /*8e00*/  LOP3.LUT R23, R65, 0xffff0000, RZ, 0xc0, !PT ;  /* 0xffff000041177812 */ /* 0x000fe200078ec0ff */
[C---:B------:R-:W-:Y:S01]  /*8e10*/  FFMA R3, R53.reuse, R40, R3 ;  /* 0x0000002835037223 */ /* 0x040fe20000000003 */
[----:B------:R-:W-:Y:S01]  /*8e20*/  SHF.L.U32 R40, R66, 0x10, RZ ;  /* 0x0000001042287819 */ /* 0x000fe200000006ff */
[----:B------:R-:W-:Y:S01]  /*8e30*/  FMUL R20, R52, R35 ;  /* 0x0000002334147220 */ /* 0x000fe20000400000 */
[----:B------:R-:W-:Y:S01]  /*8e40*/  F2FP.BF16.F32.PACK_AB R116, R2, R0 ;  /* 0x000000000274723e */ /* 0x000fe200000010ff */
[----:B------:R-:W-:Y:S01]  /*8e50*/  FMUL R21, R52, R36 ;  /* 0x0000002434157220 */ /* 0x000fe20000400000 */
[----:B------:R-:W-:Y:S01]  /*8e60*/  SHF.L.U32 R54, R78, 0x10, RZ ;  /* 0x000000104e367819 */ /* 0x000fe200000006ff */
[----:B------:R-:W-:Y:S01]  /*8e70*/  FMUL R22, R52, R37 ;  /* 0x0000002534167220 */ /* 0x000fe20000400000 */
[----:B------:R-:W-:Y:S01]  /*8e80*/  LOP3.LUT R55, R78, 0xffff0000, RZ, 0xc0, !PT ;  /* 0xffff00004e377812 */ /* 0x000fe200078ec0ff */
[----:B------:R-:W-:Y:S01]  /*8e90*/  FFMA R20, R53, R23, R20 ;  /* 0x0000001735147223 */ /* 0x000fe20000000014 */
[----:B------:R-:W-:Y:S01]  /*8ea0*/  SHF.L.U32 R23, R67, 0x10, RZ ;  /* 0x0000001043177819 */ /* 0x000fe200000006ff */
[----:B------:R-:W-:Y:S01]  /*8eb0*/  FFMA R21, R53, R40, R21 ;  /* 0x0000002835157223 */ /* 0x000fe20000000015 */
[----:B------:R-:W-:Y:S01]  /*8ec0*/  LOP3.LUT R40, R67, 0xffff0000, RZ, 0xc0, !PT ;  /* 0xffff000043287812 */ /* 0x000fe200078ec0ff */
[C---:B------:R-:W-:Y:S01]  /*8ed0*/  FFMA R22, R53.reuse, R41, R22 ;  /* 0x0000002935167223 */ /* 0x040fe20000000016 */
[----:B------:R-:W-:Y:S01]  /*8ee0*/  F2FP.BF16.F32.PACK_AB R117, R20, R3 ;  /* 0x000000031475723e */ /* 0x000fe200000010ff */
[----:B------:R-:W-:Y:S01]  /*8ef0*/  FMUL R0, R52, R38 ;  /* 0x0000002634007220 */ /* 0x000fe20000400000 */
[----:B------:R-:W-:Y:S01]  /*8f00*/  LOP3.LUT R41, R74, 0xffff0000, RZ, 0xc0, !PT ;  /* 0xffff00004a297812 */ /* 0x000fe200078ec0ff */
[----:B------:R-:W-:Y:S01]  /*8f10*/  FMUL R2, R52, R39 ;  /* 0x0000002734027220 */ /* 0x000fe20000400000 */
[----:B------:R-:W-:Y:S01]  /*8f20*/  F2FP.BF16.F32.PACK_AB R118, R22, R21 ;  /* 0x000000151676723e */ /* 0x000fe200000010ff */
[----:B------:R1:W-:Y:S01]  /*8f30*/  @!P1 STS.128 [R108+UR36+0x1300], R112 ;  /* 0x001300706c009988 */ /* 0x0003e20008000c24 */
[C---:B------:R-:W-:Y:S01]  /*8f40*/  SHF.L.U32 R22, R72.reuse, 0x10, RZ ;  /* 0x0000001048167819 */ /* 0x040fe200000006ff */
[C---:B------:R-:W-:Y:S01]  /*8f50*/  FFMA R0, R53.reuse, R23, R0 ;  /* 0x0000001735007223 */ /* 0x040fe20000000000 */
[----:B------:R-:W-:Y:S01]  /*8f60*/  LOP3.LUT R23, R72, 0xffff0000, RZ, 0xc0, !PT ;  /* 0xffff000048177812 */ /* 0x000fe200078ec0ff */
[----:B------:R-:W-:Y:S01]  /*8f70*/  FFMA R2, R53, R40, R2 ;  /* 0x0000002835027223 */ /* 0x000fe20000000002 */
[----:B------:R-:W-:Y:S01]  /*8f80*/  SHF.L.U32 R40, R73, 0x10, RZ ;  /* 0x0000001049287819 */ /* 0x000fe200000006ff */
[C---:B------:R-:W-:Y:S01]  /*8f90*/  FMUL R3, R52.reuse, R4 ;  /* 0x0000000434037220 */ /* 0x040fe20000400000 */
[C---:B------:R-:W-:Y:S01]  /*8fa0*/  SHF.L.U32 R56, R79.reuse, 0x10, RZ ;  /* 0x000000104f387819 */ /* 0x040fe200000006ff */
[----:B------:R-:W-:Y:S01]  /*8fb0*/  FMUL R20, R52, R5 ;  /* 0x0000000534147220 */ /* 0x000fe20000400000 */
[----:B------:R-:W-:Y:S01]  /*8fc0*/  F2FP.BF16.F32.PACK_AB R119, R2, R0 ;  /* 0x000000000277723e */ /* 0x000fe200000010ff */
[----:B------:R-:W-:Y:S01]  /*8fd0*/  FMUL R21, R52, R6 ;  /* 0x0000000634157220 */ /* 0x000fe20000400000 */
[----:B------:R-:W-:Y:S01]  /*8fe0*/  LOP3.LUT R57, R79, 0xffff0000, RZ, 0xc0, !PT ;  /* 0xffff00004f397812 */ /* 0x000fe200078ec0ff */
[C---:B------:R-:W-:Y:S01]  /*8ff0*/  FFMA R3, R53.reuse, R22, R3 ;  /* 0x0000001635037223 */ /* 0x040fe20000000003 */
[----:B------:R-:W-:Y:S01]  /*9000*/  FFMA R20, R53, R23, R20 ;  /* 0x0000001735147223 */ /* 0x000fe20000000014 */
[----:B------:R1:W-:Y:S01]  /*9010*/  @!P1 STS.128 [R107+0x1300], R116 ;  /* 0x001300746b009388 */ /* 0x0003e20000000c00 */
[----:B------:R-:W-:Y:S01]  /*9020*/  LOP3.LUT R23, R73, 0xffff0000, RZ, 0xc0, !PT ;  /* 0xffff000049177812 */ /* 0x000fe200078ec0ff */
[C---:B------:R-:W-:Y:S01]  /*9030*/  FFMA R21, R53.reuse, R40, R21 ;  /* 0x0000002835157223 */ /* 0x040fe20000000015 */
[----:B------:R-:W-:Y:S01]  /*9040*/  SHF.L.U32 R40, R74, 0x10, RZ ;  /* 0x000000104a287819 */ /* 0x000fe200000006ff */
[----:B------:R-:W-:Y:S01]  /*9050*/  FMUL R0, R52, R7 ;  /* 0x0000000734007220 */ /* 0x000fe20000400000 */
[----:B------:R-:W-:Y:S01]  /*9060*/  F2FP.BF16.F32.PACK_AB R120, R20, R3 ;  /* 0x000000031478723e */ /* 0x000fe200000010ff */
[----:B------:R-:W-:Y:S01]  /*9070*/  FMUL R2, R52, R8 ;  /* 0x0000000834027220 */ /* 0x000fe20000400000 */
[----:B------:R-:W-:Y:S01]  /*9080*/  ISETP.NE.AND P0, PT, R102, RZ, PT ;  /* 0x000000ff6600720c */ /* 0x000fe20003f05270 */
[C---:B------:R-:W-:Y:S01]  /*9090*/  FMUL R22, R52.reuse, R9 ;  /* 0x0000000934167220 */ /* 0x040fe20000400000 */
[C---:B------:R-:W-:Y:S01]  /*90a0*/  FFMA R0, R53.reuse, R23, R0 ;  /* 0x0000001735007223 */ /* 0x040fe20000000000 */
[----:B------:R-:W-:Y:S01]  /*90b0*/  FFMA R2, R53, R40, R2 ;  /* 0x0000002835027223 */ /* 0x000fe20000000002 */
[C---:B------:R-:W-:Y:S01]  /*90c0*/  SHF.L.U32 R23, R75.reuse, 0x10, RZ ;  /* 0x000000104b177819 */ /* 0x040fe200000006ff */
[C---:B------:R-:W-:Y:S01]  /*90d0*/  FMUL R3, R52.reuse, R10 ;  /* 0x0000000a34037220 */ /* 0x040fe20000400000 */
[----:B------:R-:W-:Y:S01]  /*90e0*/  LOP3.LUT R40, R75, 0xffff0000, RZ, 0xc0, !PT ;  /* 0xffff00004b287812 */ /* 0x000fe200078ec0ff */
[C---:B------:R-:W-:Y:S01]  /*90f0*/  FFMA R22, R53.reuse, R41, R22 ;  /* 0x0000002935167223 */ /* 0x040fe20000000016 */
[----:B------:R-:W-:Y:S01]  /*9100*/  FMUL R20, R52, R11 ;  /* 0x0000000b34147220 */ /* 0x000fe20000400000 */
[C---:B------:R-:W-:Y:S01]  /*9110*/  FFMA R3, R53.reuse, R23, R3 ;  /* 0x0000001735037223 */ /* 0x040fe20000000003 */
        /* <DEDUP_REMOVED lines=27> */
[----:B------:R-:W-:Y:S02]  /*92d0*/  F2FP.BF16.F32.PACK_AB R23, R42, R41 ;  /* 0x000000292a17723e */ /* 0x000fe400000010ff */
[----:B------:R-:W-:Y:S02]  /*92e0*/  LEA R0, R68, UR36, 0x3 ;  /* 0x0000002444007c11 */ /* 0x000fe4000f8e18ff */
[----:B------:R-:W-:Y:S01]  /*92f0*/  @P2 SHF.L.U32 R2, RZ, 0x1f, RZ ;  /* 0x0000001fff022819 */ /* 0x000fe200000006ff */
[----:B------:R1:W-:Y:S01]  /*9300*/  @!P1 STS.128 [R107+0x1b00], R20 ;  /* 0x001b00146b009388 */ /* 0x0003e20000000c00 */
[----:B------:R-:W-:Y:S01]  /*9310*/  @!PT LDS RZ, [RZ] ;  /* 0x00000000fffff984 */ /* 0x000fe20000000800 */
[----:B------:R-:W-:Y:S01]  /*9320*/  @!PT LDS RZ, [RZ] ;  /* 0x00000000fffff984 */ /* 0x000fe20000000800 */
[----:B------:R-:W-:Y:S01]  /*9330*/  @!PT LDS RZ, [RZ] ;  /* 0x00000000fffff984 */ /* 0x000fe20000000800 */
[----:B------:R-:W-:Y:S01]  /*9340*/  @!PT LDS RZ, [RZ] ;  /* 0x00000000fffff984 */ /* 0x000fe20000000800 */
[----:B------:R3:W-:Y:S07]  /*9350*/  MEMBAR.ALL.CTA ;  /* 0x0000000000007992 */ /* 0x0007ee0000008000 */
[----:B---3--:R-:W3:Y:S02]  /*9360*/  FENCE.VIEW.ASYNC.S ;  /* 0x00000000000073c6 */ /* 0x008ee40000000000 */
[----:B------:R-:W-:Y:S05]  /*9370*/  WARPSYNC.ALL ;  /* 0x0000000000007948 */ /* 0x000fea0003800000 */
[----:B------:R-:W-:Y:S01]  /*9380*/  BSSY.RECONVERGENT B0, `(.L_x_144) ;  /* 0x0000011000007945 */ /* 0x000fe20003800200 */
[----:B---3--:R-:W-:Y:S06]  /*9390*/  BAR.SYNC.DEFER_BLOCKING 0x1, 0x80 ;  /* 0x0042000000007b1d */ /* 0x008fec0000010000 */
[----:B------:R-:W-:Y:S05]  /*93a0*/  @P0 BRA `(.L_x_145) ;  /* 0x0000000000380947 */ /* 0x000fea0003800000 */
[----:B------:R-:W-:Y:S02]  /*93b0*/  UIADD3 UR12, UP0, UPT, UR50, 0xa80, URZ ;  /* 0x00000a80320c7890 */ /* 0x000fe4000ff1e0ff */
[----:B------:R-:W-:Y:S02]  /*93c0*/  UIADD3 UR10, UPT, UPT, UR42, 0x40, URZ ;  /* 0x000000402a0a7890 */ /* 0x000fe4000fffe0ff */
[----:B------:R-:W-:Y:S02]  /*93d0*/  UIADD3 UR8, UPT, UPT, UR36, 0x1300, URZ ;  /* 0x0000130024087890 */ /* 0x000fe4000fffe0ff */
[----:B------:R-:W-:Y:S01]  /*93e0*/  UIADD3.X UR13, UPT, UPT, URZ, UR51, URZ, UP0, !UPT ;  /* 0x00000033ff0d7290 */ /* 0x000fe200087fe4ff */
[----:B------:R-:W-:Y:S01]  /*93f0*/  UMOV UR9, UR41 ;  /* 0x0000002900097c82 */ /* 0x000fe20008000000 */
[----:B------:R-:W-:Y:S01]  /*9400*/  UMOV UR11, UR44 ;  /* 0x0000002c000b7c82 */ /* 0x000fe20008000000 */
[----:B------:R-:W-:Y:S02]  /*9410*/  UIADD3 UR5, UPT, UPT, UR41, 0x40, URZ ;  /* 0x0000004029057890 */ /* 0x000fe4000fffe0ff */
[----:B------:R-:W-:Y:S01]  /*9420*/  UIADD3 UR4, UPT, UPT, UR36, 0x1b00, URZ ;  /* 0x00001b0024047890 */ /* 0x000fe2000fffe0ff */
[----:B------:R-:W-:Y:S03]  /*9430*/  UMOV UR7, UR44 ;  /* 0x0000002c00077c82 */ /* 0x000fe60008000000 */
[----:B------:R3:W-:Y:S01]  /*9440*/  UTMASTG.3D [UR8], [UR12] ;  /* 0x000000080c0073b5 */ /* 0x0007e20008010000 */
[----:B------:R-:W-:Y:S04]  /*9450*/  UMOV UR6, UR10 ;  /* 0x0000000a00067c82 */ /* 0x000fe80008000000 */
[----:B------:R3:W-:Y:S01]  /*9460*/  UTMASTG.3D [UR4], [UR12] ;  /* 0x000000040c0073b5 */ /* 0x0007e20008010000 */
[----:B------:R0:W-:Y:S01]  /*9470*/  UTMACMDFLUSH ;  /* 0x00000000000079b7 */ /* 0x0001e20000000000 */
[----:B---3--:R-:W-:Y:S04]  /*9480*/  DEPBAR.LE SB0, 0x1 ;  /* 0x000080400000791a */ /* 0x008fe80000000000 */
.L_x_145:
[----:B------:R-:W-:Y:S05]  /*9490*/  BSYNC.RECONVERGENT B0 ;  /* 0x0000000000007941 */ /* 0x000fea0003800200 */
.L_x_144:
[----:B------:R-:W-:Y:S01]  /*94a0*/  BAR.SYNC.DEFER_BLOCKING 0x1, 0x80 ;  /* 0x0042000000007b1d */ /* 0x000fe20000010000 */
[----:B------:R-:W-:Y:S01]  /*94b0*/  UIADD3 UR43, UPT, UPT, UR56, 0x1, URZ ;  /* 0x00000001382b7890 */ /* 0x000fe2000fffe0ff */
[----:B-1----:R-:W-:Y:S01]  /*94c0*/  VIADD R23, R59, 0x10 ;  /* 0x000000103b177836 */ /* 0x002fe20000000000 */
[----:B------:R-:W-:Y:S02]  /*94d0*/  UIADD3 UR53, UPT, UPT, UR41, 0x10, URZ ;  /* 0x0000001029357890 */ /* 0x000fe4000fffe0ff */
[----:B------:R-:W-:Y:S02]  /*94e0*/  UISETP.NE.AND UP0, UPT, UR43, 0x4, UPT ;  /* 0x000000042b00788c */ /* 0x000fe4000bf05270 */
[----:B------:R-:W-:Y:S02]  /*94f0*/  SHF.R.U32.HI R21, RZ, 0x15, R23 ;  /* 0x00000015ff157819 */ /* 0x000fe40000011617 */
[----:B------:R-:W-:Y:S02]  /*9500*/  USEL UR43, UR43, URZ, UP0 ;  /* 0x000000ff2b2b7287 */ /* 0x000fe40008000000 */
[----:B------:R-:W-:Y:S01]  /*9510*/  LOP3.LUT R22, R21, 0x3, RZ, 0xc0, !PT ;  /* 0x0000000315167812 */ /* 0x000fe200078ec0ff */
[----:B------:R1:W-:Y:S01]  /*9520*/  @P2 SYNCS.ARRIVE.TRANS64.RED.A1T0 RZ, [R110+URZ], RZ ;  /* 0x000000ff6eff29a7 */ /* 0x0003e200081004ff */
[----:B------:R-:W-:Y:S01]  /*9530*/  BSSY B1, `(.L_x_146) ;  /* 0x0000015000017945 */ /* 0x000fe20003800000 */
[----:B------:R-:W3:Y:S02]  /*9540*/  @P2 SYNCS.PHASECHK.TRANS64.TRYWAIT P0, [R0+URZ+0x170], R2 ;  /* 0x00017002000025a7 */ /* 0x000ee400080011ff */
[----:B---3--:R-:W-:Y:S01]  /*9550*/  @P2 SEL R70, RZ, 0x1, !P0 ;  /* 0x00000001ff462807 */ /* 0x008fe20004000000 */
[----:B-1----:R-:W-:Y:S06]  /*9560*/  @!P2 BRA `(.L_x_147) ;  /* 0x000000000044a947 */ /* 0x002fec0003800000 */
[----:B------:R-:W-:Y:S01]  /*9570*/  ISETP.NE.AND P1, PT, R71, RZ, PT ;  /* 0x000000ff4700720c */ /* 0x000fe20003f25270 */
[----:B------:R-:W-:Y:S01]  /*9580*/  BSSY B0, `(.L_x_148) ;  /* 0x0000009000007945 */ /* 0x000fe20003800000 */
[----:B------:R-:W-:Y:S11]  /*9590*/  ISETP.NE.AND P0, PT, R70, RZ, PT ;  /* 0x000000ff4600720c */ /* 0x000ff60003f05270 */
[----:B------:R-:W-:Y:S05]  /*95a0*/  @P1 IMAD R3, R68, 0x1000, R108 ;  /* 0x0000100044031824 */ /* 0x000fea00078e026c */
[----:B------:R-:W-:Y:S05]  /*95b0*/  @P1 IADD3 R2, PT, PT, R3, UR36, RZ ;  /* 0x0000002403021c10 */ /* 0x000fea000fffe0ff */
[----:B------:R-:W-:Y:S01]  /*95c0*/  @P1 IMAD.IADD R2, R69, 0x1, R2 ;  /* 0x0000000145021824 */ /* 0x000fe200078e0202 */
[----:B------:R-:W-:Y:S06]  /*95d0*/  @P0 BRA `(.L_x_149) ;  /* 0x00000000000c0947 */ /* 0x000fec0003800000 */
[----:B------:R-:W-:Y:S04]  /*95e0*/  SHF.L.U32 R20, RZ, 0x1f, RZ ;  /* 0x0000001fff147819 */ /* 0x000fe800000006ff */
[----:B------:R-:W1:Y:S02]  /*95f0*/  SYNCS.PHASECHK.TRANS64.TRYWAIT P0, [R0+URZ+0x170], R20 ;  /* 0x00017014000075a7 */ /* 0x000e6400080011ff */
[----:B-1----:R-:W-:Y:S05]  /*9600*/  @!P0 BRA `(.L_x_150) ;  /* 0x0000006c00308947 */ /* 0x002fea0003800000 */
.L_x_149:
[----:B------:R-:W-:Y:S05]  /*9610*/  BSYNC B0 ;  /* 0x0000000000007941 */ /* 0x000fea0003800000 */
.L_x_148:
[----:B------:R-:W-:Y:S02]  /*9620*/  ISETP.NE.AND P0, PT, R71, RZ, PT ;  /* 0x000000ff4700720c */ /* 0x000fe40003f05270 */
[----:B------:R-:W-:Y:S11]  /*9630*/  IADD3 R68, PT, PT, R68, 0x1, RZ ;  /* 0x0000000144447810 */ /* 0x000ff60007ffe0ff */
[----:B------:R3:W4:Y:S04]  /*9640*/  @P0 LDS.128 R60, [R3+UR36+0x300] ;  /* 0x00030024033c0984 */ /* 0x0007280008000c00 */
[----:B------:R3:W1:Y:S04]  /*9650*/  @P0 LDS.128 R72, [R3+UR36+0xb00] ;  /* 0x000b002403480984 */ /* 0x0006680008000c00 */
[----:B------:R3:W1:Y:S04]  /*9660*/  @P0 LDS.128 R64, [R2+0x300] ;  /* 0x0003000002400984 */ /* 0x0006680000000c00 */
[----:B------:R3:W1:Y:S02]  /*9670*/  @P0 LDS.128 R76, [R2+0xb00] ;  /* 0x000b0000024c0984 */ /* 0x0006640000000c00 */
.L_x_147:
[----:B------:R-:W-:Y:S05]  /*9680*/  BSYNC B1 ;  /* 0x0000000000017941 */ /* 0x000fea0003800000 */
.L_x_146:
[----:B------:R-:W-:Y:S11]  /*9690*/  ISETP.NE.AND P0, PT, R102, R22, PT ;  /* 0x000000166600720c */ /* 0x000ff60003f05270 */
[----:B------:R-:W-:Y:S02]  /*96a0*/  @!UPT UIADD3 URZ, UPT, UPT, URZ, URZ, URZ ;  /* 0x000000fffffff290 */ /* 0x000fe4000fffe0ff */
[----:B------:R-:W-:Y:S05]  /*96b0*/  @P0 BRA `(.L_x_151) ;  /* 0x0000000000bc0947 */ /* 0x000fea0003800000 */
[----:B------:R-:W-:Y:S11]  /*96c0*/  LOP3.LUT P0, RZ, R21, 0x3, R103, 0x48, !PT ;  /* 0x0000000315ff7812 */ /* 0x000ff60007804867 */
[----:B------:R-:W-:Y:S02]  /*96d0*/  @!UPT UIADD3 URZ, UPT, UPT, URZ, URZ, URZ ;  /* 0x000000fffffff290 */ /* 0x000fe4000fffe0ff */
[----:B------:R-:W-:Y:S05]  /*96e0*/  @!P0 BRA `(.L_x_152) ;  /* 0x0000000000408947 */ /* 0x000fea0003800000 */
[----:B------:R-:W5:Y:S01]  /*96f0*/  LDCU.64 UR8, c[0x4][0x70] ;  /* 0x01000e00ff0877ac */ /* 0x000f620008000a00 */
[----:B---3--:R-:W-:Y:S01]  /*9700*/  MOV R3, 0x0 ;  /* 0x0000000000037802 */ /* 0x008fe20000000f00 */
[----:B------:R-:W-:Y:S02]  /*9710*/  HFMA2 R12, -RZ, RZ, 0, 5.9604644775390625e-08 ;  /* 0x00000001ff0c7431 */ /* 0x000fe400000001ff */
[----:B------:R-:W-:Y:S02]  /*9720*/  IMAD.MOV.U32 R8, RZ, RZ, 0x192 ;  /* 0x00000192ff087424 */ /* 0x000fe400078e00ff */
[----:B------:R-:W-:Y:S01]  /*9730*/  IMAD.MOV.U32 R13, RZ, RZ, RZ ;  /* 0x000000ffff0d7224 */ /* 0x000fe200078e00ff */
[----:B------:R-:W3:Y:S01]  /*9740*/  LDCU.64 UR6, c[0x4][0x78] ;  /* 0x01000f00ff0677ac */ /* 0x000ee20008000a00 */
[----:B------:R-:W1:Y:S01]  /*9750*/  LDC.64 R2, c[0x4][R3] ;  /* 0x0100000003027b82 */ /* 0x000e620000000a00 */
[----:B------:R-:W2:Y:S01]  /*9760*/  LDCU.64 UR4, c[0x4][0x10] ;  /* 0x01000200ff0477ac */ /* 0x000ea20008000a00 */
[----:B-----5:R-:W-:Y:S01]  /*9770*/  MOV R5, UR9 ;  /* 0x0000000900057c02 */ /* 0x020fe20008000f00 */
[----:B------:R-:W-:Y:S01]  /*9780*/  IMAD.U32 R4, RZ, RZ, UR8 ;  /* 0x00000008ff047e24 */ /* 0x000fe2000f8e00ff */
[----:B---3--:R-:W-:Y:S01]  /*9790*/  MOV R7, UR7 ;  /* 0x0000000700077c02 */ /* 0x008fe20008000f00 */
[----:B------:R-:W-:Y:S01]  /*97a0*/  IMAD.U32 R6, RZ, RZ, UR6 ;  /* 0x00000006ff067e24 */ /* 0x000fe2000f8e00ff */
[----:B--2---:R-:W-:Y:S01]  /*97b0*/  MOV R11, UR5 ;  /* 0x00000005000b7c02 */ /* 0x004fe20008000f00 */
[----:B------:R-:W-:Y:S02]  /*97c0*/  IMAD.U32 R10, RZ, RZ, UR4 ;  /* 0x00000004ff0a7e24 */ /* 0x000fe4000f8e00ff */
[----:B-1----:R-:W-:Y:S07]  /*97d0*/  LEPC R20, `(.L_x_152) ;  /* 0x000000001014794e */ /* 0x002fee0000000000 */
[----:B----4-:R-:W-:Y:S05]  /*97e0*/  CALL.ABS.NOINC R2 ;  /* 0x0000000002007343 */ /* 0x010fea0003c00000 */
.L_x_152:
[----:B------:R-:W-:Y:S05]  /*97f0*/  WARPSYNC.ALL ;  /* 0x0000000000007948 */ /* 0x000fea0003800000 */
[C---:B------:R-:W-:Y:S01]  /*9800*/  R2UR UR4, R23.reuse ;  /* 0x00000000170472ca */ /* 0x040fe200000e0000 */
[----:B-1----:R-:W-:Y:S05]  /*9810*/  VIADD R0, R23, 0x40 ;  /* 0x0000004017007836 */ /* 0x002fea0000000000 */
[----:B------:R-:W-:Y:S04]  /*9820*/  SHF.R.U32.HI R0, RZ, 0x15, R0 ;  /* 0x00000015ff007819 */ /* 0x000fe80000011600 */
[----:B------:R-:W-:Y:S03]  /*9830*/  LOP3.LUT P0, RZ, R0, 0x3, R103, 0x48, !PT ;  /* 0x0000000300ff7812 */ /* 0x000fe60007804867 */
[----:B------:R-:W1:Y:S10]  /*9840*/  LDTM.x16 R24, tmem[UR4] ;  /* 0x00000004001879ee */ /* 0x000e740008240000 */
[----:B-1----:R-:W-:Y:S05]  /*9850*/  @!P0 BRA `(.L_x_153) ;  /* 0x0000000000408947 */ /* 0x002fea0003800000 */
[----:B------:R-:W1:Y:S01]  /*9860*/  LDCU.64 UR8, c[0x4][0x70] ;  /* 0x01000e00ff0877ac */ /* 0x000e620008000a00 */
[----:B---3--:R-:W-:Y:S01]  /*9870*/  MOV R3, 0x0 ;  /* 0x0000000000037802 */ /* 0x008fe20000000f00 */
[----:B------:R-:W-:Y:S02]  /*9880*/  HFMA2 R12, -RZ, RZ, 0, 5.9604644775390625e-08 ;  /* 0x00000001ff0c7431 */ /* 0x000fe400000001ff */
[----:B------:R-:W-:Y:S02]  /*9890*/  IMAD.MOV.U32 R8, RZ, RZ, 0x192 ;  /* 0x00000192ff087424 */ /* 0x000fe400078e00ff */
[----:B------:R-:W-:Y:S01]  /*98a0*/  IMAD.MOV.U32 R13, RZ, RZ, RZ ;  /* 0x000000ffff0d7224 */ /* 0x000fe200078e00ff */
[----:B------:R-:W3:Y:S01]  /*98b0*/  LDCU.64 UR6, c[0x4][0x78] ;  /* 0x01000f00ff0677ac */ /* 0x000ee20008000a00 */
[----:B------:R-:W2:Y:S01]  /*98c0*/  LDC.64 R2, c[0x4][R3] ;  /* 0x0100000003027b82 */ /* 0x000ea20000000a00 */
        /* <DEDUP_REMOVED lines=9> */
.L_x_153:
[----:B------:R-:W-:Y:S05]  /*9960*/  WARPSYNC.ALL ;  /* 0x0000000000007948 */ /* 0x000fea0003800000 */
[----:B------:R-:W-:Y:S11]  /*9970*/  R2UR UR4, R23 ;  /* 0x00000000170472ca */ /* 0x000ff600000e0000 */
[----:B------:R-:W-:Y:S02]  /*9980*/  @!UPT UIADD3 URZ, UPT, UPT, URZ, URZ, URZ ;  /* 0x000000fffffff290 */ /* 0x000fe4000fffe0ff */
[----:B------:R-:W1:Y:S02]  /*9990*/  LDTM.x16 R4, tmem[UR4+0x40] ;  /* 0x00004004000479ee */ /* 0x000e640008240000 */
[----:B-1----:R-:W-:Y:S01]  /*99a0*/  NOP ;  /* 0x0000000000007918 */ /* 0x002fe20000000000 */
.L_x_151:
[----:B------:R-:W-:Y:S01]  /*99b0*/  ISETP.NE.AND P2, PT, R109, RZ, PT ;  /* 0x000000ff6d00720c */ /* 0x000fe20003f45270 */
[----:B-1----:R-:W-:Y:S01]  /*99c0*/  FMUL R0, R52, R24 ;  /* 0x0000001834007220 */ /* 0x002fe20000400000 */
[----:B---34-:R-:W-:Y:S01]  /*99d0*/  SHF.L.U32 R3, R60, 0x10, RZ ;  /* 0x000000103c037819 */ /* 0x018fe200000006ff */
        /* <DEDUP_REMOVED lines=146> */
.L_x_155:
[----:B------:R-:W-:Y:S05]  /*a300*/  BSYNC.RECONVERGENT B0 ;  /* 0x0000000000007941 */ /* 0x000fea0003800200 */
.L_x_154:
[----:B------:R-:W-:Y:S01]  /*a310*/  BAR.SYNC.DEFER_BLOCKING 0x1, 0x80 ;  /* 0x0042000000007b1d */ /* 0x000fe20000010000 */
[----:B------:R-:W-:Y:S04]  /*a320*/  UIADD3 UR40, UPT, UPT, UR43, 0x1, URZ ;  /* 0x000000012b287890 */ /* 0x000fe8000fffe0ff */
[----:B------:R-:W-:Y:S04]  /*a330*/  UISETP.NE.AND UP0, UPT, UR40, 0x4, UPT ;  /* 0x000000042800788c */ /* 0x000fe8000bf05270 */
[----:B------:R-:W-:Y:S01]  /*a340*/  USEL UR40, UR40, URZ, UP0 ;  /* 0x000000ff28287287 */ /* 0x000fe20008000000 */
[----:B------:R3:W-:Y:S01]  /*a350*/  @P2 SYNCS.ARRIVE.TRANS64.RED.A1T0 RZ, [R110+URZ], RZ ;  /* 0x000000ff6eff29a7 */ /* 0x0007e200081004ff */
[----:B------:R-:W-:Y:S01]  /*a360*/  BSSY B1, `(.L_x_156) ;  /* 0x000001a000017945 */ /* 0x000fe20003800000 */
[----:B------:R-:W4:Y:S01]  /*a370*/  @P2 SYNCS.PHASECHK.TRANS64.TRYWAIT P0, [R0+URZ+0x170], R2 ;  /* 0x00017002000025a7 */ /* 0x000f2200080011ff */
[----:B---3--:R-:W-:Y:S01]  /*a380*/  HFMA2 R110, -RZ, RZ, 0, 0 ;  /* 0x00000000ff6e7431 */ /* 0x008fe200000001ff */
[----:B----4-:R-:W-:Y:S01]  /*a390*/  @P2 SEL R70, RZ, 0x1, !P0 ;  /* 0x00000001ff462807 */ /* 0x010fe20004000000 */
[----:B------:R-:W-:Y:S06]  /*a3a0*/  @!P2 BRA `(.L_x_157) ;  /* 0x000000000054a947 */ /* 0x000fec0003800000 */
[----:B------:R-:W-:Y:S01]  /*a3b0*/  ISETP.NE.AND P1, PT, R71, RZ, PT ;  /* 0x000000ff4700720c */ /* 0x000fe20003f25270 */
[----:B------:R-:W-:Y:S01]  /*a3c0*/  BSSY B0, `(.L_x_158) ;  /* 0x0000009000007945 */ /* 0x000fe20003800000 */
[----:B------:R-:W-:Y:S11]  /*a3d0*/  ISETP.NE.AND P0, PT, R70, RZ, PT ;  /* 0x000000ff4600720c */ /* 0x000ff60003f05270 */
[----:B------:R-:W-:Y:S05]  /*a3e0*/  @P1 IMAD R3, R68, 0x1000, R108 ;  /* 0x0000100044031824 */ /* 0x000fea00078e026c */
[----:B------:R-:W-:Y:S05]  /*a3f0*/  @P1 IADD3 R2, PT, PT, R3, UR36, RZ ;  /* 0x0000002403021c10 */ /* 0x000fea000fffe0ff */
[----:B------:R-:W-:Y:S01]  /*a400*/  @P1 IMAD.IADD R2, R69, 0x1, R2 ;  /* 0x0000000145021824 */ /* 0x000fe200078e0202 */
[----:B------:R-:W-:Y:S06]  /*a410*/  @P0 BRA `(.L_x_159) ;  /* 0x00000000000c0947 */ /* 0x000fec0003800000 */
[----:B-1----:R-:W-:Y:S04]  /*a420*/  SHF.L.U32 R20, RZ, 0x1f, RZ ;  /* 0x0000001fff147819 */ /* 0x002fe800000006ff */
[----:B------:R-:W1:Y:S02]  /*a430*/  SYNCS.PHASECHK.TRANS64.TRYWAIT P0, [R0+URZ+0x170], R20 ;  /* 0x00017014000075a7 */ /* 0x000e6400080011ff */
[----:B-1----:R-:W-:Y:S05]  /*a440*/  @!P0 BRA `(.L_x_160) ;  /* 0x0000005c00b48947 */ /* 0x002fea0003800000 */
.L_x_159:
[----:B------:R-:W-:Y:S05]  /*a450*/  BSYNC B0 ;  /* 0x0000000000007941 */ /* 0x000fea0003800000 */
.L_x_158:
[----:B------:R-:W-:Y:S01]  /*a460*/  ISETP.NE.AND P0, PT, R71, RZ, PT ;  /* 0x000000ff4700720c */ /* 0x000fe20003f05270 */
[----:B------:R-:W-:Y:S11]  /*a470*/  VIADD R68, R68, 0x1 ;  /* 0x0000000144447836 */ /* 0x000ff60000000000 */
[----:B------:R-:W-:Y:S01]  /*a480*/  @!UPT UIADD3 URZ, UPT, UPT, URZ, URZ, URZ ;  /* 0x000000fffffff290 */ /* 0x000fe2000fffe0ff */
[----:B------:R3:W4:Y:S04]  /*a490*/  @P0 LDS.128 R60, [R3+UR36+0x300] ;  /* 0x00030024033c0984 */ /* 0x0007280008000c00 */
[----:B------:R3:W1:Y:S04]  /*a4a0*/  @P0 LDS.128 R72, [R3+UR36+0xb00] ;  /* 0x000b002403480984 */ /* 0x0006680008000c00 */
[----:B------:R3:W1:Y:S04]  /*a4b0*/  @P0 LDS.128 R64, [R2+0x300] ;  /* 0x0003000002400984 */ /* 0x0006680000000c00 */
[----:B------:R3:W1:Y:S01]  /*a4c0*/  @P0 LDS.128 R76, [R2+0xb00] ;  /* 0x000b0000024c0984 */ /* 0x0006620000000c00 */
[C---:B------:R-:W-:Y:S04]  /*a4d0*/  ISETP.NE.AND P0, PT, R68.reuse, 0x4, PT ;  /* 0x000000044400780c */ /* 0x040fe80003f05270 */
[----:B------:R-:W-:Y:S02]  /*a4e0*/  SEL R68, R68, RZ, P0 ;  /* 0x000000ff44447207 */ /* 0x000fe40000000000 */
[----:B------:R-:W-:Y:S02]  /*a4f0*/  SEL R110, RZ, 0x1, P0 ;  /* 0x00000001ff6e7807 */ /* 0x000fe40000000000 */
.L_x_157:
[----:B------:R-:W-:Y:S05]  /*a500*/  BSYNC B1 ;  /* 0x0000000000017941 */ /* 0x000fea0003800000 */
.L_x_156:
[----:B---3--:R-:W-:Y:S05]  /*a510*/  VIADD R3, R59, 0x400010 ;  /* 0x004000103b037836 */ /* 0x008fea0000000000 */
[----:B-1----:R-:W-:Y:S04]  /*a520*/  SHF.R.U32.HI R0, RZ, 0x15, R3 ;  /* 0x00000015ff007819 */ /* 0x002fe80000011603 */
        /* <DEDUP_REMOVED lines=23> */
.L_x_162:
        /* <DEDUP_REMOVED lines=23> */
.L_x_163:
[----:B------:R-:W-:Y:S05]  /*a810*/  WARPSYNC.ALL ;  /* 0x0000000000007948 */ /* 0x000fea0003800000 */
[----:B------:R-:W-:Y:S11]  /*a820*/  R2UR UR4, R2 ;  /* 0x00000000020472ca */ /* 0x000ff600000e0000 */
[----:B------:R-:W-:Y:S02]  /*a830*/  @!UPT UIADD3 URZ, UPT, UPT, URZ, URZ, URZ ;  /* 0x000000fffffff290 */ /* 0x000fe4000fffe0ff */
[----:B------:R-:W1:Y:S02]  /*a840*/  LDTM.x16 R4, tmem[UR4+0x40] ;  /* 0x00004004000479ee */ /* 0x000e640008240000 */
[----:B-1----:R-:W-:Y:S01]  /*a850*/  NOP ;  /* 0x0000000000007918 */ /* 0x002fe20000000000 */
.L_x_161:
[----:B------:R-:W-:Y:S01]  /*a860*/  ISETP.NE.AND P2, PT, R109, RZ, PT ;  /* 0x000000ff6d00720c */ /* 0x000fe20003f45270 */
[----:B------:R-:W-:Y:S01]  /*a870*/  FMUL R0, R52, R24 ;  /* 0x0000001834007220 */ /* 0x000fe20000400000 */
[----:B----4-:R-:W-:Y:S01]  /*a880*/  SHF.L.U32 R3, R60, 0x10, RZ ;  /* 0x000000103c037819 */ /* 0x010fe200000006ff */
        /* <DEDUP_REMOVED lines=121> */
[----:B------:R-:W-:Y:S01]  /*b020*/  @P2 SHF.L.U32 R2, R110, 0x1f, RZ ;  /* 0x0000001f6e022819 */ /* 0x000fe200000006ff */
        /* <DEDUP_REMOVED lines=16> */
[----:B------:R-:W-:Y:S02]  /*b130*/  UIADD3 UR5, UPT, UPT, UR41, 0x50, URZ ;  /* 0x0000005029057890 */ /* 0x000fe4000fffe0ff */
[----:B------:R-:W-:Y:S01]  /*b140*/  UIADD3 UR4, UPT, UPT, UR36, 0x3b00, URZ ;  /* 0x00003b0024047890 */ /* 0x000fe2000fffe0ff */
[----:B------:R-:W-:Y:S01]  /*b150*/  UMOV UR7, UR44 ;  /* 0x0000002c00077c82 */ /* 0x000fe20008000000 */
[----:B------:R-:W-:Y:S03]  /*b160*/  UMOV UR6, UR54 ;  /* 0x0000003600067c82 */ /* 0x000fe60008000000 */
[----:B------:R3:W-:Y:S04]  /*b170*/  UTMASTG.3D [UR52], [UR8] ;  /* 0x00000034080073b5 */ /* 0x0007e80008010000 */
[----:B------:R3:W-:Y:S01]  /*b180*/  UTMASTG.3D [UR4], [UR8] ;  /* 0x00000004080073b5 */ /* 0x0007e20008010000 */
[----:B------:R0:W-:Y:S01]  /*b190*/  UTMACMDFLUSH ;  /* 0x00000000000079b7 */ /* 0x0001e20000000000 */
[----:B---3--:R-:W-:Y:S04]  /*b1a0*/  DEPBAR.LE SB0, 0x1 ;  /* 0x000080400000791a */ /* 0x008fe80000000000 */
.L_x_165:
[----:B------:R-:W-:Y:S05]  /*b1b0*/  BSYNC.RECONVERGENT B0 ;  /* 0x0000000000007941 */ /* 0x000fea0003800200 */
.L_x_164:
        /* <DEDUP_REMOVED lines=20> */
[----:B------:R-:W-:Y:S04]  /*b300*/  SHF.L.U32 R20, R110, 0x1f, RZ ;  /* 0x0000001f6e147819 */ /* 0x000fe800000006ff */
[----:B------:R-:W1:Y:S02]  /*b310*/  SYNCS.PHASECHK.TRANS64.TRYWAIT P0, [R0+URZ+0x170], R20 ;  /* 0x00017014000075a7 */ /* 0x000e6400080011ff */
[----:B-1----:R-:W-:Y:S05]  /*b320*/  @!P0 BRA `(.L_x_170) ;  /* 0x0000005000108947 */ /* 0x002fea0003800000 */
.L_x_169:
[----:B------:R-:W-:Y:S05]  /*b330*/  BSYNC B0 ;  /* 0x0000000000007941 */ /* 0x000fea0003800000 */
.L_x_168:
[----:B------:R-:W-:Y:S01]  /*b340*/  ISETP.NE.AND P0, PT, R71, RZ, PT ;  /* 0x000000ff4700720c */ /* 0x000fe20003f05270 */
[----:B------:R-:W-:Y:S11]  /*b350*/  VIADD R68, R68, 0x1 ;  /* 0x0000000144447836 */ /* 0x000ff60000000000 */
[----:B------:R-:W-:Y:S01]  /*b360*/  @!UPT UIADD3 URZ, UPT, UPT, URZ, URZ, URZ ;  /* 0x000000fffffff290 */ /* 0x000fe2000fffe0ff */
[----:B------:R3:W4:Y:S04]  /*b370*/  @P0 LDS.128 R60, [R3+UR36+0x300] ;  /* 0x00030024033c0984 */ /* 0x0007280008000c00 */
[----:B------:R3:W2:Y:S04]  /*b380*/  @P0 LDS.128 R72, [R3+UR36+0xb00] ;  /* 0x000b002403480984 */ /* 0x0006a80008000c00 */
[----:B------:R3:W2:Y:S04]  /*b390*/  @P0 LDS.128 R64, [R2+0x300] ;  /* 0x0003000002400984 */ /* 0x0006a80000000c00 */
[----:B------:R3:W2:Y:S01]  /*b3a0*/  @P0 LDS.128 R76, [R2+0xb00] ;  /* 0x000b0000024c0984 */ /* 0x0006a20000000c00 */
[C---:B------:R-:W-:Y:S04]  /*b3b0*/  ISETP.NE.AND P0, PT, R68.reuse, 0x4, PT ;  /* 0x000000044400780c */ /* 0x040fe80003f05270 */
[----:B-1----:R-:W-:Y:S02]  /*b3c0*/  SEL R0, RZ, 0x1, P0 ;  /* 0x00000001ff007807 */ /* 0x002fe40000000000 */
[----:B------:R-:W-:Y:S02]  /*b3d0*/  SEL R68, R68, RZ, P0 ;  /* 0x000000ff44447207 */ /* 0x000fe40000000000 */
[----:B------:R-:W-:Y:S02]  /*b3e0*/  LOP3.LUT R110, R110, R0, RZ, 0x3c, !PT ;  /* 0x000000006e6e7212 */ /* 0x000fe400078e3cff */
.L_x_167:
[----:B------:R-:W-:Y:S05]  /*b3f0*/  BSYNC B1 ;  /* 0x0000000000017941 */ /* 0x000fea0003800000 */
.L_x_166:
[----:B------:R-:W-:Y:S11]  /*b400*/  ISETP.NE.AND P0, PT, R102, R22, PT ;  /* 0x000000166600720c */ /* 0x000ff60003f05270 */
[----:B------:R-:W-:Y:S02]  /*b410*/  @!UPT UIADD3 URZ, UPT, UPT, URZ, URZ, URZ ;  /* 0x000000fffffff290 */ /* 0x000fe4000fffe0ff */
[----:B------:R-:W-:Y:S05]  /*b420*/  @P0 BRA `(.L_x_171) ;  /* 0x0000000000bc0947 */ /* 0x000fea0003800000 */
[----:B------:R-:W-:Y:S11]  /*b430*/  LOP3.LUT P0, RZ, R21, 0x3, R103, 0x48, !PT ;  /* 0x0000000315ff7812 */ /* 0x000ff60007804867 */
[----:B------:R-:W-:Y:S02]  /*b440*/  @!UPT UIADD3 URZ, UPT, UPT, URZ, URZ, URZ ;  /* 0x000000fffffff290 */ /* 0x000fe4000fffe0ff */
[----:B------:R-:W-:Y:S05]  /*b450*/  @!P0 BRA `(.L_x_172) ;  /* 0x0000000000408947 */ /* 0x000fea0003800000 */
        /* <DEDUP_REMOVED lines=16> */
.L_x_172:
        /* <DEDUP_REMOVED lines=23> */
.L_x_173:
[----:B------:R-:W-:Y:S05]  /*b6d0*/  WARPSYNC.ALL ;  /* 0x0000000000007948 */ /* 0x000fea0003800000 */
[----:B------:R-:W-:Y:S11]  /*b6e0*/  R2UR UR4, R23 ;  /* 0x00000000170472ca */ /* 0x000ff600000e0000 */
[----:B------:R-:W-:Y:S02]  /*b6f0*/  @!UPT UIADD3 URZ, UPT, UPT, URZ, URZ, URZ ;  /* 0x000000fffffff290 */ /* 0x000fe4000fffe0ff */
[----:B------:R-:W1:Y:S02]  /*b700*/  LDTM.x16 R4, tmem[UR4+0x40] ;  /* 0x00004004000479ee */ /* 0x000e640008240000 */
[----:B-1----:R-:W-:Y:S01]  /*b710*/  NOP ;  /* 0x0000000000007918 */ /* 0x002fe20000000000 */
.L_x_171:
[----:B------:R-:W-:Y:S01]  /*b720*/  ISETP.NE.AND P2, PT, R109, RZ, PT ;  /* 0x000000ff6d00720c */ /* 0x000fe20003f45270 */
[----:B------:R-:W-:Y:S01]  /*b730*/  FMUL R0, R52, R24 ;  /* 0x0000001834007220 */ /* 0x000fe20000400000 */
        /* <DEDUP_REMOVED lines=22> */
[----:B--2---:R-:W-:Y:S01]  /*b8a0*/  LOP3.LUT R41, R66, 0xffff0000, RZ, 0xc0, !PT ;  /* 0xffff000042297812 */ /* 0x004fe200078ec0ff */
        /* <DEDUP_REMOVED lines=106> */
[----:B--2---:R-:W2:Y:S02]  /*bf50*/  FENCE.VIEW.ASYNC.S ;  /* 0x00000000000073c6 */ /* 0x004ea40000000000 */
[----:B------:R-:W-:Y:S05]  /*bf60*/  WARPSYNC.ALL ;  /* 0x0000000000007948 */ /* 0x000fea0003800000 */
[----:B------:R-:W-:Y:S01]  /*bf70*/  BSSY.RECONVERGENT B0, `(.L_x_174) ;  /* 0x0000012000007945 */ /* 0x000fe20003800200 */
[----:B--2---:R-:W-:Y:S06]  /*bf80*/  BAR.SYNC.DEFER_BLOCKING 0x1, 0x80 ;  /* 0x0042000000007b1d */ /* 0x004fec0000010000 */
[----:B------:R-:W-:Y:S05]  /*bf90*/  @P0 BRA `(.L_x_175) ;  /* 0x00000000003c0947 */ /* 0x000fea0003800000 */
[----:B------:R-:W-:Y:S02]  /*bfa0*/  UIADD3 UR4, UPT, UPT, UR36, 0x300, URZ ;  /* 0x0000030024047890 */ /* 0x000fe4000fffe0ff */
[----:B------:R-:W-:Y:S01]  /*bfb0*/  UIADD3 UR8, UP0, UPT, UR50, 0xa80, URZ ;  /* 0x00000a8032087890 */ /* 0x000fe2000ff1e0ff */
[----:B------:R-:W-:Y:S01]  /*bfc0*/  UMOV UR54, UR42 ;  /* 0x0000002a00367c82 */ /* 0x000fe20008000000 */
[----:B------:R-:W-:Y:S02]  /*bfd0*/  UMOV UR55, UR44 ;  /* 0x0000002c00377c82 */ /* 0x000fe40008000000 */
[----:B------:R-:W-:Y:S01]  /*bfe0*/  MOV R92, UR4 ;  /* 0x00000004005c7c02 */ /* 0x000fe20008000f00 */
[----:B------:R-:W-:Y:S02]  /*bff0*/  UIADD3.X UR9, UPT, UPT, URZ, UR51, URZ, UP0, !UPT ;  /* 0x00000033ff097290 */ /* 0x000fe400087fe4ff */
[----:B------:R-:W-:Y:S01]  /*c000*/  UIADD3 UR5, UPT, UPT, UR41, 0x60, URZ ;  /* 0x0000006029057890 */ /* 0x000fe2000fffe0ff */
[----:B------:R-:W-:Y:S01]  /*c010*/  R2UR UR52, R92 ;  /* 0x000000005c3472ca */ /* 0x000fe200000e0000 */
[----:B------:R-:W-:Y:S01]  /*c020*/  UIADD3 UR4, UPT, UPT, UR36, 0xb00, URZ ;  /* 0x00000b0024047890 */ /* 0x000fe2000fffe0ff */
[----:B------:R-:W-:Y:S01]  /*c030*/  UMOV UR6, UR42 ;  /* 0x0000002a00067c82 */ /* 0x000fe20008000000 */
[----:B------:R-:W-:Y:S10]  /*c040*/  UMOV UR7, UR44 ;  /* 0x0000002c00077c82 */ /* 0x000ff40008000000 */
[----:B------:R2:W-:Y:S01]  /*c050*/  UTMASTG.3D [UR52], [UR8] ;  /* 0x00000034080073b5 */ /* 0x0005e20008010000 */
[----:B------:R2:W-:Y:S01]  /*c060*/  UTMASTG.3D [UR4], [UR8] ;  /* 0x00000004080073b5 */ /* 0x0005e20008010000 */
[----:B------:R0:W-:Y:S01]  /*c070*/  UTMACMDFLUSH ;  /* 0x00000000000079b7 */ /* 0x0001e20000000000 */
[----:B--2---:R-:W-:Y:S04]  /*c080*/  DEPBAR.LE SB0, 0x1 ;  /* 0x000080400000791a */ /* 0x004fe80000000000 */
.L_x_175:
[----:B------:R-:W-:Y:S05]  /*c090*/  BSYNC.RECONVERGENT B0 ;  /* 0x0000000000007941 */ /* 0x000fea0003800200 */
.L_x_174:
[----:B------:R-:W-:Y:S01]  /*c0a0*/  BAR.SYNC.DEFER_BLOCKING 0x1, 0x80 ;  /* 0x0042000000007b1d */ /* 0x000fe20000010000 */
[----:B------:R-:W-:Y:S04]  /*c0b0*/  UIADD3 UR40, UPT, UPT, UR43, 0x1, URZ ;  /* 0x000000012b287890 */ /* 0x000fe8000fffe0ff */
[----:B------:R-:W-:Y:S04]  /*c0c0*/  UISETP.NE.AND UP0, UPT, UR40, 0x4, UPT ;  /* 0x000000042800788c */ /* 0x000fe8000bf05270 */
[----:B------:R-:W-:Y:S01]  /*c0d0*/  USEL UR40, UR40, URZ, UP0 ;  /* 0x000000ff28287287 */ /* 0x000fe20008000000 */
[----:B------:R2:W-:Y:S01]  /*c0e0*/  @P2 SYNCS.ARRIVE.TRANS64.RED.A1T0 RZ, [R111+URZ], RZ ;  /* 0x000000ff6fff29a7 */ /* 0x0005e200081004ff */
[----:B------:R-:W-:Y:S01]  /*c0f0*/  BSSY B1, `(.L_x_176) ;  /* 0x000001a000017945 */ /* 0x000fe20003800000 */
[----:B------:R-:W3:Y:S02]  /*c100*/  @P2 SYNCS.PHASECHK.TRANS64.TRYWAIT P0, [R0+URZ+0x170], R2 ;  /* 0x00017002000025a7 */ /* 0x000ee400080011ff */
[----:B---3--:R-:W-:Y:S01]  /*c110*/  @P2 SEL R70, RZ, 0x1, !P0 ;  /* 0x00000001ff462807 */ /* 0x008fe20004000000 */
[----:B--2---:R-:W-:Y:S06]  /*c120*/  @!P2 BRA `(.L_x_177) ;  /* 0x000000000058a947 */ /* 0x004fec0003800000 */
[----:B------:R-:W-:Y:S01]  /*c130*/  ISETP.NE.AND P1, PT, R71, RZ, PT ;  /* 0x000000ff4700720c */ /* 0x000fe20003f25270 */
[----:B------:R-:W-:Y:S01]  /*c140*/  BSSY B0, `(.L_x_178) ;  /* 0x0000009000007945 */ /* 0x000fe20003800000 */
[----:B------:R-:W-:Y:S11]  /*c150*/  ISETP.NE.AND P0, PT, R70, RZ, PT ;  /* 0x000000ff4600720c */ /* 0x000ff60003f05270 */
[----:B------:R-:W-:Y:S05]  /*c160*/  @P1 IMAD R3, R68, 0x1000, R108 ;  /* 0x0000100044031824 */ /* 0x000fea00078e026c */
[----:B------:R-:W-:Y:S05]  /*c170*/  @P1 IADD3 R2, PT, PT, R3, UR36, RZ ;  /* 0x0000002403021c10 */ /* 0x000fea000fffe0ff */
[----:B------:R-:W-:Y:S01]  /*c180*/  @P1 IMAD.IADD R2, R69, 0x1, R2 ;  /* 0x0000000145021824 */ /* 0x000fe200078e0202 */
[----:B------:R-:W-:Y:S06]  /*c190*/  @P0 BRA `(.L_x_179) ;  /* 0x00000000000c0947 */ /* 0x000fec0003800000 */
[----:B-1----:R-:W-:Y:S04]  /*c1a0*/  SHF.L.U32 R20, R110, 0x1f, RZ ;  /* 0x0000001f6e147819 */ /* 0x002fe800000006ff */
[----:B------:R-:W1:Y:S02]  /*c1b0*/  SYNCS.PHASECHK.TRANS64.TRYWAIT P0, [R0+URZ+0x170], R20 ;  /* 0x00017014000075a7 */ /* 0x000e6400080011ff */
[----:B-1----:R-:W-:Y:S05]  /*c1c0*/  @!P0 BRA `(.L_x_180) ;  /* 0x00000040007c8947 */ /* 0x002fea0003800000 */
.L_x_179:
[----:B------:R-:W-:Y:S05]  /*c1d0*/  BSYNC B0 ;  /* 0x0000000000007941 */ /* 0x000fea0003800000 */
.L_x_178:
[----:B------:R-:W-:Y:S01]  /*c1e0*/  ISETP.NE.AND P0, PT, R71, RZ, PT ;  /* 0x000000ff4700720c */ /* 0x000fe20003f05270 */
[----:B------:R-:W-:Y:S11]  /*c1f0*/  VIADD R68, R68, 0x1 ;  /* 0x0000000144447836 */ /* 0x000ff60000000000 */
[----:B------:R-:W-:Y:S01]  /*c200*/  @!UPT UIADD3 URZ, UPT, UPT, URZ, URZ, URZ ;  /* 0x000000fffffff290 */ /* 0x000fe2000fffe0ff */
[----:B------:R2:W3:Y:S04]  /*c210*/  @P0 LDS.128 R60, [R3+UR36+0x300] ;  /* 0x00030024033c0984 */ /* 0x0004e80008000c00 */
[----:B------:R2:W4:Y:S04]  /*c220*/  @P0 LDS.128 R72, [R3+UR36+0xb00] ;  /* 0x000b002403480984 */ /* 0x0005280008000c00 */
[----:B------:R2:W2:Y:S04]  /*c230*/  @P0 LDS.128 R64, [R2+0x300] ;  /* 0x0003000002400984 */ /* 0x0004a80000000c00 */
[----:B------:R2:W2:Y:S01]  /*c240*/  @P0 LDS.128 R76, [R2+0xb00] ;  /* 0x000b0000024c0984 */ /* 0x0004a20000000c00 */
[C---:B------:R-:W-:Y:S04]  /*c250*/  ISETP.NE.AND P0, PT, R68.reuse, 0x4, PT ;  /* 0x000000044400780c */ /* 0x040fe80003f05270 */
[----:B-1----:R-:W-:Y:S02]  /*c260*/  SEL R0, RZ, 0x1, P0 ;  /* 0x00000001ff007807 */ /* 0x002fe40000000000 */
[----:B------:R-:W-:Y:S02]  /*c270*/  SEL R68, R68, RZ, P0 ;  /* 0x000000ff44447207 */ /* 0x000fe40000000000 */
[----:B------:R-:W-:Y:S02]  /*c280*/  LOP3.LUT R110, R110, R0, RZ, 0x3c, !PT ;  /* 0x000000006e6e7212 */ /* 0x000fe400078e3cff */
.L_x_177:
[----:B------:R-:W-:Y:S05]  /*c290*/  BSYNC B1 ;  /* 0x0000000000017941 */ /* 0x000fea0003800000 */
.L_x_176:
[----:B--2---:R-:W-:Y:S05]  /*c2a0*/  VIADD R3, R59, 0x400020 ;  /* 0x004000203b037836 */ /* 0x004fea0000000000 */
[----:B------:R-:W-:Y:S04]  /*c2b0*/  SHF.R.U32.HI R0, RZ, 0x15, R3 ;  /* 0x00000015ff007819 */ /* 0x000fe80000011603 */
[----:B-1----:R-:W-:Y:S04]  /*c2c0*/  LOP3.LUT R22, R0, 0x3, RZ, 0xc0, !PT ;  /* 0x0000000300167812 */ /* 0x002fe800078ec0ff */
        /* <DEDUP_REMOVED lines=11> */
[----:B------:R-:W2:Y:S01]  /*c380*/  LDCU.64 UR6, c[0x4][0x78] ;  /* 0x01000f00ff0677ac */ /* 0x000ea20008000a00 */
[----:B------:R-:W3:Y:S01]  /*c390*/  LDC.64 R14, c[0x4][R15] ;  /* 0x010000000f0e7b82 */ /* 0x000ee20000000a00 */
[----:B------:R-:W5:Y:S01]  /*c3a0*/  LDCU.64 UR4, c[0x4][0x10] ;  /* 0x01000200ff0477ac */ /* 0x000f620008000a00 */
[----:B-1----:R-:W-:Y:S01]  /*c3b0*/  MOV R5, UR9 ;  /* 0x0000000900057c02 */ /* 0x002fe20008000f00 */
[----:B------:R-:W-:Y:S01]  /*c3c0*/  IMAD.U32 R4, RZ, RZ, UR8 ;  /* 0x00000008ff047e24 */ /* 0x000fe2000f8e00ff */
[----:B--2---:R-:W-:Y:S01]  /*c3d0*/  MOV R7, UR7 ;  /* 0x0000000700077c02 */ /* 0x004fe20008000f00 */
[----:B------:R-:W-:Y:S01]  /*c3e0*/  IMAD.U32 R6, RZ, RZ, UR6 ;  /* 0x00000006ff067e24 */ /* 0x000fe2000f8e00ff */
[----:B-----5:R-:W-:Y:S01]  /*c3f0*/  MOV R11, UR5 ;  /* 0x00000005000b7c02 */ /* 0x020fe20008000f00 */
[----:B------:R-:W-:Y:S02]  /*c400*/  IMAD.U32 R10, RZ, RZ, UR4 ;  /* 0x00000004ff0a7e24 */ /* 0x000fe4000f8e00ff */
[----:B------:R-:W-:Y:S07]  /*c410*/  LEPC R20, `(.L_x_182) ;  /* 0x000000001014794e */ /* 0x000fee0000000000 */
[----:B---34-:R-:W-:Y:S05]  /*c420*/  CALL.ABS.NOINC R14 ;  /* 0x000000000e007343 */ /* 0x018fea0003c00000 */
.L_x_182:
        /* <DEDUP_REMOVED lines=23> */
.L_x_183:
[----:B------:R-:W-:Y:S05]  /*c5a0*/  WARPSYNC.ALL ;  /* 0x0000000000007948 */ /* 0x000fea0003800000 */
[----:B------:R-:W-:Y:S11]  /*c5b0*/  R2UR UR4, R2 ;  /* 0x00000000020472ca */ /* 0x000ff600000e0000 */
[----:B------:R-:W-:Y:S02]  /*c5c0*/  @!UPT UIADD3 URZ, UPT, UPT, URZ, URZ, URZ ;  /* 0x000000fffffff290 */ /* 0x000fe4000fffe0ff */
[----:B------:R-:W1:Y:S02]  /*c5d0*/  LDTM.x16 R4, tmem[UR4+0x40] ;  /* 0x00004004000479ee */ /* 0x000e640008240000 */
[----:B-1----:R-:W-:Y:S01]  /*c5e0*/  NOP ;  /* 0x0000000000007918 */ /* 0x002fe20000000000 */
.L_x_181:
[----:B------:R-:W-:Y:S01]  /*c5f0*/  ISETP.NE.AND P2, PT, R109, RZ, PT ;  /* 0x000000ff6d00720c */ /* 0x000fe20003f45270 */
[----:B------:R-:W-:Y:S01]  /*c600*/  FMUL R0, R52, R24 ;  /* 0x0000001834007220 */ /* 0x000fe20000400000 */
[----:B---3--:R-:W-:Y:S01]  /*c610*/  SHF.L.U32 R3, R60, 0x10, RZ ;  /* 0x000000103c037819 */ /* 0x008fe200000006ff */
        /* <DEDUP_REMOVED lines=145> */
[----:B--2---:R-:W-:Y:S04]  /*cf30*/  DEPBAR.LE SB0, 0x1 ;  /* 0x000080400000791a */ /* 0x004fe80000000000 */
.L_x_185:
[----:B------:R-:W-:Y:S05]  /*cf40*/  BSYNC.RECONVERGENT B0 ;  /* 0x0000000000007941 */ /* 0x000fea0003800200 */
.L_x_184:
        /* <DEDUP_REMOVED lines=10> */
[----:B------:R-:W2:Y:S02]  /*cff0*/  @P2 SYNCS.PHASECHK.TRANS64.TRYWAIT P0, [R0+URZ+0x170], R2 ;  /* 0x00017002000025a7 */ /* 0x000ea400080011ff */
[----:B--2---:R-:W-:Y:S01]  /*d000*/  @P2 SEL R70, RZ, 0x1, !P0 ;  /* 0x00000001ff462807 */ /* 0x004fe20004000000 */
        /* <DEDUP_REMOVED lines=11> */
.L_x_189:
[----:B------:R-:W-:Y:S05]  /*d0c0*/  BSYNC B0 ;  /* 0x0000000000007941 */ /* 0x000fea0003800000 */
.L_x_188:
        /* <DEDUP_REMOVED lines=11> */
.L_x_187:
[----:B------:R-:W-:Y:S05]  /*d180*/  BSYNC B1 ;  /* 0x0000000000017941 */ /* 0x000fea0003800000 */
.L_x_186:
[----:B------:R-:W-:Y:S11]  /*d190*/  ISETP.NE.AND P0, PT, R102, R22, PT ;  /* 0x000000166600720c */ /* 0x000ff60003f05270 */
[----:B------:R-:W-:Y:S02]  /*d1a0*/  @!UPT UIADD3 URZ, UPT, UPT, URZ, URZ, URZ ;  /* 0x000000fffffff290 */ /* 0x000fe4000fffe0ff */
[----:B------:R-:W-:Y:S05]  /*d1b0*/  @P0 BRA `(.L_x_191) ;  /* 0x0000000000bc0947 */ /* 0x000fea0003800000 */
[----:B------:R-:W-:Y:S11]  /*d1c0*/  LOP3.LUT P0, RZ, R21, 0x3, R103, 0x48, !PT ;  /* 0x0000000315ff7812 */ /* 0x000ff60007804867 */
[----:B------:R-:W-:Y:S02]  /*d1d0*/  @!UPT UIADD3 URZ, UPT, UPT, URZ, URZ, URZ ;  /* 0x000000fffffff290 */ /* 0x000fe4000fffe0ff */
[----:B------:R-:W-:Y:S05]  /*d1e0*/  @!P0 BRA `(.L_x_192) ;  /* 0x0000000000408947 */ /* 0x000fea0003800000 */
[----:B------:R-:W1:Y:S01]  /*d1f0*/  LDCU.64 UR8, c[0x4][0x70] ;  /* 0x01000e00ff0877ac */ /* 0x000e620008000a00 */
[----:B--2---:R-:W-:Y:S01]  /*d200*/  MOV R3, 0x0 ;  /* 0x0000000000037802 */ /* 0x004fe20000000f00 */
        /* <DEDUP_REMOVED lines=14> */
.L_x_192:
        /* <DEDUP_REMOVED lines=23> */
.L_x_193:
[----:B------:R-:W-:Y:S05]  /*d460*/  WARPSYNC.ALL ;  /* 0x0000000000007948 */ /* 0x000fea0003800000 */
[----:B------:R-:W-:Y:S11]  /*d470*/  R2UR UR4, R23 ;  /* 0x00000000170472ca */ /* 0x000ff600000e0000 */
[----:B------:R-:W-:Y:S02]  /*d480*/  @!UPT UIADD3 URZ, UPT, UPT, URZ, URZ, URZ ;  /* 0x000000fffffff290 */ /* 0x000fe4000fffe0ff */
[----:B------:R-:W1:Y:S02]  /*d490*/  LDTM.x16 R4, tmem[UR4+0x40] ;  /* 0x00004004000479ee */ /* 0x000e640008240000 */
[----:B-1----:R-:W-:Y:S01]  /*d4a0*/  NOP ;  /* 0x0000000000007918 */ /* 0x002fe20000000000 */
.L_x_191:
[----:B------:R-:W-:Y:S01]  /*d4b0*/  ISETP.NE.AND P2, PT, R109, RZ, PT ;  /* 0x000000ff6d00720c */ /* 0x000fe20003f45270 */
[----:B------:R-:W-:Y:S01]  /*d4c0*/  FMUL R0, R52, R24 ;  /* 0x0000001834007220 */ /* 0x000fe20000400000 */
[----:B--23--:R-:W-:Y:S01]  /*d4d0*/  SHF.L.U32 R3, R60, 0x10, RZ ;  /* 0x000000103c037819 */ /* 0x00cfe200000006ff */
        /* <DEDUP_REMOVED lines=145> */
[----:B--2---:R-:W-:Y:S04]  /*ddf0*/  DEPBAR.LE SB0, 0x1 ;  /* 0x000080400000791a */ /* 0x004fe80000000000 */
.L_x_195:
[----:B------:R-:W-:Y:S05]  /*de00*/  BSYNC.RECONVERGENT B0 ;  /* 0x0000000000007941 */ /* 0x000fea0003800200 */
.L_x_194:
        /* <DEDUP_REMOVED lines=17> */
[----:B------:R-:W2:Y:S02]  /*df20*/  SYNCS.PHASECHK.TRANS64.TRYWAIT P0, [R0+URZ+0x170], R110 ;  /* 0x0001706e000075a7 */ /* 0x000ea400080011ff */
[----:B--2---:R-:W-:Y:S05]  /*df30*/  @!P0 BRA `(.L_x_200) ;  /* 0x0000002400488947 */ /* 0x004fea0003800000 */
.L_x_199:
[----:B------:R-:W-:Y:S05]  /*df40*/  BSYNC B0 ;  /* 0x0000000000007941 */ /* 0x000fea0003800000 */
.L_x_198:
[----:B------:R-:W-:Y:S11]  /*df50*/  ISETP.NE.AND P0, PT, R71, RZ, PT ;  /* 0x000000ff4700720c */ /* 0x000ff60003f05270 */
[----:B------:R-:W-:Y:S02]  /*df60*/  @!UPT UIADD3 URZ, UPT, UPT, URZ, URZ, URZ ;  /* 0x000000fffffff290 */ /* 0x000fe4000fffe0ff */
[----:B------:R3:W4:Y:S04]  /*df70*/  @P0 LDS.128 R60, [R68+UR36+0x300] ;  /* 0x00030024443c0984 */ /* 0x0007280008000c00 */
[----:B------:R3:W1:Y:S04]  /*df80*/  @P0 LDS.128 R72, [R68+UR36+0xb00] ;  /* 0x000b002444480984 */ /* 0x0006680008000c00 */
[----:B------:R3:W1:Y:S04]  /*df90*/  @P0 LDS.128 R64, [R2+0x300] ;  /* 0x0003000002400984 */ /* 0x0006680000000c00 */
[----:B------:R3:W1:Y:S02]  /*dfa0*/  @P0 LDS.128 R76, [R2+0xb00] ;  /* 0x000b0000024c0984 */ /* 0x0006640000000c00 */
.L_x_197:
[----:B------:R-:W-:Y:S05]  /*dfb0*/  BSYNC B1 ;  /* 0x0000000000017941 */ /* 0x000fea0003800000 */
.L_x_196:
[----:B------:R-:W-:Y:S05]  /*dfc0*/  VIADD R59, R59, 0x400030 ;  /* 0x004000303b3b7836 */ /* 0x000fea0000000000 */
[----:B--2---:R-:W-:Y:S04]  /*dfd0*/  SHF.R.U32.HI R0, RZ, 0x15, R59 ;  /* 0x00000015ff007819 */ /* 0x004fe8000001163b */
[----:B---3--:R-:W-:Y:S04]  /*dfe0*/  LOP3.LUT R2, R0, 0x3, RZ, 0xc0, !PT ;  /* 0x0000000300027812 */ /* 0x008fe800078ec0ff */
[----:B------:R-:W-:Y:S11]  /*dff0*/  ISETP.NE.AND P0, PT, R102, R2, PT ;  /* 0x000000026600720c */ /* 0x000ff60003f05270 */
[----:B------:R-:W-:Y:S02]  /*e000*/  @!UPT UIADD3 URZ, UPT, UPT, URZ, URZ, URZ ;  /* 0x000000fffffff290 */ /* 0x000fe4000fffe0ff */
[----:B------:R-:W-:Y:S05]  /*e010*/  @P0 BRA `(.L_x_201) ;  /* 0x0000000000bc0947 */ /* 0x000fea0003800000 */
[----:B------:R-:W-:Y:S02]  /*e020*/  LOP3.LUT P0, RZ, R0, 0x3, R103, 0x48, !PT ;  /* 0x0000000300ff7812 */ /* 0x000fe40007804867 */
[----:B------:R-:W-:Y:S11]  /*e030*/  MOV R16, R59 ;  /* 0x0000003b00107202 */ /* 0x000ff60000000f00 */
[----:B------:R-:W-:Y:S05]  /*e040*/  @!P0 BRA `(.L_x_202) ;  /* 0x0000000000408947 */ /* 0x000fea0003800000 */
[----:B------:R-:W2:Y:S01]  /*e050*/  LDCU.64 UR8, c[0x4][0x70] ;  /* 0x01000e00ff0877ac */ /* 0x000ea20008000a00 */
[----:B------:R-:W-:Y:S01]  /*e060*/  MOV R15, 0x0 ;  /* 0x00000000000f7802 */ /* 0x000fe20000000f00 */
[----:B------:R-:W-:Y:S02]  /*e070*/  HFMA2 R12, -RZ, RZ, 0, 5.9604644775390625e-08 ;  /* 0x00000001ff0c7431 */ /* 0x000fe400000001ff */
[----:B------:R-:W-:Y:S02]  /*e080*/  IMAD.MOV.U32 R8, RZ, RZ, 0x192 ;  /* 0x00000192ff087424 */ /* 0x000fe400078e00ff */
[----:B------:R-:W-:Y:S01]  /*e090*/  IMAD.MOV.U32 R13, RZ, RZ, RZ ;  /* 0x000000ffff0d7224 */ /* 0x000fe200078e00ff */
[----:B------:R-:W3:Y:S01]  /*e0a0*/  LDCU.64 UR6, c[0x4][0x78] ;  /* 0x01000f00ff0677ac */ /* 0x000ee20008000a00 */
[----:B------:R-:W1:Y:S01]  /*e0b0*/  LDC.64 R14, c[0x4][R15] ;  /* 0x010000000f0e7b82 */ /* 0x000e620000000a00 */
[----:B------:R-:W5:Y:S01]  /*e0c0*/  LDCU.64 UR4, c[0x4][0x10] ;  /* 0x01000200ff0477ac */ /* 0x000f620008000a00 */
[----:B--2---:R-:W-:Y:S01]  /*e0d0*/  MOV R5, UR9 ;  /* 0x0000000900057c02 */ /* 0x004fe20008000f00 */
[----:B------:R-:W-:Y:S01]  /*e0e0*/  IMAD.U32 R4, RZ, RZ, UR8 ;  /* 0x00000008ff047e24 */ /* 0x000fe2000f8e00ff */
[----:B---3--:R-:W-:Y:S01]  /*e0f0*/  MOV R7, UR7 ;  /* 0x0000000700077c02 */ /* 0x008fe20008000f00 */
[----:B------:R-:W-:Y:S01]  /*e100*/  IMAD.U32 R6, RZ, RZ, UR6 ;  /* 0x00000006ff067e24 */ /* 0x000fe2000f8e00ff */
[----:B-----5:R-:W-:Y:S01]  /*e110*/  MOV R11, UR5 ;  /* 0x00000005000b7c02 */ /* 0x020fe20008000f00 */
[----:B------:R-:W-:Y:S02]  /*e120*/  IMAD.U32 R10, RZ, RZ, UR4 ;  /* 0x00000004ff0a7e24 */ /* 0x000fe4000f8e00ff */
[----:B-1----:R-:W-:Y:S07]  /*e130*/  LEPC R20, `(.L_x_202) ;  /* 0x000000001014794e */ /* 0x002fee0000000000 */
[----:B----4-:R-:W-:Y:S05]  /*e140*/  CALL.ABS.NOINC R14 ;  /* 0x000000000e007343 */ /* 0x010fea0003c00000 */
.L_x_202:
[----:B------:R-:W-:Y:S05]  /*e150*/  WARPSYNC.ALL ;  /* 0x0000000000007948 */ /* 0x000fea0003800000 */
[C---:B------:R-:W-:Y:S01]  /*e160*/  R2UR UR4, R16.reuse ;  /* 0x00000000100472ca */ /* 0x040fe200000e0000 */
[----:B------:R-:W-:Y:S05]  /*e170*/  VIADD R0, R16, 0x40 ;  /* 0x0000004010007836 */ /* 0x000fea0000000000 */
[----:B------:R-:W-:Y:S04]  /*e180*/  SHF.R.U32.HI R0, RZ, 0x15, R0 ;  /* 0x00000015ff007819 */ /* 0x000fe80000011600 */
[----:B------:R-:W-:Y:S03]  /*e190*/  LOP3.LUT P0, RZ, R0, 0x3, R103, 0x48, !PT ;  /* 0x0000000300ff7812 */ /* 0x000fe60007804867 */
[----:B------:R-:W2:Y:S10]  /*e1a0*/  LDTM.x16 R24, tmem[UR4] ;  /* 0x00000004001879ee */ /* 0x000eb40008240000 */
[----:B--2---:R-:W-:Y:S05]  /*e1b0*/  @!P0 BRA `(.L_x_203) ;  /* 0x0000000000408947 */ /* 0x004fea0003800000 */
        /* <DEDUP_REMOVED lines=16> */
.L_x_203:
[----:B------:R-:W-:Y:S05]  /*e2c0*/  WARPSYNC.ALL ;  /* 0x0000000000007948 */ /* 0x000fea0003800000 */
[----:B------:R-:W-:Y:S11]  /*e2d0*/  R2UR UR4, R16 ;  /* 0x00000000100472ca */ /* 0x000ff600000e0000 */
[----:B------:R-:W-:Y:S02]  /*e2e0*/  @!UPT UIADD3 URZ, UPT, UPT, URZ, URZ, URZ ;  /* 0x000000fffffff290 */ /* 0x000fe4000fffe0ff */
[----:B------:R-:W2:Y:S02]  /*e2f0*/  LDTM.x16 R4, tmem[UR4+0x40] ;  /* 0x00004004000479ee */ /* 0x000ea40008240000 */
[----:B--2---:R-:W-:Y:S01]  /*e300*/  NOP ;  /* 0x0000000000007918 */ /* 0x004fe20000000000 */
.L_x_201:
[----:B------:R-:W-:Y:S01]  /*e310*/  ISETP.NE.AND P1, PT, R102, R2, PT ;  /* 0x000000026600720c */ /* 0x000fe20003f25270 */
[----:B------:R-:W-:Y:S05]  /*e320*/  WARPSYNC.ALL ;  /* 0x0000000000007948 */ /* 0x000fea0003800000 */
[C---:B----4-:R-:W-:Y:S01]  /*e330*/  SHF.L.U32 R3, R60.reuse, 0x10, RZ ;  /* 0x000000103c037819 */ /* 0x050fe200000006ff */
[----:B------:R-:W-:Y:S01]  /*e340*/  NOP ;  /* 0x0000000000007918 */ /* 0x000fe20000000000 */
[----:B------:R-:W-:Y:S01]  /*e350*/  LOP3.LUT R40, R60, 0xffff0000, RZ, 0xc0, !PT ;  /* 0xffff00003c287812 */ /* 0x000fe200078ec0ff */
[C---:B------:R-:W-:Y:S01]  /*e360*/  FMUL R0, R52.reuse, R24 ;  /* 0x0000001834007220 */ /* 0x040fe20000400000 */
[C---:B------:R-:W-:Y:S01]  /*e370*/  SHF.L.U32 R41, R61.reuse, 0x10, RZ ;  /* 0x000000103d297819 */ /* 0x040fe200000006ff */
[----:B------:R-:W-:Y:S01]  /*e380*/  FMUL R2, R52, R25 ;  /* 0x0000001934027220 */ /* 0x000fe20000400000 */
[----:B------:R-:W-:Y:S01]  /*e390*/  LOP3.LUT R42, R61, 0xffff0000, RZ, 0xc0, !PT ;  /* 0xffff00003d2a7812 */ /* 0x000fe200078ec0ff */
[C---:B------:R-:W-:Y:S01]  /*e3a0*/  FFMA R0, R53.reuse, R3, R0 ;  /* 0x0000000335007223 */ /* 0x040fe20000000000 */
[----:B------:R-:W-:Y:S01]  /*e3b0*/  R2UR UR4, R58 ;  /* 0x000000003a0472ca */ /* 0x000fe200000e0000 */
[----:B------:R-:W-:Y:S01]  /*e3c0*/  FFMA R2, R53, R40, R2 ;  /* 0x0000002835027223 */ /* 0x000fe20000000002 */
[----:B------:R-:W-:Y:S01]  /*e3d0*/  SHF.L.U32 R54, R62, 0x10, RZ ;  /* 0x000000103e367819 */ /* 0x000fe200000006ff */
[----:B-1----:R-:W-:Y:S01]  /*e3e0*/  FMUL R20, R52, R4 ;  /* 0x0000000434147220 */ /* 0x002fe20000400000 */
[----:B------:R-:W-:Y:S01]  /*e3f0*/  LOP3.LUT R55, R62, 0xffff0000, RZ, 0xc0, !PT ;  /* 0xffff00003e377812 */ /* 0x000fe200078ec0ff */
[----:B------:R-:W-:Y:S01]  /*e400*/  FMUL R3, R52, R26 ;  /* 0x0000001a34037220 */ /* 0x000fe20000400000 */
[----:B------:R-:W-:Y:S01]  /*e410*/  F2FP.BF16.F32.PACK_AB R112, R2, R0 ;  /* 0x000000000270723e */ /* 0x000fe200000010ff */
[----:B------:R-:W-:Y:S01]  /*e420*/  FMUL R4, R52, R27 ;  /* 0x0000001b34047220 */ /* 0x000fe20000400000 */
[----:B------:R-:W-:Y:S01]  /*e430*/  SHF.L.U32 R56, R63, 0x10, RZ ;  /* 0x000000103f387819 */ /* 0x000fe200000006ff */
[----:B------:R-:W-:Y:S01]  /*e440*/  FFMA R3, R53, R41, R3 ;  /* 0x0000002935037223 */ /* 0x000fe20000000003 */
[----:B------:R-:W-:Y:S01]  /*e450*/  LOP3.LUT R57, R63, 0xffff0000, RZ, 0xc0, !PT ;  /* 0xffff00003f397812 */ /* 0x000fe200078ec0ff */
[----:B------:R-:W-:Y:S01]  /*e460*/  FFMA R4, R53, R42, R4 ;  /* 0x0000002a35047223 */ /* 0x000fe20000000004 */
[----:B------:R-:W-:Y:S01]  /*e470*/  SHF.L.U32 R58, R64, 0x10, RZ ;  /* 0x00000010403a7819 */ /* 0x000fe200000006ff */
[----:B------:R-:W-:Y:S01]  /*e480*/  FMUL R0, R52, R28 ;  /* 0x0000001c34007220 */ /* 0x000fe20000400000 */
[----:B------:R-:W-:Y:S01]  /*e490*/  LOP3.LUT R59, R64, 0xffff0000, RZ, 0xc0, !PT ;  /* 0xffff0000403b7812 */ /* 0x000fe200078ec0ff */
[----:B------:R-:W-:Y:S01]  /*e4a0*/  FMUL R2, R52, R29 ;  /* 0x0000001d34027220 */ /* 0x000fe20000400000 */
[----:B------:R-:W-:Y:S01]  /*e4b0*/  F2FP.BF16.F32.PACK_AB R113, R4, R3 ;  /* 0x000000030471723e */ /* 0x000fe200000010ff */
[C---:B------:R-:W-:Y:S01]  /*e4c0*/  FMUL R21, R52.reuse, R5 ;  /* 0x0000000534157220 */ /* 0x040fe20000400000 */
[C---:B------:R-:W-:Y:S01]  /*e4d0*/  SHF.L.U32 R60, R65.reuse, 0x10, RZ ;  /* 0x00000010413c7819 */ /* 0x040fe200000006ff */
[C---:B------:R-:W-:Y:S01]  /*e4e0*/  FMUL R5, R52.reuse, R30 ;  /* 0x0000001e34057220 */ /* 0x040fe20000400000 */
[----:B------:R-:W-:Y:S01]  /*e4f0*/  LOP3.LUT R61, R65, 0xffff0000, RZ, 0xc0, !PT ;  /* 0xffff0000413d7812 */ /* 0x000fe200078ec0ff */
[----:B------:R-:W-:Y:S01]  /*e500*/  FMUL R22, R52, R6 ;  /* 0x0000000634167220 */ /* 0x000fe20000400000 */
[----:B------:R-:W-:Y:S01]  /*e510*/  SHF.L.U32 R62, R66, 0x10, RZ ;  /* 0x00000010423e7819 */ /* 0x000fe200000006ff */
        /* <DEDUP_REMOVED lines=10> */
[----:B------:R-:W-:Y:S01]  /*e5c0*/  FMUL R3, R52, R33 ;  /* 0x0000002134037220 */ /* 0x000fe20000400000 */
[----:B------:R-:W-:Y:S01]  /*e5d0*/  F2FP.BF16.F32.PACK_AB R114, R2, R0 ;  /* 0x000000000272723e */ /* 0x000fe200000010ff */
[----:B------:R-:W-:Y:S01]  /*e5e0*/  FFMA R5, R53, R56, R5 ;  /* 0x0000003835057223 */ /* 0x000fe20000000005 */
[----:B------:R-:W-:Y:S01]  /*e5f0*/  SHF.L.U32 R68, R73, 0x10, RZ ;  /* 0x0000001049447819 */ /* 0x000fe200000006ff */
[----:B------:R-:W-:Y:S01]  /*e600*/  FFMA R6, R53, R57, R6 ;  /* 0x0000003935067223 */ /* 0x000fe20000000006 */
[----:B------:R-:W-:Y:S01]  /*e610*/  LOP3.LUT R69, R73, 0xffff0000, RZ, 0xc0, !PT ;  /* 0xffff000049457812 */ /* 0x000fe200078ec0ff */
[C---:B------:R-:W-:Y:S01]  /*e620*/  FFMA R7, R53.reuse, R58, R7 ;  /* 0x0000003a35077223 */ /* 0x040fe20000000007 */
[----:B------:R-:W-:Y:S01]  /*e630*/  SHF.L.U32 R70, R74, 0x10, RZ ;  /* 0x000000104a467819 */ /* 0x000fe200000006ff */
[----:B------:R-:W-:Y:S01]  /*e640*/  UIADD3 UR4, UPT, UPT, UR4, 0x1f0, URZ ;  /* 0x000001f004047890 */ /* 0x000fe2000fffe0ff */
[----:B------:R-:W-:Y:S01]  /*e650*/  F2FP.BF16.F32.PACK_AB R115, R6, R5 ;  /* 0x000000050673723e */ /* 0x000fe200000010ff */
[----:B------:R-:W-:Y:S01]  /*e660*/  FFMA R3, R53, R59, R3 ;  /* 0x0000003b35037223 */ /* 0x000fe20000000003 */
[----:B------:R-:W-:Y:S01]  /*e670*/  LOP3.LUT R71, R74, 0xffff0000, RZ, 0xc0, !PT ;  /* 0xffff00004a477812 */ /* 0x000fe200078ec0ff */
[C---:B------:R-:W-:Y:S01]  /*e680*/  FMUL R0, R52.reuse, R34 ;  /* 0x0000002234007220 */ /* 0x040fe20000400000 */
[----:B------:R-:W-:Y:S01]  /*e690*/  SHF.L.U32 R72, R75, 0x10, RZ ;  /* 0x000000104b487819 */ /* 0x000fe200000006ff */
[C---:B------:R-:W-:Y:S01]  /*e6a0*/  FMUL R2, R52.reuse, R35 ;  /* 0x0000002334027220 */ /* 0x040fe20000400000 */
[----:B------:R-:W-:Y:S01]  /*e6b0*/  UPRMT UR4, UR37, 0x654, UR4 ;  /* 0x0000065425047896 */ /* 0x000fe20008000004 */
[C---:B------:R-:W-:Y:S01]  /*e6c0*/  FMUL R4, R52.reuse, R36 ;  /* 0x0000002434047220 */ /* 0x040fe20000400000 */
[C---:B------:R-:W-:Y:S01]  /*e6d0*/  FMUL R5, R52.reuse, R37 ;  /* 0x0000002534057220 */ /* 0x040fe20000400000 */
[----:B------:R-:W-:Y:S01]  /*e6e0*/  F2FP.BF16.F32.PACK_AB R28, R3, R7 ;  /* 0x00000007031c723e */ /* 0x000fe200000010ff */
[C---:B------:R-:W-:Y:S01]  /*e6f0*/  FFMA R0, R53.reuse, R60, R0 ;  /* 0x0000003c35007223 */ /* 0x040fe20000000000 */
[C---:B------:R-:W-:Y:S01]  /*e700*/  FMUL R6, R52.reuse, R38 ;  /* 0x0000002634067220 */ /* 0x040fe20000400000 */
[C---:B------:R-:W-:Y:S01]  /*e710*/  FFMA R2, R53.reuse, R61, R2 ;  /* 0x0000003d35027223 */ /* 0x040fe20000000002 */
[C---:B------:R-:W-:Y:S01]  /*e720*/  FMUL R3, R52.reuse, R39 ;  /* 0x0000002734037220 */ /* 0x040fe20000400000 */
[C---:B------:R-:W-:Y:S01]  /*e730*/  FFMA R4, R53.reuse, R62, R4 ;  /* 0x0000003e35047223 */ /* 0x040fe20000000004 */
[C---:B------:R-:W-:Y:S01]  /*e740*/  FFMA R5, R53.reuse, R63, R5 ;  /* 0x0000003f35057223 */ /* 0x040fe20000000005 */
[C---:B------:R-:W-:Y:S01]  /*e750*/  FFMA R6, R53.reuse, R64, R6 ;  /* 0x0000004035067223 */ /* 0x040fe20000000006 */
[C---:B------:R-:W-:Y:S01]  /*e760*/  FFMA R3, R53.reuse, R65, R3 ;  /* 0x0000004135037223 */ /* 0x040fe20000000003 */
[----:B------:R-:W-:Y:S01]  /*e770*/  FFMA R20, R53, R66, R20 ;  /* 0x0000004235147223 */ /* 0x000fe20000000014 */
[----:B------:R-:W-:Y:S01]  /*e780*/  FMUL R8, R52, R8 ;  /* 0x0000000834087220 */ /* 0x000fe20000400000 */
[----:B------:R-:W-:Y:S01]  /*e790*/  SYNCS.ARRIVE.TRANS64.RED.A1T0 RZ, [UR4], RZ ;  /* 0x000000ffffff79a7 */ /* 0x000fe20008100404 */
[----:B------:R1:W-:Y:S01]  /*e7a0*/  @!P1 STS.128 [R108+UR36+0x3300], R112 ;  /* 0x003300706c009988 */ /* 0x0003e20008000c24 */
[----:B------:R-:W-:Y:S01]  /*e7b0*/  LOP3.LUT R73, R75, 0xffff0000, RZ, 0xc0, !PT ;  /* 0xffff00004b497812 */ /* 0x000fe200078ec0ff */
[C---:B------:R-:W-:Y:S01]  /*e7c0*/  FFMA R21, R53.reuse, R67, R21 ;  /* 0x0000004335157223 */ /* 0x040fe20000000015 */
[----:B------:R-:W-:Y:S01]  /*e7d0*/  SHF.L.U32 R24, R76, 0x10, RZ ;  /* 0x000000104c187819 */ /* 0x000fe200000006ff */
[----:B------:R-:W-:Y:S01]  /*e7e0*/  FMUL R9, R52, R9 ;  /* 0x0000000934097220 */ /* 0x000fe20000400000 */
[----:B------:R-:W-:Y:S01]  /*e7f0*/  LOP3.LUT R25, R76, 0xffff0000, RZ, 0xc0, !PT ;  /* 0xffff00004c197812 */ /* 0x000fe200078ec0ff */
[C---:B------:R-:W-:Y:S01]  /*e800*/  FFMA R22, R53.reuse, R68, R22 ;  /* 0x0000004435167223 */ /* 0x040fe20000000016 */
[C---:B------:R-:W-:Y:S01]  /*e810*/  FMUL R10, R52.reuse, R10 ;  /* 0x0000000a340a7220 */ /* 0x040fe20000400000 */
[C---:B------:R-:W-:Y:S01]  /*e820*/  FFMA R23, R53.reuse, R69, R23 ;  /* 0x0000004535177223 */ /* 0x040fe20000000017 */
[----:B------:R-:W-:Y:S01]  /*e830*/  FMUL R11, R52, R11 ;  /* 0x0000000b340b7220 */ /* 0x000fe20000400000 */
[----:B------:R-:W-:Y:S01]  /*e840*/  F2FP.BF16.F32.PACK_AB R29, R2, R0 ;  /* 0x00000000021d723e */ /* 0x000fe200000010ff */
[----:B------:R-:W-:Y:S01]  /*e850*/  FFMA R8, R53, R70, R8 ;  /* 0x0000004635087223 */ /* 0x000fe20000000008 */
[----:B------:R-:W-:Y:S01]  /*e860*/  F2FP.BF16.F32.PACK_AB R30, R5, R4 ;  /* 0x00000004051e723e */ /* 0x000fe200000010ff */
[C---:B------:R-:W-:Y:S01]  /*e870*/  FMUL R12, R52.reuse, R12 ;  /* 0x0000000c340c7220 */ /* 0x040fe20000400000 */
[----:B------:R-:W-:Y:S01]  /*e880*/  F2FP.BF16.F32.PACK_AB R31, R3, R6 ;  /* 0x00000006031f723e */ /* 0x000fe200000010ff */
[----:B------:R-:W-:Y:S01]  /*e890*/  FFMA R9, R53, R71, R9 ;  /* 0x0000004735097223 */ /* 0x000fe20000000009 */
[C---:B------:R-:W-:Y:S01]  /*e8a0*/  FMUL R13, R52.reuse, R13 ;  /* 0x0000000d340d7220 */ /* 0x040fe20000400000 */
[----:B------:R-:W-:Y:S01]  /*e8b0*/  SHF.L.U32 R26, R77, 0x10, RZ ;  /* 0x000000104d1a7819 */ /* 0x000fe200000006ff */
[----:B------:R-:W-:Y:S01]  /*e8c0*/  FFMA R10, R53, R72, R10 ;  /* 0x00000048350a7223 */ /* 0x000fe2000000000a */
[----:B------:R1:W-:Y:S01]  /*e8d0*/  @!P1 STS.128 [R107+0x3300], R28 ;  /* 0x0033001c6b009388 */ /* 0x0003e20000000c00 */
[C---:B------:R-:W-:Y:S01]  /*e8e0*/  FMUL R14, R52.reuse, R14 ;  /* 0x0000000e340e7220 */ /* 0x040fe20000400000 */
[----:B------:R-:W-:Y:S01]  /*e8f0*/  LOP3.LUT R27, R77, 0xffff0000, RZ, 0xc0, !PT ;  /* 0xffff00004d1b7812 */ /* 0x000fe200078ec0ff */
[C---:B------:R-:W-:Y:S01]  /*e900*/  FFMA R11, R53.reuse, R73, R11 ;  /* 0x00000049350b7223 */ /* 0x040fe2000000000b */
[----:B------:R-:W-:Y:S01]  /*e910*/  FMUL R15, R52, R15 ;  /* 0x0000000f340f7220 */ /* 0x000fe20000400000 */
[----:B------:R-:W-:Y:S01]  /*e920*/  SHF.L.U32 R40, R78, 0x10, RZ ;  /* 0x000000104e287819 */ /* 0x000fe200000006ff */
[C---:B------:R-:W-:Y:S01]  /*e930*/  FFMA R12, R53.reuse, R24, R12 ;  /* 0x00000018350c7223 */ /* 0x040fe2000000000c */
[----:B------:R-:W-:Y:S01]  /*e940*/  FMUL R16, R52, R16 ;  /* 0x0000001034107220 */ /* 0x000fe20000400000 */
[----:B------:R-:W-:Y:S01]  /*e950*/  LOP3.LUT R74, R78, 0xffff0000, RZ, 0xc0, !PT ;  /* 0xffff00004e4a7812 */ /* 0x000fe200078ec0ff */
[----:B------:R-:W-:Y:S01]  /*e960*/  FFMA R13, R53, R25, R13 ;  /* 0x00000019350d7223 */ /* 0x000fe2000000000d */
[C---:B------:R-:W-:Y:S01]  /*e970*/  FMUL R17, R52.reuse, R17 ;  /* 0x0000001134117220 */ /* 0x040fe20000400000 */
[----:B------:R-:W-:Y:S01]  /*e980*/  SHF.L.U32 R75, R79, 0x10, RZ ;  /* 0x000000104f4b7819 */ /* 0x000fe200000006ff */
[----:B------:R-:W-:Y:S01]  /*e990*/  FFMA R14, R53, R26, R14 ;  /* 0x0000001a350e7223 */ /* 0x000fe2000000000e */
[----:B------:R-:W-:Y:S01]  /*e9a0*/  F2FP.BF16.F32.PACK_AB R20, R21, R20 ;  /* 0x000000141514723e */ /* 0x000fe200000010ff */
[C---:B------:R-:W-:Y:S01]  /*e9b0*/  FMUL R18, R52.reuse, R18 ;  /* 0x0000001234127220 */ /* 0x040fe20000400000 */
[----:B------:R-:W-:Y:S01]  /*e9c0*/  LOP3.LUT R76, R79, 0xffff0000, RZ, 0xc0, !PT ;  /* 0xffff00004f4c7812 */ /* 0x000fe200078ec0ff */
[----:B------:R-:W-:Y:S01]  /*e9d0*/  FFMA R15, R53, R27, R15 ;  /* 0x0000001b350f7223 */ /* 0x000fe2000000000f */
[----:B------:R-:W-:Y:S01]  /*e9e0*/  F2FP.BF16.F32.PACK_AB R21, R23, R22 ;  /* 0x000000161715723e */ /* 0x000fe200000010ff */
[----:B------:R-:W-:Y:S01]  /*e9f0*/  FMUL R19, R52, R19 ;  /* 0x0000001334137220 */ /* 0x000fe20000400000 */
[----:B------:R-:W-:Y:S01]  /*ea00*/  F2FP.BF16.F32.PACK_AB R22, R9, R8 ;  /* 0x000000080916723e */ /* 0x000fe200000010ff */
[----:B------:R-:W-:Y:S01]  /*ea10*/  FFMA R16, R53, R40, R16 ;  /* 0x0000002835107223 */ /* 0x000fe20000000010 */
[----:B------:R-:W-:Y:S01]  /*ea20*/  F2FP.BF16.F32.PACK_AB R23, R11, R10 ;  /* 0x0000000a0b17723e */ /* 0x000fe200000010ff */
[C---:B------:R-:W-:Y:S01]  /*ea30*/  FFMA R17, R53.reuse, R74, R17 ;  /* 0x0000004a35117223 */ /* 0x040fe20000000011 */
[C---:B------:R-:W-:Y:S01]  /*ea40*/  FFMA R18, R53.reuse, R75, R18 ;  /* 0x0000004b35127223 */ /* 0x040fe20000000012 */
[----:B------:R-:W-:Y:S01]  /*ea50*/  FFMA R19, R53, R76, R19 ;  /* 0x0000004c35137223 */ /* 0x000fe20000000013 */
[----:B------:R-:W-:Y:S01]  /*ea60*/  F2FP.BF16.F32.PACK_AB R12, R13, R12 ;  /* 0x0000000c0d0c723e */ /* 0x000fe200000010ff */
[----:B------:R1:W-:Y:S01]  /*ea70*/  @!P1 STS.128 [R108+UR36+0x3b00], R20 ;  /* 0x003b00146c009988 */ /* 0x0003e20008000c24 */
[----:B------:R-:W-:Y:S01]  /*ea80*/  F2FP.BF16.F32.PACK_AB R13, R15, R14 ;  /* 0x0000000e0f0d723e */ /* 0x000fe200000010ff */
[----:B------:R-:W-:Y:S01]  /*ea90*/  BSSY.RECONVERGENT B0, `(.L_x_204) ;  /* 0x000001a000007945 */ /* 0x000fe20003800200 */
[----:B------:R-:W-:Y:S02]  /*eaa0*/  F2FP.BF16.F32.PACK_AB R14, R17, R16 ;  /* 0x00000010110e723e */ /* 0x000fe400000010ff */
[----:B------:R-:W-:Y:S02]  /*eab0*/  F2FP.BF16.F32.PACK_AB R15, R19, R18 ;  /* 0x00000012130f723e */ /* 0x000fe400000010ff */
[----:B------:R-:W-:Y:S03]  /*eac0*/  ISETP.NE.AND P0, PT, R102, RZ, PT ;  /* 0x000000ff6600720c */ /* 0x000fe60003f05270 */
[----:B------:R1:W-:Y:S01]  /*ead0*/  @!P1 STS.128 [R107+0x3b00], R12 ;  /* 0x003b000c6b009388 */ /* 0x0003e20000000c00 */
[----:B------:R-:W-:Y:S01]  /*eae0*/  @!PT LDS RZ, [RZ] ;  /* 0x00000000fffff984 */ /* 0x000fe20000000800 */
[----:B------:R-:W-:Y:S01]  /*eaf0*/  @!PT LDS RZ, [RZ] ;  /* 0x00000000fffff984 */ /* 0x000fe20000000800 */
[----:B------:R-:W-:Y:S01]  /*eb00*/  @!PT LDS RZ, [RZ] ;  /* 0x00000000fffff984 */ /* 0x000fe20000000800 */
[----:B------:R-:W-:Y:S01]  /*eb10*/  @!PT LDS RZ, [RZ] ;  /* 0x00000000fffff984 */ /* 0x000fe20000000800 */
[----:B------:R2:W-:Y:S07]  /*eb20*/  MEMBAR.ALL.CTA ;  /* 0x0000000000007992 */ /* 0x0005ee0000008000 */
[----:B--2---:R-:W2:Y:S02]  /*eb30*/  FENCE.VIEW.ASYNC.S ;  /* 0x00000000000073c6 */ /* 0x004ea40000000000 */
        /* <DEDUP_REMOVED lines=15> */
.L_x_205:
[----:B------:R-:W-:Y:S05]  /*ec30*/  BSYNC.RECONVERGENT B0 ;  /* 0x0000000000007941 */ /* 0x000fea0003800200 */
.L_x_204:
[----:B------:R-:W-:Y:S01]  /*ec40*/  BAR.SYNC.DEFER_BLOCKING 0x1, 0x80 ;  /* 0x0042000000007b1d */ /* 0x000fe20000010000 */
[----:B------:R-:W-:Y:S01]  /*ec50*/  UISETP.NE.AND UP0, UPT, UR45, -0x8, UPT ;  /* 0xfffffff82d00788c */ /* 0x000fe2000bf05270 */
[----:B------:R-:W-:Y:S08]  /*ec60*/  IADD3 R98, PT, PT, R98, 0x1, RZ ;  /* 0x0000000162627810 */ /* 0x000ff00007ffe0ff */
[----:B------:R-:W-:Y:S05]  /*ec70*/  BRA.U !UP0, `(.L_x_206) ;  /* 0x0000000108287547 */ /* 0x000fea000b800000 */
[----:B------:R-:W-:Y:S01]  /*ec80*/  ISETP.NE.AND P0, PT, R109, RZ, PT ;  /* 0x000000ff6d00720c */ /* 0x000fe20003f05270 */
[----:B------:R-:W-:Y:S01]  /*ec90*/  IMAD.U32 R2, RZ, RZ, UR56 ;  /* 0x00000038ff027e24 */ /* 0x000fe2000f8e00ff */
[----:B------:R-:W-:Y:S01]  /*eca0*/  UIADD3 UR56, UPT, UPT, UR56, 0x1, URZ ;  /* 0x0000000138387890 */ /* 0x000fe2000fffe0ff */
[----:B------:R-:W-:Y:S03]  /*ecb0*/  IMAD.U32 R0, RZ, RZ, UR37 ;  /* 0x00000025ff007e24 */ /* 0x000fe6000f8e00ff */
[----:B------:R-:W-:Y:S04]  /*ecc0*/  UISETP.NE.AND UP0, UPT, UR56, 0x4, UPT ;  /* 0x000000043800788c */ /* 0x000fe8000bf05270 */
[----:B------:R-:W-:Y:S03]  /*ecd0*/  USEL UR56, UR56, URZ, UP0 ;  /* 0x000000ff38387287 */ /* 0x000fe60008000000 */
[----:B------:R-:W-:Y:S05]  /*ece0*/  @P0 LEA R2, R2, UR36, 0x3 ;  /* 0x0000002402020c11 */ /* 0x000fea000f8e18ff */
[----:B------:R-:W-:Y:S05]  /*ecf0*/  @P0 VIADD R2, R2, 0x190 ;  /* 0x0000019002020836 */ /* 0x000fea0000000000 */
[----:B------:R-:W-:Y:S04]  /*ed00*/  @P0 PRMT R0, R0, 0x654, R2 ;  /* 0x0000065400000816 */ /* 0x000fe80000000002 */
[----:B------:R2:W-:Y:S03]  /*ed10*/  @P0 SYNCS.ARRIVE.TRANS64.RED.A1T0 RZ, [R0+URZ], RZ ;  /* 0x000000ff00ff09a7 */ /* 0x0005e600081004ff */
.L_x_206:
[----:B------:R-:W-:Y:S01]  /*ed20*/  ISETP.NE.AND P2, PT, R104, RZ, PT ;  /* 0x000000ff6800720c */ /* 0x000fe20003f45270 */
[----:B------:R-:W-:Y:S01]  /*ed30*/  VIADD R2, R50, UR38 ;  /* 0x0000002632027c36 */ /* 0x000fe20008000000 */
[----:B------:R-:W-:Y:S01]  /*ed40*/  ISETP.NE.AND P0, PT, R106, 0x2, PT ;  /* 0x000000026a00780c */ /* 0x000fe20003f05270 */
[----:B--2---:R-:W-:Y:S01]  /*ed50*/  VIADD R0, R51, UR39 ;  /* 0x0000002733007c36 */ /* 0x004fe20008000000 */
[----:B------:R-:W-:Y:S01]  /*ed60*/  ISETP.NE.AND P1, PT, R98, 0x2, PT ;  /* 0x000000026200780c */ /* 0x000fe20003f25270 */
[----:B------:R-:W-:Y:S01]  /*ed70*/  UIADD3 UR45, UPT, UPT, UR45, 0x8, URZ ;  /* 0x000000082d2d7890 */ /* 0x000fe2000fffe0ff */
[----:B------:R-:W-:Y:S02]  /*ed80*/  R2UR UR11, R2 ;  /* 0x00000000020b72ca */ /* 0x000fe400000e0000 */
[----:B------:R-:W-:Y:S02]  /*ed90*/  R2UR UR27, R0 ;  /* 0x00000000001b72ca */ /* 0x000fe400000e0000 */
[----:B------:R-:W-:Y:S02]  /*eda0*/  SEL R2, RZ, 0x1, P0 ;  /* 0x00000001ff027807 */ /* 0x000fe40000000000 */
[----:B------:R-:W-:Y:S02]  /*edb0*/  SEL R0, RZ, 0x1, P1 ;  /* 0x00000001ff007807 */ /* 0x000fe40000800000 */
[----:B------:R-:W-:Y:S02]  /*edc0*/  @P2 R2UR UR44, R95 ;  /* 0x000000005f2c22ca */ /* 0x000fe400000e0000 */
[----:B------:R-:W-:Y:S02]  /*edd0*/  LOP3.LUT R96, R96, R2, RZ, 0x3c, !PT ;  /* 0x0000000260607212 */ /* 0x000fe400078e3cff */
[----:B------:R-:W-:Y:S02]  /*ede0*/  LOP3.LUT R97, R97, R0, RZ, 0x3c, !PT ;  /* 0x0000000061617212 */ /* 0x000fe400078e3cff */
[----:B------:R-:W-:Y:S02]  /*edf0*/  SEL R106, R106, RZ, P0 ;  /* 0x000000ff6a6a7207 */ /* 0x000fe40000000000 */
[----:B------:R-:W-:Y:S01]  /*ee00*/  SEL R98, R98, RZ, P1 ;  /* 0x000000ff62627207 */ /* 0x000fe20000800000 */
[----:B------:R-:W-:Y:S06]  /*ee10*/  @P2 BRA `(.L_x_207) ;  /* 0xffffff7c00302947 */ /* 0x000fec000383ffff */
[----:B------:R-:W2:Y:S01]  /*ee20*/  LDCU.64 UR6, c[0x0][0xc88] ;  /* 0x00019100ff0677ac */ /* 0x000ea20008000a00 */
[----:B------:R-:W3:Y:S01]  /*ee30*/  LDCU.64 UR4, c[0x0][0xc90] ;  /* 0x00019200ff0477ac */ /* 0x000ee20008000a00 */
[----:B--2---:R-:W-:Y:S02]  /*ee40*/  ISETP.NE.U32.AND P2, PT, RZ, UR6, PT ;  /* 0x00000006ff007c0c */ /* 0x004fe4000bf45070 */
[----:B---3--:R-:W-:Y:S02]  /*ee50*/  ISETP.NE.U32.AND P1, PT, RZ, UR4, PT ;  /* 0x00000004ff007c0c */ /* 0x008fe4000bf25070 */
[----:B------:R-:W-:Y:S02]  /*ee60*/  ISETP.NE.AND.EX P2, PT, RZ, UR7, PT, P2 ;  /* 0x00000007ff007c0c */ /* 0x000fe4000bf45320 */
[----:B------:R-:W-:-:S13]  /*ee70*/  ISETP.NE.AND.EX P0, PT, RZ, UR5, PT, P1 ;  /* 0x00000005ff007c0c */ /* 0x000fda000bf05310 */
[----:B------:R-:W-:Y:S05]  /*ee80*/  @P2 BRA P0, `(.L_x_208) ;  /* 0x00000000003c2947 */ /* 0x000fea0000000000 */
[----:B------:R-:W-:-:S13]  /*ee90*/  ISETP.NE.AND.EX P1, PT, RZ, UR5, PT, P1 ;  /* 0x00000005ff007c0c */ /* 0x000fda000bf25310 */
[----:B------:R-:W-:Y:S05]  /*eea0*/  @P1 BRA `(.L_x_209) ;  /* 0x00000000000c1947 */ /* 0x000fea0003800000 */
[----:B------:R-:W-:-:S13]  /*eeb0*/  FSETP.NEU.AND P0, PT, R53, RZ, PT ;  /* 0x000000ff3500720b */ /* 0x000fda0003f0d000 */
[----:B------:R-:W-:Y:S05]  /*eec0*/  @!P0 EXIT ;  /* 0x000000000000894d */ /* 0x000fea0003800000 */
[----:B------:R-:W-:Y:S05]  /*eed0*/  BRA `(.L_x_208) ;  /* 0x0000000000287947 */ /* 0x000fea0003800000 */
.L_x_209:
[----:B------:R-:W-:Y:S01]  /*eee0*/  ISETP.NE.AND P0, PT, R105, RZ, PT ;  /* 0x000000ff6900720c */ /* 0x000fe20003f05270 */
[----:B------:R-:W-:-:S12]  /*eef0*/  BSSY.RECONVERGENT B0, `(.L_x_208) ;  /* 0x0000008000007945 */ /* 0x000fd80003800200 */
[----:B------:R-:W-:Y:S05]  /*ef00*/  @P0 BRA `(.L_x_210) ;  /* 0x0000000000100947 */ /* 0x000fea0003800000 */
[----:B------:R-:W-:-:S04]  /*ef10*/  ISETP.NE.U32.AND P0, PT, RZ, UR6, PT ;  /* 0x00000006ff007c0c */ /* 0x000fc8000bf05070 */
[----:B------:R-:W-:-:S13]  /*ef20*/  ISETP.NE.AND.EX P0, PT, RZ, UR7, PT, P0 ;  /* 0x00000007ff007c0c */ /* 0x000fda000bf05300 */
[----:B------:R-:W-:Y:S05]  /*ef30*/  @!P0 EXIT ;  /* 0x000000000000894d */ /* 0x000fea0003800000 */
[----:B------:R-:W-:Y:S05]  /*ef40*/  BRA `(.L_x_211) ;  /* 0x0000000000087947 */ /* 0x000fea0003800000 */
.L_x_210:
[----:B------:R-:W-:-:S13]  /*ef50*/  FSETP.NEU.AND P0, PT, R53, RZ, PT ;  /* 0x000000ff3500720b */ /* 0x000fda0003f0d000 */
[----:B------:R-:W-:Y:S05]  /*ef60*/  @!P0 EXIT ;  /* 0x000000000000894d */ /* 0x000fea0003800000 */
.L_x_211:
[----:B------:R-:W-:Y:S05]  /*ef70*/  BSYNC.RECONVERGENT B0 ;  /* 0x0000000000007941 */ /* 0x000fea0003800200 */
.L_x_208:
[----:B------:R-:W-:Y:S01]  /*ef80*/  ULEA UR4, UR56, UR36, 0x3 ;  /* 0x0000002438047291 */ /* 0x000fe2000f8e18ff */
[----:B------:R-:W-:-:S04]  /*ef90*/  DEPBAR.LE SB0, 0x0 ;  /* 0x000080000000791a */ /* 0x000fc80000000000 */
[----:B------:R-:W-:-:S04]  /*efa0*/  UIADD3 UR4, UPT, UPT, UR4, 0x190, URZ ;  /* 0x0000019004047890 */ /* 0x000fc8000fffe0ff */
[----:B------:R-:W-:-:S09]  /*efb0*/  UPRMT UR4, UR37, 0x654, UR4 ;  /* 0x0000065425047896 */ /* 0x000fd20008000004 */
[----:B------:R-:W-:Y:S01]  /*efc0*/  SYNCS.ARRIVE.TRANS64.RED.A1T0 RZ, [UR4], RZ ;  /* 0x000000ffffff79a7 */ /* 0x000fe20008100404 */
[----:B------:R-:W-:Y:S05]  /*efd0*/  EXIT ;  /* 0x000000000000794d */ /* 0x000fea0003800000 */
.L_x_25:
[----:B----4-:R4:W1:Y:S02]  /*efe0*/  SYNCS.PHASECHK.TRANS64.TRYWAIT P0, [R2+URZ+0x210], R3 ;  /* 0x00021003020075a7 */ /* 0x01086400080011ff */
[----:B-1----:R-:W-:Y:S05]  /*eff0*/  @!P0 NANOSLEEP.SYNCS 0x989680 ;  /* 0x009896800000895d */ /* 0x002fea0003900000 */
[----:B------:R-:W1:Y:S02]  /*f000*/  @!P0 SYNCS.PHASECHK.TRANS64 P0, [R2+URZ+0x210], R3 ;  /* 0x00021003020085a7 */ /* 0x000e6400080010ff */
[----:B-1----:R-:W-:Y:S05]  /*f010*/  @!P0 BRA `(.L_x_25) ;  /* 0xfffffffc00f08947 */ /* 0x002fea000383ffff */
[----:B------:R-:W-:Y:S05]  /*f020*/  BRA `(.L_x_212) ;  /* 0xffffff2c00907947 */ /* 0x000fea000383ffff */
.L_x_28:
[----:B-1----:R-:W-:-:S07]  /*f030*/  MOV R2, UR41 ;  /* 0x0000002900027c02 */ /* 0x002fce0008000f00 */
.L_x_213:
[----:B-1----:R1:W4:Y:S02]  /*f040*/  SYNCS.PHASECHK.TRANS64.TRYWAIT P0, [R2+URZ+0xb8], R4 ;  /* 0x0000b804020075a7 */ /* 0x00232400080011ff */
[----:B----4-:R-:W-:Y:S05]  /*f050*/  @!P0 NANOSLEEP.SYNCS 0x989680 ;  /* 0x009896800000895d */ /* 0x010fea0003900000 */
[----:B------:R-:W4:Y:S02]  /*f060*/  @!P0 SYNCS.PHASECHK.TRANS64 P0, [R2+URZ+0xb8], R4 ;  /* 0x0000b804020085a7 */ /* 0x000f2400080010ff */
[----:B----4-:R-:W-:Y:S05]  /*f070*/  @!P0 BRA `(.L_x_213) ;  /* 0xfffffffc00f08947 */ /* 0x010fea000383ffff */
[----:B------:R-:W-:Y:S05]  /*f080*/  BRA `(.L_x_27) ;  /* 0xffffff2c00dc7947 */ /* 0x000fea000383ffff */
.L_x_37:
[----:B------:R-:W-:-:S07]  /*f090*/  MOV R2, UR41 ;  /* 0x0000002900027c02 */ /* 0x000fce0008000f00 */
.L_x_214:
[----:B-1----:R1:W4:Y:S02]  /*f0a0*/  SYNCS.PHASECHK.TRANS64.TRYWAIT P0, [R2+URZ+0xb8], R4 ;  /* 0x0000b804020075a7 */ /* 0x00232400080011ff */
[----:B----4-:R-:W-:Y:S05]  /*f0b0*/  @!P0 NANOSLEEP.SYNCS 0x989680 ;  /* 0x009896800000895d */ /* 0x010fea0003900000 */
[----:B------:R-:W4:Y:S02]  /*f0c0*/  @!P0 SYNCS.PHASECHK.TRANS64 P0, [R2+URZ+0xb8], R4 ;  /* 0x0000b804020085a7 */ /* 0x000f2400080010ff */
[----:B----4-:R-:W-:Y:S05]  /*f0d0*/  @!P0 BRA `(.L_x_214) ;  /* 0xfffffffc00f08947 */ /* 0x010fea000383ffff */
[----:B------:R-:W-:Y:S05]  /*f0e0*/  BRA `(.L_x_36) ;  /* 0xffffff3000f47947 */ /* 0x000fea000383ffff */
.L_x_44:
[----:B-1----:R1:W4:Y:S02]  /*f0f0*/  SYNCS.PHASECHK.TRANS64.TRYWAIT P0, [R2+URZ+0x1c0], R3 ;  /* 0x0001c003020075a7 */ /* 0x00232400080011ff */
[----:B----4-:R-:W-:Y:S05]  /*f100*/  @!P0 NANOSLEEP.SYNCS 0x989680 ;  /* 0x009896800000895d */ /* 0x010fea0003900000 */
[----:B------:R-:W4:Y:S02]  /*f110*/  @!P0 SYNCS.PHASECHK.TRANS64 P0, [R2+URZ+0x1c0], R3 ;  /* 0x0001c003020085a7 */ /* 0x000f2400080010ff */
[----:B----4-:R-:W-:Y:S05]  /*f120*/  @!P0 BRA `(.L_x_44) ;  /* 0xfffffffc00f08947 */ /* 0x010fea000383ffff */
[----:B------:R-:W-:Y:S05]  /*f130*/  BRA `(.L_x_215) ;  /* 0xffffff3400f47947 */ /* 0x000fea000383ffff */
.L_x_48:
[----:B---3--:R-:W-:-:S07]  /*f140*/  MOV R0, UR5 ;  /* 0x0000000500007c02 */ /* 0x008fce0008000f00 */
.L_x_216:
[----:B-1----:R1:W3:Y:S02]  /*f150*/  SYNCS.PHASECHK.TRANS64.TRYWAIT P0, [R0+URZ], R2 ;  /* 0x00000002000075a7 */ /* 0x0022e400080011ff */
[----:B---3--:R-:W-:Y:S05]  /*f160*/  @!P0 NANOSLEEP.SYNCS 0x989680 ;  /* 0x009896800000895d */ /* 0x008fea0003900000 */
[----:B------:R-:W3:Y:S02]  /*f170*/  @!P0 SYNCS.PHASECHK.TRANS64 P0, [R0+URZ], R2 ;  /* 0x00000002000085a7 */ /* 0x000ee400080010ff */
[----:B---3--:R-:W-:Y:S05]  /*f180*/  @!P0 BRA `(.L_x_216) ;  /* 0xfffffffc00f08947 */ /* 0x008fea000383ffff */
[----:B------:R-:W-:Y:S05]  /*f190*/  BRA `(.L_x_217) ;  /* 0xffffff3c006c7947 */ /* 0x000fea000383ffff */
.L_x_49:
[----:B---3--:R-:W-:-:S07]  /*f1a0*/  MOV R0, UR5 ;  /* 0x0000000500007c02 */ /* 0x008fce0008000f00 */
.L_x_218:
[----:B-1----:R1:W3:Y:S02]  /*f1b0*/  SYNCS.PHASECHK.TRANS64.TRYWAIT P0, [R0+URZ], R3 ;  /* 0x00000003000075a7 */ /* 0x0022e400080011ff */
[----:B---3--:R-:W-:Y:S05]  /*f1c0*/  @!P0 NANOSLEEP.SYNCS 0x989680 ;  /* 0x009896800000895d */ /* 0x008fea0003900000 */
[----:B------:R-:W3:Y:S02]  /*f1d0*/  @!P0 SYNCS.PHASECHK.TRANS64 P0, [R0+URZ], R3 ;  /* 0x00000003000085a7 */ /* 0x000ee400080010ff */
[----:B---3--:R-:W-:Y:S05]  /*f1e0*/  @!P0 BRA `(.L_x_218) ;  /* 0xfffffffc00f08947 */ /* 0x008fea000383ffff */
[----:B------:R-:W-:Y:S05]  /*f1f0*/  BRA `(.L_x_219) ;  /* 0xffffff3c00787947 */ /* 0x000fea000383ffff */
.L_x_50:
[----:B---3--:R-:W-:-:S07]  /*f200*/  MOV R0, UR5 ;  /* 0x0000000500007c02 */ /* 0x008fce0008000f00 */
.L_x_220:
[----:B-1----:R1:W3:Y:S02]  /*f210*/  SYNCS.PHASECHK.TRANS64.TRYWAIT P0, [R0+URZ], R3 ;  /* 0x00000003000075a7 */ /* 0x0022e400080011ff */
[----:B---3--:R-:W-:Y:S05]  /*f220*/  @!P0 NANOSLEEP.SYNCS 0x989680 ;  /* 0x009896800000895d */ /* 0x008fea0003900000 */
[----:B------:R-:W3:Y:S02]  /*f230*/  @!P0 SYNCS.PHASECHK.TRANS64 P0, [R0+URZ], R3 ;  /* 0x00000003000085a7 */ /* 0x000ee400080010ff */
[----:B---3--:R-:W-:Y:S05]  /*f240*/  @!P0 BRA `(.L_x_220) ;  /* 0xfffffffc00f08947 */ /* 0x008fea000383ffff */
[----:B------:R-:W-:Y:S05]  /*f250*/  BRA `(.L_x_221) ;  /* 0xffffff3c00847947 */ /* 0x000fea000383ffff */
.L_x_51:
[----:B---3--:R-:W-:-:S07]  /*f260*/  MOV R0, UR5 ;  /* 0x0000000500007c02 */ /* 0x008fce0008000f00 */
.L_x_222:
[----:B-1----:R1:W3:Y:S02]  /*f270*/  SYNCS.PHASECHK.TRANS64.TRYWAIT P0, [R0+URZ], R3 ;  /* 0x00000003000075a7 */ /* 0x0022e400080011ff */
[----:B---3--:R-:W-:Y:S05]  /*f280*/  @!P0 NANOSLEEP.SYNCS 0x989680 ;  /* 0x009896800000895d */ /* 0x008fea0003900000 */
[----:B------:R-:W3:Y:S02]  /*f290*/  @!P0 SYNCS.PHASECHK.TRANS64 P0, [R0+URZ], R3 ;  /* 0x00000003000085a7 */ /* 0x000ee400080010ff */
[----:B---3--:R-:W-:Y:S05]  /*f2a0*/  @!P0 BRA `(.L_x_222) ;  /* 0xfffffffc00f08947 */ /* 0x008fea000383ffff */
[----:B------:R-:W-:Y:S05]  /*f2b0*/  BRA `(.L_x_223) ;  /* 0xffffff3c00907947 */ /* 0x000fea000383ffff */
.L_x_52:
[----:B---3--:R-:W-:-:S07]  /*f2c0*/  MOV R0, UR5 ;  /* 0x0000000500007c02 */ /* 0x008fce0008000f00 */
.L_x_224:
[----:B-1----:R1:W3:Y:S02]  /*f2d0*/  SYNCS.PHASECHK.TRANS64.TRYWAIT P0, [R0+URZ], R3 ;  /* 0x00000003000075a7 */ /* 0x0022e400080011ff */
[----:B---3--:R-:W-:Y:S05]  /*f2e0*/  @!P0 NANOSLEEP.SYNCS 0x989680 ;  /* 0x009896800000895d */ /* 0x008fea0003900000 */
[----:B------:R-:W3:Y:S02]  /*f2f0*/  @!P0 SYNCS.PHASECHK.TRANS64 P0, [R0+URZ], R3 ;  /* 0x00000003000085a7 */ /* 0x000ee400080010ff */
[----:B---3--:R-:W-:Y:S05]  /*f300*/  @!P0 BRA `(.L_x_224) ;  /* 0xfffffffc00f08947 */ /* 0x008fea000383ffff */
[----:B------:R-:W-:Y:S05]  /*f310*/  BRA `(.L_x_225) ;  /* 0xffffff3c009c7947 */ /* 0x000fea000383ffff */
.L_x_53:
[----:B---3--:R-:W-:-:S07]  /*f320*/  MOV R0, UR5 ;  /* 0x0000000500007c02 */ /* 0x008fce0008000f00 */
.L_x_226:
[----:B-1----:R1:W3:Y:S02]  /*f330*/  SYNCS.PHASECHK.TRANS64.TRYWAIT P0, [R0+URZ], R3 ;  /* 0x00000003000075a7 */ /* 0x0022e400080011ff */
[----:B---3--:R-:W-:Y:S05]  /*f340*/  @!P0 NANOSLEEP.SYNCS 0x989680 ;  /* 0x009896800000895d */ /* 0x008fea0003900000 */
[----:B------:R-:W3:Y:S02]  /*f350*/  @!P0 SYNCS.PHASECHK.TRANS64 P0, [R0+URZ], R3 ;  /* 0x00000003000085a7 */ /* 0x000ee400080010ff */
[----:B---3--:R-:W-:Y:S05]  /*f360*/  @!P0 BRA `(.L_x_226) ;  /* 0xfffffffc00f08947 */ /* 0x008fea000383ffff */
[----:B------:R-:W-:Y:S05]  /*f370*/  BRA `(.L_x_227) ;  /* 0xffffff3c00a87947 */ /* 0x000fea000383ffff */
.L_x_54:
[----:B---3--:R-:W-:-:S07]  /*f380*/  MOV R0, UR5 ;  /* 0x0000000500007c02 */ /* 0x008fce0008000f00 */
.L_x_228:
[----:B-1----:R1:W3:Y:S02]  /*f390*/  SYNCS.PHASECHK.TRANS64.TRYWAIT P0, [R0+URZ], R3 ;  /* 0x00000003000075a7 */ /* 0x0022e400080011ff */
[----:B---3--:R-:W-:Y:S05]  /*f3a0*/  @!P0 NANOSLEEP.SYNCS 0x989680 ;  /* 0x009896800000895d */ /* 0x008fea0003900000 */
[----:B------:R-:W3:Y:S02]  /*f3b0*/  @!P0 SYNCS.PHASECHK.TRANS64 P0, [R0+URZ], R3 ;  /* 0x00000003000085a7 */ /* 0x000ee400080010ff */
[----:B---3--:R-:W-:Y:S05]  /*f3c0*/  @!P0 BRA `(.L_x_228) ;  /* 0xfffffffc00f08947 */ /* 0x008fea000383ffff */
[----:B------:R-:W-:Y:S05]  /*f3d0*/  BRA `(.L_x_229) ;  /* 0xffffff3c00b47947 */ /* 0x000fea000383ffff */
.L_x_55:
[----:B---3--:R-:W-:-:S07]  /*f3e0*/  MOV R0, UR5 ;  /* 0x0000000500007c02 */ /* 0x008fce0008000f00 */
.L_x_230:
[----:B-1----:R1:W3:Y:S02]  /*f3f0*/  SYNCS.PHASECHK.TRANS64.TRYWAIT P0, [R0+URZ], R3 ;  /* 0x00000003000075a7 */ /* 0x0022e400080011ff */
[----:B---3--:R-:W-:Y:S05]  /*f400*/  @!P0 NANOSLEEP.SYNCS 0x989680 ;  /* 0x009896800000895d */ /* 0x008fea0003900000 */
[----:B------:R-:W3:Y:S02]  /*f410*/  @!P0 SYNCS.PHASECHK.TRANS64 P0, [R0+URZ], R3 ;  /* 0x00000003000085a7 */ /* 0x000ee400080010ff */
[----:B---3--:R-:W-:Y:S05]  /*f420*/  @!P0 BRA `(.L_x_230) ;  /* 0xfffffffc00f08947 */ /* 0x008fea000383ffff */
[----:B------:R-:W-:Y:S05]  /*f430*/  BRA `(.L_x_231) ;  /* 0xffffff3c00c07947 */ /* 0x000fea000383ffff */
.L_x_56:
[----:B---3--:R-:W-:-:S07]  /*f440*/  MOV R0, UR5 ;  /* 0x0000000500007c02 */ /* 0x008fce0008000f00 */
.L_x_232:
[----:B-1----:R1:W3:Y:S02]  /*f450*/  SYNCS.PHASECHK.TRANS64.TRYWAIT P0, [R0+URZ], R3 ;  /* 0x00000003000075a7 */ /* 0x0022e400080011ff */
[----:B---3--:R-:W-:Y:S05]  /*f460*/  @!P0 NANOSLEEP.SYNCS 0x989680 ;  /* 0x009896800000895d */ /* 0x008fea0003900000 */
[----:B------:R-:W3:Y:S02]  /*f470*/  @!P0 SYNCS.PHASECHK.TRANS64 P0, [R0+URZ], R3 ;  /* 0x00000003000085a7 */ /* 0x000ee400080010ff */
[----:B---3--:R-:W-:Y:S05]  /*f480*/  @!P0 BRA `(.L_x_232) ;  /* 0xfffffffc00f08947 */ /* 0x008fea000383ffff */
[----:B------:R-:W-:Y:S05]  /*f490*/  BRA `(.L_x_233) ;  /* 0xffffff3c00cc7947 */ /* 0x000fea000383ffff */
.L_x_57:
[----:B---3--:R-:W-:-:S07]  /*f4a0*/  MOV R0, UR5 ;  /* 0x0000000500007c02 */ /* 0x008fce0008000f00 */
.L_x_234:
[----:B-1----:R1:W3:Y:S02]  /*f4b0*/  SYNCS.PHASECHK.TRANS64.TRYWAIT P0, [R0+URZ], R3 ;  /* 0x00000003000075a7 */ /* 0x0022e400080011ff */
[----:B---3--:R-:W-:Y:S05]  /*f4c0*/  @!P0 NANOSLEEP.SYNCS 0x989680 ;  /* 0x009896800000895d */ /* 0x008fea0003900000 */
[----:B------:R-:W3:Y:S02]  /*f4d0*/  @!P0 SYNCS.PHASECHK.TRANS64 P0, [R0+URZ], R3 ;  /* 0x00000003000085a7 */ /* 0x000ee400080010ff */
[----:B---3--:R-:W-:Y:S05]  /*f4e0*/  @!P0 BRA `(.L_x_234) ;  /* 0xfffffffc00f08947 */ /* 0x008fea000383ffff */
[----:B------:R-:W-:Y:S05]  /*f4f0*/  BRA `(.L_x_235) ;  /* 0xffffff3c00d87947 */ /* 0x000fea000383ffff */
.L_x_58:
[----:B---3--:R-:W-:-:S07]  /*f500*/  MOV R0, UR5 ;  /* 0x0000000500007c02 */ /* 0x008fce0008000f00 */
.L_x_236:
[----:B-1----:R1:W3:Y:S02]  /*f510*/  SYNCS.PHASECHK.TRANS64.TRYWAIT P0, [R0+URZ], R3 ;  /* 0x00000003000075a7 */ /* 0x0022e400080011ff */
[----:B---3--:R-:W-:Y:S05]  /*f520*/  @!P0 NANOSLEEP.SYNCS 0x989680 ;  /* 0x009896800000895d */ /* 0x008fea0003900000 */
[----:B------:R-:W3:Y:S02]  /*f530*/  @!P0 SYNCS.PHASECHK.TRANS64 P0, [R0+URZ], R3 ;  /* 0x00000003000085a7 */ /* 0x000ee400080010ff */
[----:B---3--:R-:W-:Y:S05]  /*f540*/  @!P0 BRA `(.L_x_236) ;  /* 0xfffffffc00f08947 */ /* 0x008fea000383ffff */
[----:B------:R-:W-:Y:S05]  /*f550*/  BRA `(.L_x_237) ;  /* 0xffffff3c00e47947 */ /* 0x000fea000383ffff */
.L_x_59:
[----:B---3--:R-:W-:-:S07]  /*f560*/  MOV R0, UR5 ;  /* 0x0000000500007c02 */ /* 0x008fce0008000f00 */
.L_x_238:
[----:B-1----:R1:W3:Y:S02]  /*f570*/  SYNCS.PHASECHK.TRANS64.TRYWAIT P0, [R0+URZ], R3 ;  /* 0x00000003000075a7 */ /* 0x0022e400080011ff */
[----:B---3--:R-:W-:Y:S05]  /*f580*/  @!P0 NANOSLEEP.SYNCS 0x989680 ;  /* 0x009896800000895d */ /* 0x008fea0003900000 */
[----:B------:R-:W3:Y:S02]  /*f590*/  @!P0 SYNCS.PHASECHK.TRANS64 P0, [R0+URZ], R3 ;  /* 0x00000003000085a7 */ /* 0x000ee400080010ff */
[----:B---3--:R-:W-:Y:S05]  /*f5a0*/  @!P0 BRA `(.L_x_238) ;  /* 0xfffffffc00f08947 */ /* 0x008fea000383ffff */
[----:B------:R-:W-:Y:S05]  /*f5b0*/  BRA `(.L_x_239) ;  /* 0xffffff3c00f07947 */ /* 0x000fea000383ffff */
.L_x_60:
[----:B---3--:R-:W-:-:S07]  /*f5c0*/  MOV R0, UR5 ;  /* 0x0000000500007c02 */ /* 0x008fce0008000f00 */
.L_x_240:
[----:B-1----:R1:W3:Y:S02]  /*f5d0*/  SYNCS.PHASECHK.TRANS64.TRYWAIT P0, [R0+URZ], R3 ;  /* 0x00000003000075a7 */ /* 0x0022e400080011ff */
[----:B---3--:R-:W-:Y:S05]  /*f5e0*/  @!P0 NANOSLEEP.SYNCS 0x989680 ;  /* 0x009896800000895d */ /* 0x008fea0003900000 */
[----:B------:R-:W3:Y:S02]  /*f5f0*/  @!P0 SYNCS.PHASECHK.TRANS64 P0, [R0+URZ], R3 ;  /* 0x00000003000085a7 */ /* 0x000ee400080010ff */
[----:B---3--:R-:W-:Y:S05]  /*f600*/  @!P0 BRA `(.L_x_240) ;  /* 0xfffffffc00f08947 */ /* 0x008fea000383ffff */
[----:B------:R-:W-:Y:S05]  /*f610*/  BRA `(.L_x_241) ;  /* 0xffffff3c00fc7947 */ /* 0x000fea000383ffff */
.L_x_61:
[----:B---3--:R-:W-:-:S07]  /*f620*/  MOV R0, UR5 ;  /* 0x0000000500007c02 */ /* 0x008fce0008000f00 */
.L_x_242:
[----:B-1----:R1:W3:Y:S02]  /*f630*/  SYNCS.PHASECHK.TRANS64.TRYWAIT P0, [R0+URZ], R3 ;  /* 0x00000003000075a7 */ /* 0x0022e400080011ff */
[----:B---3--:R-:W-:Y:S05]  /*f640*/  @!P0 NANOSLEEP.SYNCS 0x989680 ;  /* 0x009896800000895d */ /* 0x008fea0003900000 */
[----:B------:R-:W3:Y:S02]  /*f650*/  @!P0 SYNCS.PHASECHK.TRANS64 P0, [R0+URZ], R3 ;  /* 0x00000003000085a7 */ /* 0x000ee400080010ff */
[----:B---3--:R-:W-:Y:S05]  /*f660*/  @!P0 BRA `(.L_x_242) ;  /* 0xfffffffc00f08947 */ /* 0x008fea000383ffff */
[----:B------:R-:W-:Y:S05]  /*f670*/  BRA `(.L_x_243) ;  /* 0xffffff4000087947 */ /* 0x000fea000383ffff */
.L_x_62:
[----:B---3--:R-:W-:-:S07]  /*f680*/  MOV R0, UR5 ;  /* 0x0000000500007c02 */ /* 0x008fce0008000f00 */
.L_x_244:
[----:B-1----:R1:W3:Y:S02]  /*f690*/  SYNCS.PHASECHK.TRANS64.TRYWAIT P0, [R0+URZ], R3 ;  /* 0x00000003000075a7 */ /* 0x0022e400080011ff */
[----:B---3--:R-:W-:Y:S05]  /*f6a0*/  @!P0 NANOSLEEP.SYNCS 0x989680 ;  /* 0x009896800000895d */ /* 0x008fea0003900000 */
[----:B------:R-:W3:Y:S02]  /*f6b0*/  @!P0 SYNCS.PHASECHK.TRANS64 P0, [R0+URZ], R3 ;  /* 0x00000003000085a7 */ /* 0x000ee400080010ff */
[----:B---3--:R-:W-:Y:S05]  /*f6c0*/  @!P0 BRA `(.L_x_244) ;  /* 0xfffffffc00f08947 */ /* 0x008fea000383ffff */
[----:B------:R-:W-:Y:S05]  /*f6d0*/  BRA `(.L_x_245) ;  /* 0xffffff4000147947 */ /* 0x000fea000383ffff */
.L_x_63:
[----:B---3--:R-:W-:-:S07]  /*f6e0*/  MOV R0, UR5 ;  /* 0x0000000500007c02 */ /* 0x008fce0008000f00 */
.L_x_246:
[----:B-1----:R1:W3:Y:S02]  /*f6f0*/  SYNCS.PHASECHK.TRANS64.TRYWAIT P0, [R0+URZ], R3 ;  /* 0x00000003000075a7 */ /* 0x0022e400080011ff */
[----:B---3--:R-:W-:Y:S05]  /*f700*/  @!P0 NANOSLEEP.SYNCS 0x989680 ;  /* 0x009896800000895d */ /* 0x008fea0003900000 */
[----:B------:R-:W3:Y:S02]  /*f710*/  @!P0 SYNCS.PHASECHK.TRANS64 P0, [R0+URZ], R3 ;  /* 0x00000003000085a7 */ /* 0x000ee400080010ff */
[----:B---3--:R-:W-:Y:S05]  /*f720*/  @!P0 BRA `(.L_x_246) ;  /* 0xfffffffc00f08947 */ /* 0x008fea000383ffff */
[----:B------:R-:W-:Y:S05]  /*f730*/  BRA `(.L_x_247) ;  /* 0xffffff4000207947 */ /* 0x000fea000383ffff */
.L_x_64:
[----:B---3--:R-:W-:-:S07]  /*f740*/  MOV R0, UR5 ;  /* 0x0000000500007c02 */ /* 0x008fce0008000f00 */
.L_x_248:
[----:B-1----:R1:W3:Y:S02]  /*f750*/  SYNCS.PHASECHK.TRANS64.TRYWAIT P0, [R0+URZ], R3 ;  /* 0x00000003000075a7 */ /* 0x0022e400080011ff */
[----:B---3--:R-:W-:Y:S05]  /*f760*/  @!P0 NANOSLEEP.SYNCS 0x989680 ;  /* 0x009896800000895d */ /* 0x008fea0003900000 */
[----:B------:R-:W3:Y:S02]  /*f770*/  @!P0 SYNCS.PHASECHK.TRANS64 P0, [R0+URZ], R3 ;  /* 0x00000003000085a7 */ /* 0x000ee400080010ff */
[----:B---3--:R-:W-:Y:S05]  /*f780*/  @!P0 BRA `(.L_x_248) ;  /* 0xfffffffc00f08947 */ /* 0x008fea000383ffff */
[----:B------:R-:W-:Y:S05]  /*f790*/  BRA `(.L_x_249) ;  /* 0xffffff40002c7947 */ /* 0x000fea000383ffff */
.L_x_65:
[----:B---3--:R-:W-:-:S07]  /*f7a0*/  MOV R0, UR5 ;  /* 0x0000000500007c02 */ /* 0x008fce0008000f00 */
.L_x_250:
[----:B-1----:R1:W3:Y:S02]  /*f7b0*/  SYNCS.PHASECHK.TRANS64.TRYWAIT P0, [R0+URZ], R3 ;  /* 0x00000003000075a7 */ /* 0x0022e400080011ff */
[----:B---3--:R-:W-:Y:S05]  /*f7c0*/  @!P0 NANOSLEEP.SYNCS 0x989680 ;  /* 0x009896800000895d */ /* 0x008fea0003900000 */
[----:B------:R-:W3:Y:S02]  /*f7d0*/  @!P0 SYNCS.PHASECHK.TRANS64 P0, [R0+URZ], R3 ;  /* 0x00000003000085a7 */ /* 0x000ee400080010ff */
[----:B---3--:R-:W-:Y:S05]  /*f7e0*/  @!P0 BRA `(.L_x_250) ;  /* 0xfffffffc00f08947 */ /* 0x008fea000383ffff */
[----:B------:R-:W-:Y:S05]  /*f7f0*/  BRA `(.L_x_251) ;  /* 0xffffff4000387947 */ /* 0x000fea000383ffff */
.L_x_66:
[----:B---3--:R-:W-:-:S07]  /*f800*/  MOV R0, UR5 ;  /* 0x0000000500007c02 */ /* 0x008fce0008000f00 */
.L_x_252:
[----:B-1----:R1:W3:Y:S02]  /*f810*/  SYNCS.PHASECHK.TRANS64.TRYWAIT P0, [R0+URZ], R3 ;  /* 0x00000003000075a7 */ /* 0x0022e400080011ff */
[----:B---3--:R-:W-:Y:S05]  /*f820*/  @!P0 NANOSLEEP.SYNCS 0x989680 ;  /* 0x009896800000895d */ /* 0x008fea0003900000 */
[----:B------:R-:W3:Y:S02]  /*f830*/  @!P0 SYNCS.PHASECHK.TRANS64 P0, [R0+URZ], R3 ;  /* 0x00000003000085a7 */ /* 0x000ee400080010ff */
[----:B---3--:R-:W-:Y:S05]  /*f840*/  @!P0 BRA `(.L_x_252) ;  /* 0xfffffffc00f08947 */ /* 0x008fea000383ffff */
[----:B------:R-:W-:Y:S05]  /*f850*/  BRA `(.L_x_253) ;  /* 0xffffff4000447947 */ /* 0x000fea000383ffff */
.L_x_67:
[----:B---3--:R-:W-:-:S07]  /*f860*/  MOV R0, UR5 ;  /* 0x0000000500007c02 */ /* 0x008fce0008000f00 */
.L_x_254:
[----:B-1----:R1:W3:Y:S02]  /*f870*/  SYNCS.PHASECHK.TRANS64.TRYWAIT P0, [R0+URZ], R3 ;  /* 0x00000003000075a7 */ /* 0x0022e400080011ff */
[----:B---3--:R-:W-:Y:S05]  /*f880*/  @!P0 NANOSLEEP.SYNCS 0x989680 ;  /* 0x009896800000895d */ /* 0x008fea0003900000 */
[----:B------:R-:W3:Y:S02]  /*f890*/  @!P0 SYNCS.PHASECHK.TRANS64 P0, [R0+URZ], R3 ;  /* 0x00000003000085a7 */ /* 0x000ee400080010ff */
[----:B---3--:R-:W-:Y:S05]  /*f8a0*/  @!P0 BRA `(.L_x_254) ;  /* 0xfffffffc00f08947 */ /* 0x008fea000383ffff */
[----:B------:R-:W-:Y:S05]  /*f8b0*/  BRA `(.L_x_255) ;  /* 0xffffff4000507947 */ /* 0x000fea000383ffff */
.L_x_68:
[----:B---3--:R-:W-:-:S07]  /*f8c0*/  MOV R0, UR5 ;  /* 0x0000000500007c02 */ /* 0x008fce0008000f00 */
.L_x_256:
[----:B-1----:R1:W3:Y:S02]  /*f8d0*/  SYNCS.PHASECHK.TRANS64.TRYWAIT P0, [R0+URZ], R3 ;  /* 0x00000003000075a7 */ /* 0x0022e400080011ff */
[----:B---3--:R-:W-:Y:S05]  /*f8e0*/  @!P0 NANOSLEEP.SYNCS 0x989680 ;  /* 0x009896800000895d */ /* 0x008fea0003900000 */
[----:B------:R-:W3:Y:S02]  /*f8f0*/  @!P0 SYNCS.PHASECHK.TRANS64 P0, [R0+URZ], R3 ;  /* 0x00000003000085a7 */ /* 0x000ee400080010ff */
[----:B---3--:R-:W-:Y:S05]  /*f900*/  @!P0 BRA `(.L_x_256) ;  /* 0xfffffffc00f08947 */ /* 0x008fea000383ffff */
[----:B------:R-:W-:Y:S05]  /*f910*/  BRA `(.L_x_257) ;  /* 0xffffff40005c7947 */ /* 0x000fea000383ffff */
.L_x_69:
[----:B---3--:R-:W-:-:S07]  /*f920*/  MOV R0, UR5 ;  /* 0x0000000500007c02 */ /* 0x008fce0008000f00 */
.L_x_258:
[----:B-1----:R1:W3:Y:S02]  /*f930*/  SYNCS.PHASECHK.TRANS64.TRYWAIT P0, [R0+URZ], R3 ;  /* 0x00000003000075a7 */ /* 0x0022e400080011ff */
[----:B---3--:R-:W-:Y:S05]  /*f940*/  @!P0 NANOSLEEP.SYNCS 0x989680 ;  /* 0x009896800000895d */ /* 0x008fea0003900000 */
[----:B------:R-:W3:Y:S02]  /*f950*/  @!P0 SYNCS.PHASECHK.TRANS64 P0, [R0+URZ], R3 ;  /* 0x00000003000085a7 */ /* 0x000ee400080010ff */
[----:B---3--:R-:W-:Y:S05]  /*f960*/  @!P0 BRA `(.L_x_258) ;  /* 0xfffffffc00f08947 */ /* 0x008fea000383ffff */
[----:B------:R-:W-:Y:S05]  /*f970*/  BRA `(.L_x_259) ;  /* 0xffffff4000687947 */ /* 0x000fea000383ffff */
.L_x_72:
[----:B-1----:R1:W2:Y:S02]  /*f980*/  SYNCS.PHASECHK.TRANS64.TRYWAIT P0, [R0+URZ+0x200], R4 ;  /* 0x00020004000075a7 */ /* 0x0022a400080011ff */
[----:B--2---:R-:W-:Y:S05]  /*f990*/  @!P0 NANOSLEEP.SYNCS 0x989680 ;  /* 0x009896800000895d */ /* 0x004fea0003900000 */
[----:B------:R-:W2:Y:S02]  /*f9a0*/  @!P0 SYNCS.PHASECHK.TRANS64 P0, [R0+URZ+0x200], R4 ;  /* 0x00020004000085a7 */ /* 0x000ea400080010ff */
[----:B--2---:R-:W-:Y:S05]  /*f9b0*/  @!P0 BRA `(.L_x_72) ;  /* 0xfffffffc00f08947 */ /* 0x004fea000383ffff */
[----:B------:R-:W-:Y:S05]  /*f9c0*/  BRA `(.L_x_260) ;  /* 0xffffff4000c47947 */ /* 0x000fea000383ffff */
.L_x_73:
[----:B------:R-:W-:-:S07]  /*f9d0*/  MOV R0, UR5 ;  /* 0x0000000500007c02 */ /* 0x000fce0008000f00 */
.L_x_261:
[----:B-1----:R1:W2:Y:S02]  /*f9e0*/  SYNCS.PHASECHK.TRANS64.TRYWAIT P0, [R0+URZ+0x1d0], R5 ;  /* 0x0001d005000075a7 */ /* 0x0022a400080011ff */
[----:B--2---:R-:W-:Y:S05]  /*f9f0*/  @!P0 NANOSLEEP.SYNCS 0x989680 ;  /* 0x009896800000895d */ /* 0x004fea0003900000 */
[----:B------:R-:W2:Y:S02]  /*fa00*/  @!P0 SYNCS.PHASECHK.TRANS64 P0, [R0+URZ+0x1d0], R5 ;  /* 0x0001d005000085a7 */ /* 0x000ea400080010ff */
[----:B--2---:R-:W-:Y:S05]  /*fa10*/  @!P0 BRA `(.L_x_261) ;  /* 0xfffffffc00f08947 */ /* 0x004fea000383ffff */
[----:B------:R-:W-:Y:S05]  /*fa20*/  BRA `(.L_x_262) ;  /* 0xffffff4000d47947 */ /* 0x000fea000383ffff */
.L_x_74:
[----:B-1----:R1:W2:Y:S02]  /*fa30*/  SYNCS.PHASECHK.TRANS64.TRYWAIT P1, [R0+URZ+0x1c0], R4 ;  /* 0x0001c004000075a7 */ /* 0x0022a400080211ff */
[----:B--2---:R-:W-:Y:S05]  /*fa40*/  @!P1 NANOSLEEP.SYNCS 0x989680 ;  /* 0x009896800000995d */ /* 0x004fea0003900000 */
[----:B------:R-:W2:Y:S02]  /*fa50*/  @!P1 SYNCS.PHASECHK.TRANS64 P1, [R0+URZ+0x1c0], R4 ;  /* 0x0001c004000095a7 */ /* 0x000ea400080210ff */
[----:B--2---:R-:W-:Y:S05]  /*fa60*/  @!P1 BRA `(.L_x_74) ;  /* 0xfffffffc00f09947 */ /* 0x004fea000383ffff */
[----:B------:R-:W-:Y:S05]  /*fa70*/  BRA `(.L_x_263) ;  /* 0xffffff4400047947 */ /* 0x000fea000383ffff */
.L_x_77:
[----:B------:R-:W-:-:S07]  /*fa80*/  MOV R0, UR5 ;  /* 0x0000000500007c02 */ /* 0x000fce0008000f00 */
.L_x_264:
[----:B-1----:R1:W2:Y:S02]  /*fa90*/  SYNCS.PHASECHK.TRANS64.TRYWAIT P0, [R0+URZ+0x1d0], R2 ;  /* 0x0001d002000075a7 */ /* 0x0022a400080011ff */
[----:B--2---:R-:W-:Y:S05]  /*faa0*/  @!P0 NANOSLEEP.SYNCS 0x989680 ;  /* 0x009896800000895d */ /* 0x004fea0003900000 */
[----:B------:R-:W2:Y:S02]  /*fab0*/  @!P0 SYNCS.PHASECHK.TRANS64 P0, [R0+URZ+0x1d0], R2 ;  /* 0x0001d002000085a7 */ /* 0x000ea400080010ff */
[----:B--2---:R-:W-:Y:S05]  /*fac0*/  @!P0 BRA `(.L_x_264) ;  /* 0xfffffffc00f08947 */ /* 0x004fea000383ffff */
[----:B------:R-:W-:Y:S05]  /*fad0*/  BRA `(.L_x_76) ;  /* 0xffffff4400587947 */ /* 0x000fea000383ffff */
.L_x_84:
[----:B-1----:R1:W2:Y:S02]  /*fae0*/  SYNCS.PHASECHK.TRANS64.TRYWAIT P1, [R0+URZ+0x1c0], R2 ;  /* 0x0001c002000075a7 */ /* 0x0022a400080211ff */
[----:B--2---:R-:W-:Y:S05]  /*faf0*/  @!P1 NANOSLEEP.SYNCS 0x989680 ;  /* 0x009896800000995d */ /* 0x004fea0003900000 */
[----:B------:R-:W2:Y:S02]  /*fb00*/  @!P1 SYNCS.PHASECHK.TRANS64 P1, [R0+URZ+0x1c0], R2 ;  /* 0x0001c002000095a7 */ /* 0x000ea400080210ff */
[----:B--2---:R-:W-:Y:S05]  /*fb10*/  @!P1 BRA `(.L_x_84) ;  /* 0xfffffffc00f09947 */ /* 0x004fea000383ffff */
[----:B------:R-:W-:Y:S05]  /*fb20*/  BRA `(.L_x_265) ;  /* 0xffffff4800f47947 */ /* 0x000fea000383ffff */
.L_x_85:
[----:B------:R-:W-:-:S07]  /*fb30*/  MOV R2, UR10 ;  /* 0x0000000a00027c02 */ /* 0x000fce0008000f00 */
.L_x_266:
[----:B-1----:R1:W2:Y:S02]  /*fb40*/  SYNCS.PHASECHK.TRANS64.TRYWAIT P0, [R2+URZ+0x1f0], R0 ;  /* 0x0001f000020075a7 */ /* 0x0022a400080011ff */
[----:B--2---:R-:W-:Y:S05]  /*fb50*/  @!P0 NANOSLEEP.SYNCS 0x989680 ;  /* 0x009896800000895d */ /* 0x004fea0003900000 */
[----:B------:R-:W2:Y:S02]  /*fb60*/  @!P0 SYNCS.PHASECHK.TRANS64 P0, [R2+URZ+0x1f0], R0 ;  /* 0x0001f000020085a7 */ /* 0x000ea400080010ff */
[----:B--2---:R-:W-:Y:S05]  /*fb70*/  @!P0 BRA `(.L_x_266) ;  /* 0xfffffffc00f08947 */ /* 0x004fea000383ffff */
[----:B------:R-:W-:Y:S05]  /*fb80*/  BRA `(.L_x_267) ;  /* 0xffffff4c00287947 */ /* 0x000fea000383ffff */
.L_x_88:
[----:B------:R-:W-:Y:S07]  /*fb90*/  MOV R0, UR8 ;  /* 0x0000000800007c02 */ /* 0x000fee0008000f00 */
.L_x_268:
[----:B-1----:R1:W2:Y:S02]  /*fba0*/  SYNCS.PHASECHK.TRANS64.TRYWAIT P0, [R0+URZ], R2 ;  /* 0x00000002000075a7 */ /* 0x0022a400080011ff */
[----:B--2---:R-:W-:Y:S05]  /*fbb0*/  @!P0 NANOSLEEP.SYNCS 0x989680 ;  /* 0x009896800000895d */ /* 0x004fea0003900000 */
[----:B------:R-:W2:Y:S02]  /*fbc0*/  @!P0 SYNCS.PHASECHK.TRANS64 P0, [R0+URZ], R2 ;  /* 0x00000002000085a7 */ /* 0x000ea400080010ff */
[----:B--2---:R-:W-:Y:S05]  /*fbd0*/  @!P0 BRA `(.L_x_268) ;  /* 0xfffffffc00f08947 */ /* 0x004fea000383ffff */
[----:B------:R-:W-:Y:S05]  /*fbe0*/  BRA `(.L_x_87) ;  /* 0xffffff4c00487947 */ /* 0x000fea000383ffff */
.L_x_91:
[----:B------:R-:W-:-:S07]  /*fbf0*/  MOV R0, UR5 ;  /* 0x0000000500007c02 */ /* 0x000fce0008000f00 */
.L_x_269:
[----:B--2---:R2:W4:Y:S02]  /*fc00*/  SYNCS.PHASECHK.TRANS64.TRYWAIT P0, [R0+URZ], R2 ;  /* 0x00000002000075a7 */ /* 0x00452400080011ff */
[----:B----4-:R-:W-:Y:S05]  /*fc10*/  @!P0 NANOSLEEP.SYNCS 0x989680 ;  /* 0x009896800000895d */ /* 0x010fea0003900000 */
[----:B------:R-:W4:Y:S02]  /*fc20*/  @!P0 SYNCS.PHASECHK.TRANS64 P0, [R0+URZ], R2 ;  /* 0x00000002000085a7 */ /* 0x000f2400080010ff */
[----:B----4-:R-:W-:Y:S05]  /*fc30*/  @!P0 BRA `(.L_x_269) ;  /* 0xfffffffc00f08947 */ /* 0x010fea000383ffff */
[----:B------:R-:W-:Y:S05]  /*fc40*/  BRA `(.L_x_270) ;  /* 0xffffff5000047947 */ /* 0x000fea000383ffff */
.L_x_92:
[----:B------:R-:W-:-:S07]  /*fc50*/  MOV R0, UR6 ;  /* 0x0000000600007c02 */ /* 0x000fce0008000f00 */
.L_x_271:
[----:B--2---:R2:W4:Y:S02]  /*fc60*/  SYNCS.PHASECHK.TRANS64.TRYWAIT P0, [R0+URZ], R2 ;  /* 0x00000002000075a7 */ /* 0x00452400080011ff */
[----:B----4-:R-:W-:Y:S05]  /*fc70*/  @!P0 NANOSLEEP.SYNCS 0x989680 ;  /* 0x009896800000895d */ /* 0x010fea0003900000 */
[----:B------:R-:W4:Y:S02]  /*fc80*/  @!P0 SYNCS.PHASECHK.TRANS64 P0, [R0+URZ], R2 ;  /* 0x00000002000085a7 */ /* 0x000f2400080010ff */
[----:B----4-:R-:W-:Y:S05]  /*fc90*/  @!P0 BRA `(.L_x_271) ;  /* 0xfffffffc00f08947 */ /* 0x010fea000383ffff */
[----:B------:R-:W-:Y:S05]  /*fca0*/  BRA `(.L_x_272) ;  /* 0xffffff5000107947 */ /* 0x000fea000383ffff */
.L_x_97:
[----:B--2---:R2:W3:Y:S02]  /*fcb0*/  SYNCS.PHASECHK.TRANS64.TRYWAIT P0, [R0+URZ+0x1c0], R2 ;  /* 0x0001c002000075a7 */ /* 0x0044e400080011ff */
[----:B---3--:R-:W-:Y:S05]  /*fcc0*/  @!P0 NANOSLEEP.SYNCS 0x989680 ;  /* 0x009896800000895d */ /* 0x008fea0003900000 */
[----:B------:R-:W3:Y:S02]  /*fcd0*/  @!P0 SYNCS.PHASECHK.TRANS64 P0, [R0+URZ+0x1c0], R2 ;  /* 0x0001c002000085a7 */ /* 0x000ee400080010ff */
[----:B---3--:R-:W-:Y:S05]  /*fce0*/  @!P0 BRA `(.L_x_97) ;  /* 0xfffffffc00f08947 */ /* 0x008fea000383ffff */
[----:B------:R-:W-:Y:S05]  /*fcf0*/  BRA `(.L_x_273) ;  /* 0xffffff5400007947 */ /* 0x000fea000383ffff */
.L_x_100:
[----:B------:R-:W-:Y:S07]  /*fd00*/  MOV R0, UR5 ;  /* 0x0000000500007c02 */ /* 0x000fee0008000f00 */
.L_x_274:
[----:B-1----:R1:W2:Y:S02]  /*fd10*/  SYNCS.PHASECHK.TRANS64.TRYWAIT P0, [R0+URZ+0x1b8], R2 ;  /* 0x0001b802000075a7 */ /* 0x0022a400080011ff */
[----:B--2---:R-:W-:Y:S05]  /*fd20*/  @!P0 NANOSLEEP.SYNCS 0x989680 ;  /* 0x009896800000895d */ /* 0x004fea0003900000 */
[----:B------:R-:W2:Y:S02]  /*fd30*/  @!P0 SYNCS.PHASECHK.TRANS64 P0, [R0+URZ+0x1b8], R2 ;  /* 0x0001b802000085a7 */ /* 0x000ea400080010ff */
[----:B--2---:R-:W-:Y:S05]  /*fd40*/  @!P0 BRA `(.L_x_274) ;  /* 0xfffffffc00f08947 */ /* 0x004fea000383ffff */
[----:B------:R-:W-:Y:S05]  /*fd50*/  BRA `(.L_x_99) ;  /* 0xffffff5800007947 */ /* 0x000fea000383ffff */
.L_x_103:
[----:B------:R-:W-:Y:S07]  /*fd60*/  MOV R0, UR5 ;  /* 0x0000000500007c02 */ /* 0x000fee0008000f00 */
.L_x_275:
[----:B-1----:R1:W2:Y:S02]  /*fd70*/  SYNCS.PHASECHK.TRANS64.TRYWAIT P0, [R0+URZ+0x190], R28 ;  /* 0x0001901c000075a7 */ /* 0x0022a400080011ff */
[----:B--2---:R-:W-:Y:S05]  /*fd80*/  @!P0 NANOSLEEP.SYNCS 0x989680 ;  /* 0x009896800000895d */ /* 0x004fea0003900000 */
[----:B------:R-:W2:Y:S02]  /*fd90*/  @!P0 SYNCS.PHASECHK.TRANS64 P0, [R0+URZ+0x190], R28 ;  /* 0x0001901c000085a7 */ /* 0x000ea400080010ff */
[----:B--2---:R-:W-:Y:S05]  /*fda0*/  @!P0 BRA `(.L_x_275) ;  /* 0xfffffffc00f08947 */ /* 0x004fea000383ffff */
[----:B------:R-:W-:Y:S05]  /*fdb0*/  BRA `(.L_x_276) ;  /* 0xffffff5800587947 */ /* 0x000fea000383ffff */
.L_x_104:
[----:B------:R-:W-:Y:S07]  /*fdc0*/  MOV R0, UR5 ;  /* 0x0000000500007c02 */ /* 0x000fee0008000f00 */
.L_x_277:
[----:B-1----:R1:W2:Y:S02]  /*fdd0*/  SYNCS.PHASECHK.TRANS64.TRYWAIT P0, [R0+URZ+0x198], R28 ;  /* 0x0001981c000075a7 */ /* 0x0022a400080011ff */
[----:B--2---:R-:W-:Y:S05]  /*fde0*/  @!P0 NANOSLEEP.SYNCS 0x989680 ;  /* 0x009896800000895d */ /* 0x004fea0003900000 */
[----:B------:R-:W2:Y:S02]  /*fdf0*/  @!P0 SYNCS.PHASECHK.TRANS64 P0, [R0+URZ+0x198], R28 ;  /* 0x0001981c000085a7 */ /* 0x000ea400080010ff */
[----:B--2---:R-:W-:Y:S05]  /*fe00*/  @!P0 BRA `(.L_x_277) ;  /* 0xfffffffc00f08947 */ /* 0x004fea000383ffff */
[----:B------:R-:W-:Y:S05]  /*fe10*/  BRA `(.L_x_278) ;  /* 0xffffff5800b07947 */ /* 0x000fea000383ffff */
.L_x_105:
[----:B------:R-:W-:Y:S07]  /*fe20*/  MOV R0, UR5 ;  /* 0x0000000500007c02 */ /* 0x000fee0008000f00 */
.L_x_279:
[----:B-1----:R1:W2:Y:S02]  /*fe30*/  SYNCS.PHASECHK.TRANS64.TRYWAIT P0, [R0+URZ+0x1a0], R28 ;  /* 0x0001a01c000075a7 */ /* 0x0022a400080011ff */
[----:B--2---:R-:W-:Y:S05]  /*fe40*/  @!P0 NANOSLEEP.SYNCS 0x989680 ;  /* 0x009896800000895d */ /* 0x004fea0003900000 */
[----:B------:R-:W2:Y:S02]  /*fe50*/  @!P0 SYNCS.PHASECHK.TRANS64 P0, [R0+URZ+0x1a0], R28 ;  /* 0x0001a01c000085a7 */ /* 0x000ea400080010ff */
[----:B--2---:R-:W-:Y:S05]  /*fe60*/  @!P0 BRA `(.L_x_279) ;  /* 0xfffffffc00f08947 */ /* 0x004fea000383ffff */
[----:B------:R-:W-:Y:S05]  /*fe70*/  BRA `(.L_x_280) ;  /* 0xffffff5c00107947 */ /* 0x000fea000383ffff */
.L_x_106:
[----:B------:R-:W-:Y:S07]  /*fe80*/  MOV R0, UR5 ;  /* 0x0000000500007c02 */ /* 0x000fee0008000f00 */
.L_x_281:
[----:B-1----:R1:W2:Y:S02]  /*fe90*/  SYNCS.PHASECHK.TRANS64.TRYWAIT P0, [R0+URZ+0x1a8], R28 ;  /* 0x0001a81c000075a7 */ /* 0x0022a400080011ff */
[----:B--2---:R-:W-:Y:S05]  /*fea0*/  @!P0 NANOSLEEP.SYNCS 0x989680 ;  /* 0x009896800000895d */ /* 0x004fea0003900000 */
[----:B------:R-:W2:Y:S02]  /*feb0*/  @!P0 SYNCS.PHASECHK.TRANS64 P0, [R0+URZ+0x1a8], R28 ;  /* 0x0001a81c000085a7 */ /* 0x000ea400080010ff */
[----:B--2---:R-:W-:Y:S05]  /*fec0*/  @!P0 BRA `(.L_x_281) ;  /* 0xfffffffc00f08947 */ /* 0x004fea000383ffff */
[----:B------:R-:W-:Y:S05]  /*fed0*/  BRA `(.L_x_282) ;  /* 0xffffff5c006c7947 */ /* 0x000fea000383ffff */
.L_x_107:
[----:B------:R-:W-:Y:S07]  /*fee0*/  MOV R0, UR5 ;  /* 0x0000000500007c02 */ /* 0x000fee0008000f00 */
.L_x_283:
[----:B-1----:R1:W2:Y:S02]  /*fef0*/  SYNCS.PHASECHK.TRANS64.TRYWAIT P0, [R0+URZ+0x190], R34 ;  /* 0x00019022000075a7 */ /* 0x0022a400080011ff */
[----:B--2---:R-:W-:Y:S05]  /*ff00*/  @!P0 NANOSLEEP.SYNCS 0x989680 ;  /* 0x009896800000895d */ /* 0x004fea0003900000 */
[----:B------:R-:W2:Y:S02]  /*ff10*/  @!P0 SYNCS.PHASECHK.TRANS64 P0, [R0+URZ+0x190], R34 ;  /* 0x00019022000085a7 */ /* 0x000ea400080010ff */
[----:B--2---:R-:W-:Y:S05]  /*ff20*/  @!P0 BRA `(.L_x_283) ;  /* 0xfffffffc00f08947 */ /* 0x004fea000383ffff */
[----:B------:R-:W-:Y:S05]  /*ff30*/  BRA `(.L_x_284) ;  /* 0xffffff5c00d07947 */ /* 0x000fea000383ffff */
.L_x_108:
[----:B------:R-:W-:Y:S07]  /*ff40*/  MOV R0, UR5 ;  /* 0x0000000500007c02 */ /* 0x000fee0008000f00 */
.L_x_285:
[----:B-1----:R1:W2:Y:S02]  /*ff50*/  SYNCS.PHASECHK.TRANS64.TRYWAIT P0, [R0+URZ+0x198], R34 ;  /* 0x00019822000075a7 */ /* 0x0022a400080011ff */
[----:B--2---:R-:W-:Y:S05]  /*ff60*/  @!P0 NANOSLEEP.SYNCS 0x989680 ;  /* 0x009896800000895d */ /* 0x004fea0003900000 */
[----:B------:R-:W2:Y:S02]  /*ff70*/  @!P0 SYNCS.PHASECHK.TRANS64 P0, [R0+URZ+0x198], R34 ;  /* 0x00019822000085a7 */ /* 0x000ea400080010ff */
[----:B--2---:R-:W-:Y:S05]  /*ff80*/  @!P0 BRA `(.L_x_285) ;  /* 0xfffffffc00f08947 */ /* 0x004fea000383ffff */
[----:B------:R-:W-:Y:S05]  /*ff90*/  BRA `(.L_x_286) ;  /* 0xffffff6000307947 */ /* 0x000fea000383ffff */
.L_x_109:
[----:B------:R-:W-:Y:S07]  /*ffa0*/  MOV R0, UR5 ;  /* 0x0000000500007c02 */ /* 0x000fee0008000f00 */
.L_x_287:
[----:B-1----:R1:W2:Y:S02]  /*ffb0*/  SYNCS.PHASECHK.TRANS64.TRYWAIT P0, [R0+URZ+0x1a0], R34 ;  /* 0x0001a022000075a7 */ /* 0x0022a400080011ff */
[----:B--2---:R-:W-:Y:S05]  /*ffc0*/  @!P0 NANOSLEEP.SYNCS 0x989680 ;  /* 0x009896800000895d */ /* 0x004fea0003900000 */
[----:B------:R-:W2:Y:S02]  /*ffd0*/  @!P0 SYNCS.PHASECHK.TRANS64 P0, [R0+URZ+0x1a0], R34 ;  /* 0x0001a022000085a7 */ /* 0x000ea400080010ff */
[----:B--2---:R-:W-:Y:S05]  /*ffe0*/  @!P0 BRA `(.L_x_287) ;  /* 0xfffffffc00f08947 */ /* 0x004fea000383ffff */
[----:B------:R-:W-:Y:S05]  /*fff0*/  BRA `(.L_x_288) ;  /* 0xffffff60008c7947 */ /* 0x000fea000383ffff */
.L_x_110:
[----:B------:R-:W-:Y:S07]  /*10000*/  MOV R0, UR5 ;  /* 0x0000000500007c02 */ /* 0x000fee0008000f00 */
.L_x_289:
[----:B-1----:R1:W2:Y:S02]  /*10010*/  SYNCS.PHASECHK.TRANS64.TRYWAIT P0, [R0+URZ+0x1a8], R34 ;  /* 0x0001a822000075a7 */ /* 0x0022a400080011ff */
[----:B--2---:R-:W-:Y:S05]  /*10020*/  @!P0 NANOSLEEP.SYNCS 0x989680 ;  /* 0x009896800000895d */ /* 0x004fea0003900000 */
[----:B------:R-:W2:Y:S02]  /*10030*/  @!P0 SYNCS.PHASECHK.TRANS64 P0, [R0+URZ+0x1a8], R34 ;  /* 0x0001a822000085a7 */ /* 0x000ea400080010ff */
[----:B--2---:R-:W-:Y:S05]  /*10040*/  @!P0 BRA `(.L_x_289) ;  /* 0xfffffffc00f08947 */ /* 0x004fea000383ffff */
[----:B------:R-:W-:Y:S05]  /*10050*/  BRA `(.L_x_290) ;  /* 0xffffff64002c7947 */ /* 0x000fea000383ffff */
.L_x_112:
[----:B------:R-:W-:-:S07]  /*10060*/  MOV R0, UR5 ;  /* 0x0000000500007c02 */ /* 0x000fce0008000f00 */
.L_x_291:
[----:B-1----:R1:W3:Y:S02]  /*10070*/  SYNCS.PHASECHK.TRANS64.TRYWAIT P0, [R0+URZ+0x190], R28 ;  /* 0x0001901c000075a7 */ /* 0x0022e400080011ff */
[----:B---3--:R-:W-:Y:S05]  /*10080*/  @!P0 NANOSLEEP.SYNCS 0x989680 ;  /* 0x009896800000895d */ /* 0x008fea0003900000 */
[----:B------:R-:W3:Y:S02]  /*10090*/  @!P0 SYNCS.PHASECHK.TRANS64 P0, [R0+URZ+0x190], R28 ;  /* 0x0001901c000085a7 */ /* 0x000ee400080010ff */
[----:B---3--:R-:W-:Y:S05]  /*100a0*/  @!P0 BRA `(.L_x_291) ;  /* 0xfffffffc00f08947 */ /* 0x008fea000383ffff */
[----:B------:R-:W-:Y:S05]  /*100b0*/  BRA `(.L_x_292) ;  /* 0xffffff6400b07947 */ /* 0x000fea000383ffff */
.L_x_113:
[----:B-1----:R-:W-:-:S07]  /*100c0*/  MOV R0, UR5 ;  /* 0x0000000500007c02 */ /* 0x002fce0008000f00 */
.L_x_293:
[----:B-1----:R1:W3:Y:S02]  /*100d0*/  SYNCS.PHASECHK.TRANS64.TRYWAIT P0, [R0+URZ+0x198], R28 ;  /* 0x0001981c000075a7 */ /* 0x0022e400080011ff */
[----:B---3--:R-:W-:Y:S05]  /*100e0*/  @!P0 NANOSLEEP.SYNCS 0x989680 ;  /* 0x009896800000895d */ /* 0x008fea0003900000 */
[----:B------:R-:W3:Y:S02]  /*100f0*/  @!P0 SYNCS.PHASECHK.TRANS64 P0, [R0+URZ+0x198], R28 ;  /* 0x0001981c000085a7 */ /* 0x000ee400080010ff */
[----:B---3--:R-:W-:Y:S05]  /*10100*/  @!P0 BRA `(.L_x_293) ;  /* 0xfffffffc00f08947 */ /* 0x008fea000383ffff */
[----:B------:R-:W-:Y:S05]  /*10110*/  BRA `(.L_x_294) ;  /* 0xffffff6400a07947 */ /* 0x000fea000383ffff */
.L_x_114:
[----:B------:R-:W-:-:S07]  /*10120*/  MOV R2, UR5 ;  /* 0x0000000500027c02 */ /* 0x000fce0008000f00 */
.L_x_295:
[----:B-1----:R1:W3:Y:S02]  /*10130*/  SYNCS.PHASECHK.TRANS64.TRYWAIT P0, [R2+URZ+0x1a0], R28 ;  /* 0x0001a01c020075a7 */ /* 0x0022e400080011ff */
[----:B---3--:R-:W-:Y:S05]  /*10140*/  @!P0 NANOSLEEP.SYNCS 0x989680 ;  /* 0x009896800000895d */ /* 0x008fea0003900000 */
[----:B------:R-:W3:Y:S02]  /*10150*/  @!P0 SYNCS.PHASECHK.TRANS64 P0, [R2+URZ+0x1a0], R28 ;  /* 0x0001a01c020085a7 */ /* 0x000ee400080010ff */
[----:B---3--:R-:W-:Y:S05]  /*10160*/  @!P0 BRA `(.L_x_295) ;  /* 0xfffffffc00f08947 */ /* 0x008fea000383ffff */
[----:B------:R-:W-:Y:S05]  /*10170*/  BRA `(.L_x_296) ;  /* 0xffffff6400947947 */ /* 0x000fea000383ffff */
.L_x_116:
[----:B--2---:R2:W4:Y:S02]  /*10180*/  SYNCS.PHASECHK.TRANS64.TRYWAIT P0, [R0+URZ+0x1c0], R2 ;  /* 0x0001c002000075a7 */ /* 0x00452400080011ff */
[----:B----4-:R-:W-:Y:S05]  /*10190*/  @!P0 NANOSLEEP.SYNCS 0x989680 ;  /* 0x009896800000895d */ /* 0x010fea0003900000 */
[----:B------:R-:W4:Y:S02]  /*101a0*/  @!P0 SYNCS.PHASECHK.TRANS64 P0, [R0+URZ+0x1c0], R2 ;  /* 0x0001c002000085a7 */ /* 0x000f2400080010ff */
[----:B----4-:R-:W-:Y:S05]  /*101b0*/  @!P0 BRA `(.L_x_116) ;  /* 0xfffffffc00f08947 */ /* 0x010fea000383ffff */
[----:B------:R-:W-:Y:S05]  /*101c0*/  BRA `(.L_x_297) ;  /* 0xffffff6800587947 */ /* 0x000fea000383ffff */
.L_x_127:
[----:B-1----:R-:W-:Y:S04]  /*101d0*/  MOV R4, UR36 ;  /* 0x0000002400047c02 */ /* 0x002fe80008000f00 */
[----:B------:R1:W2:Y:S03]  /*101e0*/  SYNCS.PHASECHK.TRANS64.TRYWAIT P1, [R4+URZ+0x170], R5 ;  /* 0x00017005040075a7 */ /* 0x0002a600080211ff */
[----:B--2---:R-:W-:Y:S05]  /*101f0*/  @!P1 NANOSLEEP.SYNCS 0x989680 ;  /* 0x009896800000995d */ /* 0x004fea0003900000 */
[----:B------:R-:W2:Y:S02]  /*10200*/  @!P1 SYNCS.PHASECHK.TRANS64 P1, [R4+URZ+0x170], R5 ;  /* 0x00017005040095a7 */ /* 0x000ea400080210ff */
[----:B--2---:R-:W-:Y:S05]  /*10210*/  @!P1 BRA `(.L_x_127) ;  /* 0xfffffffc00ec9947 */ /* 0x004fea000383ffff */
[----:B------:R-:W-:Y:S05]  /*10220*/  BRA `(.L_x_126) ;  /* 0xffffff7400647947 */ /* 0x000fea000383ffff */
.L_x_129:
[----:B------:R1:W1:Y:S02]  /*10230*/  SYNCS.PHASECHK.TRANS64.TRYWAIT P0, [R58+URZ+0x1e0], R3 ;  /* 0x0001e0033a0075a7 */ /* 0x00026400080011ff */
[----:B-1----:R-:W-:Y:S05]  /*10240*/  @!P0 NANOSLEEP.SYNCS 0x989680 ;  /* 0x009896800000895d */ /* 0x002fea0003900000 */
[----:B------:R-:W1:Y:S02]  /*10250*/  @!P0 SYNCS.PHASECHK.TRANS64 P0, [R58+URZ+0x1e0], R3 ;  /* 0x0001e0033a0085a7 */ /* 0x000e6400080010ff */
[----:B-1----:R-:W-:Y:S05]  /*10260*/  @!P0 BRA `(.L_x_129) ;  /* 0xfffffffc00f08947 */ /* 0x002fea000383ffff */
[----:B------:R-:W-:Y:S05]  /*10270*/  BRA `(.L_x_128) ;  /* 0xffffff7400887947 */ /* 0x000fea000383ffff */
.L_x_140:
[----:B-1----:R1:W3:Y:S02]  /*10280*/  SYNCS.PHASECHK.TRANS64.TRYWAIT P0, [R2+URZ+0x170], R0 ;  /* 0x00017000020075a7 */ /* 0x0022e400080011ff */
[----:B---3--:R-:W-:Y:S05]  /*10290*/  @!P0 NANOSLEEP.SYNCS 0x989680 ;  /* 0x009896800000895d */ /* 0x008fea0003900000 */
[----:B------:R-:W3:Y:S02]  /*102a0*/  @!P0 SYNCS.PHASECHK.TRANS64 P0, [R2+URZ+0x170], R0 ;  /* 0x00017000020085a7 */ /* 0x000ee400080010ff */
[----:B---3--:R-:W-:Y:S05]  /*102b0*/  @!P0 BRA `(.L_x_140) ;  /* 0xfffffffc00f08947 */ /* 0x008fea000383ffff */
[----:B------:R-:W-:Y:S05]  /*102c0*/  BRA `(.L_x_139) ;  /* 0xffffff8400247947 */ /* 0x000fea000383ffff */
.L_x_150:
[----:B-1----:R1:W3:Y:S02]  /*102d0*/  SYNCS.PHASECHK.TRANS64.TRYWAIT P0, [R0+URZ+0x170], R20 ;  /* 0x00017014000075a7 */ /* 0x0022e400080011ff */
[----:B---3--:R-:W-:Y:S05]  /*102e0*/  @!P0 NANOSLEEP.SYNCS 0x989680 ;  /* 0x009896800000895d */ /* 0x008fea0003900000 */
[----:B------:R-:W3:Y:S02]  /*102f0*/  @!P0 SYNCS.PHASECHK.TRANS64 P0, [R0+URZ+0x170], R20 ;  /* 0x00017014000085a7 */ /* 0x000ee400080010ff */
[----:B---3--:R-:W-:Y:S05]  /*10300*/  @!P0 BRA `(.L_x_150) ;  /* 0xfffffffc00f08947 */ /* 0x008fea000383ffff */
[----:B------:R-:W-:Y:S05]  /*10310*/  BRA `(.L_x_149) ;  /* 0xffffff9000bc7947 */ /* 0x000fea000383ffff */
.L_x_160:
[----:B-1----:R1:W3:Y:S02]  /*10320*/  SYNCS.PHASECHK.TRANS64.TRYWAIT P0, [R0+URZ+0x170], R20 ;  /* 0x00017014000075a7 */ /* 0x0022e400080011ff */
[----:B---3--:R-:W-:Y:S05]  /*10330*/  @!P0 NANOSLEEP.SYNCS 0x989680 ;  /* 0x009896800000895d */ /* 0x008fea0003900000 */
[----:B------:R-:W3:Y:S02]  /*10340*/  @!P0 SYNCS.PHASECHK.TRANS64 P0, [R0+URZ+0x170], R20 ;  /* 0x00017014000085a7 */ /* 0x000ee400080010ff */
[----:B---3--:R-:W-:Y:S05]  /*10350*/  @!P0 BRA `(.L_x_160) ;  /* 0xfffffffc00f08947 */ /* 0x008fea000383ffff */
[----:B------:R-:W-:Y:S05]  /*10360*/  BRA `(.L_x_159) ;  /* 0xffffffa000387947 */ /* 0x000fea000383ffff */
.L_x_170:
[----:B-1----:R1:W3:Y:S02]  /*10370*/  SYNCS.PHASECHK.TRANS64.TRYWAIT P0, [R0+URZ+0x170], R20 ;  /* 0x00017014000075a7 */ /* 0x0022e400080011ff */
[----:B---3--:R-:W-:Y:S05]  /*10380*/  @!P0 NANOSLEEP.SYNCS 0x989680 ;  /* 0x009896800000895d */ /* 0x008fea0003900000 */
[----:B------:R-:W3:Y:S02]  /*10390*/  @!P0 SYNCS.PHASECHK.TRANS64 P0, [R0+URZ+0x170], R20 ;  /* 0x00017014000085a7 */ /* 0x000ee400080010ff */
[----:B---3--:R-:W-:Y:S05]  /*103a0*/  @!P0 BRA `(.L_x_170) ;  /* 0xfffffffc00f08947 */ /* 0x008fea000383ffff */
[----:B------:R-:W-:Y:S05]  /*103b0*/  BRA `(.L_x_169) ;  /* 0xffffffac00dc7947 */ /* 0x000fea000383ffff */
.L_x_180:
[----:B-1----:R1:W2:Y:S02]  /*103c0*/  SYNCS.PHASECHK.TRANS64.TRYWAIT P0, [R0+URZ+0x170], R20 ;  /* 0x00017014000075a7 */ /* 0x0022a400080011ff */
[----:B--2---:R-:W-:Y:S05]  /*103d0*/  @!P0 NANOSLEEP.SYNCS 0x989680 ;  /* 0x009896800000895d */ /* 0x004fea0003900000 */
[----:B------:R-:W2:Y:S02]  /*103e0*/  @!P0 SYNCS.PHASECHK.TRANS64 P0, [R0+URZ+0x170], R20 ;  /* 0x00017014000085a7 */ /* 0x000ea400080010ff */
[----:B--2---:R-:W-:Y:S05]  /*103f0*/  @!P0 BRA `(.L_x_180) ;  /* 0xfffffffc00f08947 */ /* 0x004fea000383ffff */
[----:B------:R-:W-:Y:S05]  /*10400*/  BRA `(.L_x_179) ;  /* 0xffffffbc00707947 */ /* 0x000fea000383ffff */
.L_x_190:
[----:B-1----:R1:W2:Y:S02]  /*10410*/  SYNCS.PHASECHK.TRANS64.TRYWAIT P0, [R0+URZ+0x170], R20 ;  /* 0x00017014000075a7 */ /* 0x0022a400080011ff */
[----:B--2---:R-:W-:Y:S05]  /*10420*/  @!P0 NANOSLEEP.SYNCS 0x989680 ;  /* 0x009896800000895d */ /* 0x004fea0003900000 */
[----:B------:R-:W2:Y:S02]  /*10430*/  @!P0 SYNCS.PHASECHK.TRANS64 P0, [R0+URZ+0x170], R20 ;  /* 0x00017014000085a7 */ /* 0x000ea400080010ff */
[----:B--2---:R-:W-:Y:S05]  /*10440*/  @!P0 BRA `(.L_x_190) ;  /* 0xfffffffc00f08947 */ /* 0x004fea000383ffff */
[----:B------:R-:W-:Y:S05]  /*10450*/  BRA `(.L_x_189) ;  /* 0xffffffcc00187947 */ /* 0x000fea000383ffff */
.L_x_200:
[----:B--2---:R2:W3:Y:S02]  /*10460*/  SYNCS.PHASECHK.TRANS64.TRYWAIT P0, [R0+URZ+0x170], R110 ;  /* 0x0001706e000075a7 */ /* 0x0044e400080011ff */
[----:B---3--:R-:W-:Y:S05]  /*10470*/  @!P0 NANOSLEEP.SYNCS 0x989680 ;  /* 0x009896800000895d */ /* 0x008fea0003900000 */
[----:B------:R-:W3:Y:S02]  /*10480*/  @!P0 SYNCS.PHASECHK.TRANS64 P0, [R0+URZ+0x170], R110 ;  /* 0x0001706e000085a7 */ /* 0x000ee400080010ff */
[----:B---3--:R-:W-:Y:S05]  /*10490*/  @!P0 BRA `(.L_x_200) ;  /* 0xfffffffc00f08947 */ /* 0x008fea000383ffff */
[----:B------:R-:W-:Y:S05]  /*104a0*/  BRA `(.L_x_199) ;  /* 0xffffffd800a47947 */ /* 0x000fea000383ffff */
        .weak           $__internal_0_$__cuda_sm10x_tcgen05_guardrail_trap_col_being_dealloced_not_returned_by_alloc
        .type           $__internal_0_$__cuda_sm10x_tcgen05_guardrail_trap_col_being_dealloced_not_returned_by_alloc,@function
        .size           $__internal_0_$__cuda_sm10x_tcgen05_guardrail_trap_col_being_dealloced_not_returned_by_alloc,($__internal_1_$__cuda_sm10x_tcgen05_guardrail_trap_phase_invalid_during_alloc - $__internal_0_$__cuda_sm10x_tcgen05_guardrail_trap_col_being_dealloced_not_returned_by_alloc)
$__internal_0_$__cuda_sm10x_tcgen05_guardrail_trap_col_being_dealloced_not_returned_by_alloc:
[----:B------:R-:W-:Y:S05]  /*104b0*/  BPT.TRAP 0x1 ;  /* 0x000000040000795c */ /* 0x000fea0000300000 */
[----:B------:R-:W-:-:S04]  /*104c0*/  HFMA2 R3, -RZ, RZ, 0, 0 ;  /* 0x00000000ff037431 */ /* 0x000fc800000001ff */
[----:B------:R-:W-:Y:S05]  /*104d0*/  RET.REL.NODEC R2 `(_ZN7cutlass13device_kernelINS_4gemm6kernel13GemmUniversalIN4cute5tupleIJiiiiEEENS1_10collective13CollectiveMmaINS1_46MainloopSm100TmaUmmaWarpSpecializedBlockScaledILi23ELi2ELi2ENS5_IJNS4_1CILi4EEESB_NSA_ILi1EEEEEEEENS5_IJNSA_ILi128EEESF_NSA_ILi64EEEEEENS5_IJNS_12float_e2m1_tENS_13float_ue4m3_tEEEENS5_IJNS5_IJlSC_lEEENS4_6LayoutINS5_IJNS5_IJNS5_IJNSA_ILi32EEESB_EEEiEEENS5_IJNS5_IJNSA_ILi16EEESB_EEEiEEENS5_IJSC_iEEEEEENS5_IJSS_NS5_IJNS5_IJNSA_ILi0EEESC_EEENSA_ILi512EEEEEENS5_IJSV_iEEEEEEEEEEESK_S12_NS4_8TiledMMAINS4_8MMA_AtomIJNS4_17SM100_MMA_MXF4_SSISI_SI_fSJ_Li128ELi128ELi16ELNS4_4UMMA5MajorE0ELS17_0ELNS16_7ScaleInE0ELS18_0EEEEEENSM_INS5_IJSC_SC_SC_EEENS5_IJSV_SV_SV_EEEEENS5_IJNS4_10UnderscoreES1E_S1E_EEEEENS5_IJNS4_23SM90_TMA_LOAD_MULTICASTES1H_EEENS5_IJNS4_14ComposedLayoutINS4_7SwizzleILi1ELi4ELi3EEENS4_18smem_ptr_flag_bitsILi4EEENSM_INS5_IJNSA_ILi8EEESG_EEENS5_IJSG_SC_EEEEEEENSM_INS5_IJNS5_IJNS5_IJSO_SC_EEESR_EEESC_NS5_IJSC_SC_EEEEEENS5_IJNS5_IJNS5_IJSR_SX_EEESW_EEESV_NS5_IJSB_SX_EEEEEEEEEEEvNS4_8identityES1I_S22_vS23_EENS_8epilogue10collective18CollectiveEpilogueINS25_23Sm100TmaWarpSpecializedILi4ELi2ELi16ELb1ELb0EEEJNS5_IJSG_SF_SG_EEENS5_IJNSM_ISG_SC_EENSM_INS5_IJSQ_NSA_ILi2EEEEEENS5_IJSC_SG_EEEEEEEENS_10bfloat16_tESL_S2H_SL_NS25_6fusion15FusionCallbacksIS29_NS2I_17LinearCombinationIS2H_fS2H_fLNS_15FloatRoundStyleE2EEES2A_S2G_JEEENS4_5SM1004TMEM4LOAD26SM100_TMEM_LOAD_32dp32b16xENS4_13SM90_TMA_LOADENS1J_IS1L_NS1M_ILi16EEENSM_INS5_IJS1O_SQ_EEENS5_IJSQ_SC_EEEEEEENS4_39AutoVectorizingCopyWithAssumedAlignmentILi128EEENS4_14SM90_TMA_STOREES2X_S2Z_S2Z_EEEvvEEEEvNT_6ParamsE) ;  /* 0xfffffef802c87950 */ /* 0x000fea0003c3ffff */
        .weak           $__internal_1_$__cuda_sm10x_tcgen05_guardrail_trap_phase_invalid_during_alloc
        .type           $__internal_1_$__cuda_sm10x_tcgen05_guardrail_trap_phase_invalid_during_alloc,@function
        .size           $__internal_1_$__cuda_sm10x_tcgen05_guardrail_trap_phase_invalid_during_alloc,($__internal_2_$__cuda_sm10x_tcgen05_guardrail_trap_unallocated_columns_being_dealloced - $__internal_1_$__cuda_sm10x_tcgen05_guardrail_trap_phase_invalid_during_alloc)
$__internal_1_$__cuda_sm10x_tcgen05_guardrail_trap_phase_invalid_during_alloc:
[----:B------:R-:W-:Y:S05]  /*104e0*/  BPT.TRAP 0x1 ;  /* 0x000000040000795c */ /* 0x000fea0000300000 */
[----:B------:R-:W-:-:S04]  /*104f0*/  MOV R5, 0x0 ;  /* 0x0000000000057802 */ /* 0x000fc80000000f00 */
[----:B------:R-:W-:Y:S05]  /*10500*/  RET.REL.NODEC R4 `(_ZN7cutlass13device_kernelINS_4gemm6kernel13GemmUniversalIN4cute5tupleIJiiiiEEENS1_10collective13CollectiveMmaINS1_46MainloopSm100TmaUmmaWarpSpecializedBlockScaledILi23ELi2ELi2ENS5_IJNS4_1CILi4EEESB_NSA_ILi1EEEEEEEENS5_IJNSA_ILi128EEESF_NSA_ILi64EEEEEENS5_IJNS_12float_e2m1_tENS_13float_ue4m3_tEEEENS5_IJNS5_IJlSC_lEEENS4_6LayoutINS5_IJNS5_IJNS5_IJNSA_ILi32EEESB_EEEiEEENS5_IJNS5_IJNSA_ILi16EEESB_EEEiEEENS5_IJSC_iEEEEEENS5_IJSS_NS5_IJNS5_IJNSA_ILi0EEESC_EEENSA_ILi512EEEEEENS5_IJSV_iEEEEEEEEEEESK_S12_NS4_8TiledMMAINS4_8MMA_AtomIJNS4_17SM100_MMA_MXF4_SSISI_SI_fSJ_Li128ELi128ELi16ELNS4_4UMMA5MajorE0ELS17_0ELNS16_7ScaleInE0ELS18_0EEEEEENSM_INS5_IJSC_SC_SC_EEENS5_IJSV_SV_SV_EEEEENS5_IJNS4_10UnderscoreES1E_S1E_EEEEENS5_IJNS4_23SM90_TMA_LOAD_MULTICASTES1H_EEENS5_IJNS4_14ComposedLayoutINS4_7SwizzleILi1ELi4ELi3EEENS4_18smem_ptr_flag_bitsILi4EEENSM_INS5_IJNSA_ILi8EEESG_EEENS5_IJSG_SC_EEEEEEENSM_INS5_IJNS5_IJNS5_IJSO_SC_EEESR_EEESC_NS5_IJSC_SC_EEEEEENS5_IJNS5_IJNS5_IJSR_SX_EEESW_EEESV_NS5_IJSB_SX_EEEEEEEEEEEvNS4_8identityES1I_S22_vS23_EENS_8epilogue10collective18CollectiveEpilogueINS25_23Sm100TmaWarpSpecializedILi4ELi2ELi16ELb1ELb0EEEJNS5_IJSG_SF_SG_EEENS5_IJNSM_ISG_SC_EENSM_INS5_IJSQ_NSA_ILi2EEEEEENS5_IJSC_SG_EEEEEEEENS_10bfloat16_tESL_S2H_SL_NS25_6fusion15FusionCallbacksIS29_NS2I_17LinearCombinationIS2H_fS2H_fLNS_15FloatRoundStyleE2EEES2A_S2G_JEEENS4_5SM1004TMEM4LOAD26SM100_TMEM_LOAD_32dp32b16xENS4_13SM90_TMA_LOADENS1J_IS1L_NS1M_ILi16EEENSM_INS5_IJS1O_SQ_EEENS5_IJSQ_SC_EEEEEEENS4_39AutoVectorizingCopyWithAssumedAlignmentILi128EEENS4_14SM90_TMA_STOREES2X_S2Z_S2Z_EEEvvEEEEvNT_6ParamsE) ;  /* 0xfffffef804bc7950 */ /* 0x000fea0003c3ffff */
        .weak           $__internal_2_$__cuda_sm10x_tcgen05_guardrail_trap_unallocated_columns_being_dealloced
        .type           $__internal_2_$__cuda_sm10x_tcgen05_guardrail_trap_unallocated_columns_being_dealloced,@function
        .size           $__internal_2_$__cuda_sm10x_tcgen05_guardrail_trap_unallocated_columns_being_dealloced,(.L_x_299 - $__internal_2_$__cuda_sm10x_tcgen05_guardrail_trap_unallocated_columns_being_dealloced)
$__internal_2_$__cuda_sm10x_tcgen05_guardrail_trap_unallocated_columns_being_dealloced:
[----:B------:R-:W-:Y:S05]  /*10510*/  BPT.TRAP 0x1 ;  /* 0x000000040000795c */ /* 0x000fea0000300000 */
[----:B------:R-:W-:-:S04]  /*10520*/  HFMA2 R3, -RZ, RZ, 0, 0 ;  /* 0x00000000ff037431 */ /* 0x000fc800000001ff */
[----:B------:R-:W-:Y:S05]  /*10530*/  RET.REL.NODEC R2 `(_ZN7cutlass13device_kernelINS_4gemm6kernel13GemmUniversalIN4cute5tupleIJiiiiEEENS1_10collective13CollectiveMmaINS1_46MainloopSm100TmaUmmaWarpSpecializedBlockScaledILi23ELi2ELi2ENS5_IJNS4_1CILi4EEESB_NSA_ILi1EEEEEEEENS5_IJNSA_ILi128EEESF_NSA_ILi64EEEEEENS5_IJNS_12float_e2m1_tENS_13float_ue4m3_tEEEENS5_IJNS5_IJlSC_lEEENS4_6LayoutINS5_IJNS5_IJNS5_IJNSA_ILi32EEESB_EEEiEEENS5_IJNS5_IJNSA_ILi16EEESB_EEEiEEENS5_IJSC_iEEEEEENS5_IJSS_NS5_IJNS5_IJNSA_ILi0EEESC_EEENSA_ILi512EEEEEENS5_IJSV_iEEEEEEEEEEESK_S12_NS4_8TiledMMAINS4_8MMA_AtomIJNS4_17SM100_MMA_MXF4_SSISI_SI_fSJ_Li128ELi128ELi16ELNS4_4UMMA5MajorE0ELS17_0ELNS16_7ScaleInE0ELS18_0EEEEEENSM_INS5_IJSC_SC_SC_EEENS5_IJSV_SV_SV_EEEEENS5_IJNS4_10UnderscoreES1E_S1E_EEEEENS5_IJNS4_23SM90_TMA_LOAD_MULTICASTES1H_EEENS5_IJNS4_14ComposedLayoutINS4_7SwizzleILi1ELi4ELi3EEENS4_18smem_ptr_flag_bitsILi4EEENSM_INS5_IJNSA_ILi8EEESG_EEENS5_IJSG_SC_EEEEEEENSM_INS5_IJNS5_IJNS5_IJSO_SC_EEESR_EEESC_NS5_IJSC_SC_EEEEEENS5_IJNS5_IJNS5_IJSR_SX_EEESW_EEESV_NS5_IJSB_SX_EEEEEEEEEEEvNS4_8identityES1I_S22_vS23_EENS_8epilogue10collective18CollectiveEpilogueINS25_23Sm100TmaWarpSpecializedILi4ELi2ELi16ELb1ELb0EEEJNS5_IJSG_SF_SG_EEENS5_IJNSM_ISG_SC_EENSM_INS5_IJSQ_NSA_ILi2EEEEEENS5_IJSC_SG_EEEEEEEENS_10bfloat16_tESL_S2H_SL_NS25_6fusion15FusionCallbacksIS29_NS2I_17LinearCombinationIS2H_fS2H_fLNS_15FloatRoundStyleE2EEES2A_S2G_JEEENS4_5SM1004TMEM4LOAD26SM100_TMEM_LOAD_32dp32b16xENS4_13SM90_TMA_LOADENS1J_IS1L_NS1M_ILi16EEENSM_INS5_IJS1O_SQ_EEENS5_IJSQ_SC_EEEEEEENS4_39AutoVectorizingCopyWithAssumedAlignmentILi128EEENS4_14SM90_TMA_STOREES2X_S2Z_S2Z_EEEvvEEEEvNT_6ParamsE) ;  /* 0xfffffef802b07950 */ /* 0x000fea0003c3ffff */
.L_x_298:
[----:B------:R-:W-:-:S00]  /*10540*/  BRA `(.L_x_298) ;  /* 0xfffffffc00fc7947 */ /* 0x000fc0000383ffff */
[----:B------:R-:W-:-:S00]  /*10550*/  NOP ;  /* 0x0000000000007918 */ /* 0x000fc00000000000 */
        /* <DEDUP_REMOVED lines=10> */
.L_x_299:


//--------------------- .nv.global.init           --------------------------
	.section	.nv.global.init,"aw",@progbits
.nv.global.init:
	.type		$str$29,@object
	.size		$str$29,($str$30 - $str$29)
$str$29:
        /*0000*/ 	.byte	0x28, 0x61, 0x64, 0x64, 0x72, 0x65, 0x73, 0x73, 0x20, 0x26, 0x20, 0x6d, 0x61, 0x73, 0x6b, 0x29
        /*0010*/ 	.byte	0x20, 0x3d, 0x3d, 0x20, 0x30, 0x00
	.type		$str$30,@object
	.size		$str$30,($str$26 - $str$30)
$str$30:
        /*0016*/ 	.byte	0x2f, 0x74, 0x6d, 0x70, 0x2f, 0x63, 0x75, 0x74, 0x6c, 0x61, 0x73, 0x73, 0x5f, 0x73, 0x77, 0x65
        /*0026*/ 	.byte	0x65, 0x70, 0x5f, 0x73, 0x72, 0x63, 0x2f, 0x69, 0x6e, 0x63, 0x6c, 0x75, 0x64, 0x65, 0x2f, 0x63
        /*0036*/ 	.byte	0x75, 0x74, 0x65, 0x2f, 0x70, 0x6f, 0x69, 0x6e, 0x74, 0x65, 0x72, 0x5f, 0x66, 0x6c, 0x61, 0x67
        /*0046*/ 	.byte	0x67, 0x65, 0x64, 0x2e, 0x68, 0x70, 0x70, 0x00
	.type		$str$26,@object
	.size		$str$26,($str$25 - $str$26)
$str$26:
        /*004e*/ 	.byte	0x2f, 0x74, 0x6d, 0x70, 0x2f, 0x63, 0x75, 0x74, 0x6c, 0x61, 0x73, 0x73, 0x5f, 0x73, 0x77, 0x65
        /*005e*/ 	.byte	0x65, 0x70, 0x5f, 0x73, 0x72, 0x63, 0x2f, 0x69, 0x6e, 0x63, 0x6c, 0x75, 0x64, 0x65, 0x2f, 0x63
        /*006e*/ 	.byte	0x75, 0x74, 0x65, 0x2f, 0x61, 0x74, 0x6f, 0x6d, 0x2f, 0x63, 0x6f, 0x70, 0x79, 0x5f, 0x74, 0x72
        /*007e*/ 	.byte	0x61, 0x69, 0x74, 0x73, 0x5f, 0x73, 0x6d, 0x31, 0x30, 0x30, 0x2e, 0x68, 0x70, 0x70, 0x00
	.type		$str$25,@object
	.size		$str$25,(__unnamed_1 - $str$25)
$str$25:
        /*008d*/ 	.byte	0x28, 0x28, 0x75, 0x69, 0x6e, 0x74, 0x33, 0x32, 0x5f, 0x74, 0x28, 0x74, 0x68, 0x72, 0x65, 0x61
        /*009d*/ 	.byte	0x64, 0x49, 0x64, 0x78, 0x2e, 0x78, 0x29, 0x20, 0x2f, 0x20, 0x33, 0x32, 0x29, 0x20, 0x25, 0x20
        /*00ad*/ 	.byte	0x34, 0x29, 0x20, 0x3d, 0x3d, 0x20, 0x28, 0x28, 0x28, 0x74, 0x6d, 0x65, 0x6d, 0x5f, 0x61, 0x64
        /*00bd*/ 	.byte	0x64, 0x72, 0x20, 0x3e, 0x3e, 0x20, 0x31, 0x36, 0x29, 0x20, 0x2f, 0x20, 0x33, 0x32, 0x29, 0x20
        /*00cd*/ 	.byte	0x25, 0x20, 0x34, 0x29, 0x00
	.type		__unnamed_1,@object
	.size		__unnamed_1,(__unnamed_2 - __unnamed_1)
__unnamed_1:
        /*00d2*/ 	.byte	0x61, 0x75, 0x74, 0x6f, 0x20, 0x63, 0x75, 0x74, 0x65, 0x3a, 0x3a, 0x61, 0x73, 0x5f, 0x70, 0x6f
        /* <DEDUP_REMOVED lines=24> */
        /*0262*/ 	.byte	0x43, 0x3c, 0x32, 0x30, 0x34, 0x38, 0x3e, 0x3e, 0x3e, 0x3e, 0x5d, 0x00
	.type		__unnamed_2,@object
	.size		__unnamed_2,(.L_2 - __unnamed_2)
__unnamed_2:
        /* <DEDUP_REMOVED lines=40> */
        /*04ee*/ 	.byte	0x3a, 0x3a, 0x43, 0x3c, 0x30, 0x3e, 0x3e, 0x3e, 0x3e, 0x5d, 0x00
.L_2:


//--------------------- .nv.shared._ZN7cutlass13device_kernelINS_4gemm6kernel13GemmUniversalIN4cute5tupleIJiiiiEEENS1_10collective13CollectiveMmaINS1_46MainloopSm100TmaUmmaWarpSpecializedBlockScaledILi23ELi2ELi2ENS5_IJNS4_1CILi4EEESB_NSA_ILi1EEEEEEEENS5_IJNSA_ILi128EEESF_NSA_ILi64EEEEEENS5_IJNS_12float_e2m1_tENS_13float_ue4m3_tEEEENS5_IJNS5_IJlSC_lEEENS4_6LayoutINS5_IJNS5_IJNS5_IJNSA_ILi32EEESB_EEEiEEENS5_IJNS5_IJNSA_ILi16EEESB_EEEiEEENS5_IJSC_iEEEEEENS5_IJSS_NS5_IJNS5_IJNSA_ILi0EEESC_EEENSA_ILi512EEEEEENS5_IJSV_iEEEEEEEEEEESK_S12_NS4_8TiledMMAINS4_8MMA_AtomIJNS4_17SM100_MMA_MXF4_SSISI_SI_fSJ_Li128ELi128ELi16ELNS4_4UMMA5MajorE0ELS17_0ELNS16_7ScaleInE0ELS18_0EEEEEENSM_INS5_IJSC_SC_SC_EEENS5_IJSV_SV_SV_EEEEENS5_IJNS4_10UnderscoreES1E_S1E_EEEEENS5_IJNS4_23SM90_TMA_LOAD_MULTICASTES1H_EEENS5_IJNS4_14ComposedLayoutINS4_7SwizzleILi1ELi4ELi3EEENS4_18smem_ptr_flag_bitsILi4EEENSM_INS5_IJNSA_ILi8EEESG_EEENS5_IJSG_SC_EEEEEEENSM_INS5_IJNS5_IJNS5_IJSO_SC_EEESR_EEESC_NS5_IJSC_SC_EEEEEENS5_IJNS5_IJNS5_IJSR_SX_EEESW_EEESV_NS5_IJSB_SX_EEEEEEEEEEEvNS4_8identityES1I_S22_vS23_EENS_8epilogue10collective18CollectiveEpilogueINS25_23Sm100TmaWarpSpecializedILi4ELi2ELi16ELb1ELb0EEEJNS5_IJSG_SF_SG_EEENS5_IJNSM_ISG_SC_EENSM_INS5_IJSQ_NSA_ILi2EEEEEENS5_IJSC_SG_EEEEEEEENS_10bfloat16_tESL_S2H_SL_NS25_6fusion15FusionCallbacksIS29_NS2I_17LinearCombinationIS2H_fS2H_fLNS_15FloatRoundStyleE2EEES2A_S2G_JEEENS4_5SM1004TMEM4LOAD26SM100_TMEM_LOAD_32dp32b16xENS4_13SM90_TMA_LOADENS1J_IS1L_NS1M_ILi16EEENSM_INS5_IJS1O_SQ_EEENS5_IJSQ_SC_EEEEEEENS4_39AutoVectorizingCopyWithAssumedAlignmentILi128EEENS4_14SM90_TMA_STOREES2X_S2Z_S2Z_EEEvvEEEEvNT_6ParamsE --------------------------
	.section	.nv.shared._ZN7cutlass13device_kernelINS_4gemm6kernel13GemmUniversalIN4cute5tupleIJiiiiEEENS1_10collective13CollectiveMmaINS1_46MainloopSm100TmaUmmaWarpSpecializedBlockScaledILi23ELi2ELi2ENS5_IJNS4_1CILi4EEESB_NSA_ILi1EEEEEEEENS5_IJNSA_ILi128EEESF_NSA_ILi64EEEEEENS5_IJNS_12float_e2m1_tENS_13float_ue4m3_tEEEENS5_IJNS5_IJlSC_lEEENS4_6LayoutINS5_IJNS5_IJNS5_IJNSA_ILi32EEESB_EEEiEEENS5_IJNS5_IJNSA_ILi16EEESB_EEEiEEENS5_IJSC_iEEEEEENS5_IJSS_NS5_IJNS5_IJNSA_ILi0EEESC_EEENSA_ILi512EEEEEENS5_IJSV_iEEEEEEEEEEESK_S12_NS4_8TiledMMAINS4_8MMA_AtomIJNS4_17SM100_MMA_MXF4_SSISI_SI_fSJ_Li128ELi128ELi16ELNS4_4UMMA5MajorE0ELS17_0ELNS16_7ScaleInE0ELS18_0EEEEEENSM_INS5_IJSC_SC_SC_EEENS5_IJSV_SV_SV_EEEEENS5_IJNS4_10UnderscoreES1E_S1E_EEEEENS5_IJNS4_23SM90_TMA_LOAD_MULTICASTES1H_EEENS5_IJNS4_14ComposedLayoutINS4_7SwizzleILi1ELi4ELi3EEENS4_18smem_ptr_flag_bitsILi4EEENSM_INS5_IJNSA_ILi8EEESG_EEENS5_IJSG_SC_EEEEEEENSM_INS5_IJNS5_IJNS5_IJSO_SC_EEESR_EEESC_NS5_IJSC_SC_EEEEEENS5_IJNS5_IJNS5_IJSR_SX_EEESW_EEESV_NS5_IJSB_SX_EEEEEEEEEEEvNS4_8identityES1I_S22_vS23_EENS_8epilogue10collective18CollectiveEpilogueINS25_23Sm100TmaWarpSpecializedILi4ELi2ELi16ELb1ELb0EEEJNS5_IJSG_SF_SG_EEENS5_IJNSM_ISG_SC_EENSM_INS5_IJSQ_NSA_ILi2EEEEEENS5_IJSC_SG_EEEEEEEENS_10bfloat16_tESL_S2H_SL_NS25_6fusion15FusionCallbacksIS29_NS2I_17LinearCombinationIS2H_fS2H_fLNS_15FloatRoundStyleE2EEES2A_S2G_JEEENS4_5SM1004TMEM4LOAD26SM100_TMEM_LOAD_32dp32b16xENS4_13SM90_TMA_LOADENS1J_IS1L_NS1M_ILi16EEENSM_INS5_IJS1O_SQ_EEENS5_IJSQ_SC_EEEEEEENS4_39AutoVectorizingCopyWithAssumedAlignmentILi128EEENS4_14SM90_TMA_STOREES2X_S2Z_S2Z_EEEvvEEEEvNT_6ParamsE,"aw",@nobits
	.sectionflags	@""
	.align	16
	.zero		1024


//--------------------- .nv.shared.reserved.0     --------------------------
	.section	.nv.shared.reserved.0,"aw",@nobits
	.weak		__nv_reservedSMEM_offset_0_alias
	.size		__nv_reservedSMEM_offset_0_alias, 0, 64
	.other		__nv_reservedSMEM_offset_0_alias,@"STO_CUDA_RESERVED_SHARED STV_DEFAULT"
__nv_reservedSMEM_offset_0_alias:
	.zero		0
.nv.shared.reserved.0:
	.zero		64
	.weak		__nv_reservedSMEM_tcgen05_partition
	.type		__nv_reservedSMEM_tcgen05_partition,@object
	.size		__nv_reservedSMEM_tcgen05_partition,(.L_0 - __nv_reservedSMEM_tcgen05_partition)
__nv_reservedSMEM_tcgen05_partition:
	.zero		32
.L_0:


//--------------------- .nv.global                --------------------------
	.section	.nv.global,"aw",@nobits
.nv.global:
	.type		_ZN40_INTERNAL_4e0d1093_4_k_cu_5a514870_180514cute1_E,@object
	.size		_ZN40_INTERNAL_4e0d1093_4_k_cu_5a514870_180514cute1_E,(_ZN40_INTERNAL_4e0d1093_4_k_cu_5a514870_180514cuda3std3__45__cpo6cbeginE - _ZN40_INTERNAL_4e0d1093_4_k_cu_5a514870_180514cute1_E)
_ZN40_INTERNAL_4e0d1093_4_k_cu_5a514870_180514cute1_E:
	.zero		1
	.type		_ZN40_INTERNAL_4e0d1093_4_k_cu_5a514870_180514cuda3std3__45__cpo6cbeginE,@object
	.size		_ZN40_INTERNAL_4e0d1093_4_k_cu_5a514870_180514cuda3std3__45__cpo6cbeginE,(_ZN40_INTERNAL_4e0d1093_4_k_cu_5a514870_180514cuda3std3__48in_placeE - _ZN40_INTERNAL_4e0d1093_4_k_cu_5a514870_180514cuda3std3__45__cpo6cbeginE)
_ZN40_INTERNAL_4e0d1093_4_k_cu_5a514870_180514cuda3std3__45__cpo6cbeginE:
	.zero		1
	.type		_ZN40_INTERNAL_4e0d1093_4_k_cu_5a514870_180514cuda3std3__48in_placeE,@object
	.size		_ZN40_INTERNAL_4e0d1093_4_k_cu_5a514870_180514cuda3std3__48in_placeE,(_ZN40_INTERNAL_4e0d1093_4_k_cu_5a514870_180514cuda3std6ranges3__45__cpo9iter_moveE - _ZN40_INTERNAL_4e0d1093_4_k_cu_5a514870_180514cuda3std3__48in_placeE)
_ZN40_INTERNAL_4e0d1093_4_k_cu_5a514870_180514cuda3std3__48in_placeE:
	.zero		1
	.type		_ZN40_INTERNAL_4e0d1093_4_k_cu_5a514870_180514cuda3std6ranges3__45__cpo9iter_moveE,@object
	.size		_ZN40_INTERNAL_4e0d1093_4_k_cu_5a514870_180514cuda3std6ranges3__45__cpo9iter_moveE,(_ZN40_INTERNAL_4e0d1093_4_k_cu_5a514870_180514cuda3std3__45__cpo5beginE - _ZN40_INTERNAL_4e0d1093_4_k_cu_5a514870_180514cuda3std6ranges3__45__cpo9iter_moveE)
_ZN40_INTERNAL_4e0d1093_4_k_cu_5a514870_180514cuda3std6ranges3__45__cpo9iter_moveE:
	.zero		1
	.type		_ZN40_INTERNAL_4e0d1093_4_k_cu_5a514870_180514cuda3std3__45__cpo5beginE,@object
	.size		_ZN40_INTERNAL_4e0d1093_4_k_cu_5a514870_180514cuda3std3__45__cpo5beginE,(_ZN40_INTERNAL_4e0d1093_4_k_cu_5a514870_180514cuda3std3__442_GLOBAL__N__4e0d1093_4_k_cu_5a514870_180516ignoreE - _ZN40_INTERNAL_4e0d1093_4_k_cu_5a514870_180514cuda3std3__45__cpo5beginE)
_ZN40_INTERNAL_4e0d1093_4_k_cu_5a514870_180514cuda3std3__45__cpo5beginE:
	.zero		1
	.type		_ZN40_INTERNAL_4e0d1093_4_k_cu_5a514870_180514cuda3std3__442_GLOBAL__N__4e0d1093_4_k_cu_5a514870_180516ignoreE,@object
	.size		_ZN40_INTERNAL_4e0d1093_4_k_cu_5a514870_180514cuda3std3__442_GLOBAL__N__4e0d1093_4_k_cu_5a514870_180516ignoreE,(_ZN40_INTERNAL_4e0d1093_4_k_cu_5a514870_180514cute7productE - _ZN40_INTERNAL_4e0d1093_4_k_cu_5a514870_180514cuda3std3__442_GLOBAL__N__4e0d1093_4_k_cu_5a514870_180516ignoreE)
_ZN40_INTERNAL_4e0d1093_4_k_cu_5a514870_180514cuda3std3__442_GLOBAL__N__4e0d1093_4_k_cu_5a514870_180516ignoreE:
	.zero		1
	.type		_ZN40_INTERNAL_4e0d1093_4_k_cu_5a514870_180514cute7productE,@object
	.size		_ZN40_INTERNAL_4e0d1093_4_k_cu_5a514870_180514cute7productE,(_ZN40_INTERNAL_4e0d1093_4_k_cu_5a514870_180514cuda3std3__45__cpo3endE - _ZN40_INTERNAL_4e0d1093_4_k_cu_5a514870_180514cute7productE)
_ZN40_INTERNAL_4e0d1093_4_k_cu_5a514870_180514cute7productE:
	.zero		1
	.type		_ZN40_INTERNAL_4e0d1093_4_k_cu_5a514870_180514cuda3std3__45__cpo3endE,@object
	.size		_ZN40_INTERNAL_4e0d1093_4_k_cu_5a514870_180514cuda3std3__45__cpo3endE,(_ZN40_INTERNAL_4e0d1093_4_k_cu_5a514870_180514cuda3std3__419piecewise_constructE - _ZN40_INTERNAL_4e0d1093_4_k_cu_5a514870_180514cuda3std3__45__cpo3endE)
_ZN40_INTERNAL_4e0d1093_4_k_cu_5a514870_180514cuda3std3__45__cpo3endE:
	.zero		1
	.type		_ZN40_INTERNAL_4e0d1093_4_k_cu_5a514870_180514cuda3std3__419piecewise_constructE,@object
	.size		_ZN40_INTERNAL_4e0d1093_4_k_cu_5a514870_180514cuda3std3__419piecewise_constructE,(_ZN40_INTERNAL_4e0d1093_4_k_cu_5a514870_180514cuda3std3__45__cpo4cendE - _ZN40_INTERNAL_4e0d1093_4_k_cu_5a514870_180514cuda3std3__419piecewise_constructE)
_ZN40_INTERNAL_4e0d1093_4_k_cu_5a514870_180514cuda3std3__419piecewise_constructE:
	.zero		1
	.type		_ZN40_INTERNAL_4e0d1093_4_k_cu_5a514870_180514cuda3std3__45__cpo4cendE,@object
	.size		_ZN40_INTERNAL_4e0d1093_4_k_cu_5a514870_180514cuda3std3__45__cpo4cendE,(_ZN40_INTERNAL_4e0d1093_4_k_cu_5a514870_180514cuda3std6ranges3__45__cpo4swapE - _ZN40_INTERNAL_4e0d1093_4_k_cu_5a514870_180514cuda3std3__45__cpo4cendE)
_ZN40_INTERNAL_4e0d1093_4_k_cu_5a514870_180514cuda3std3__45__cpo4cendE:
	.zero		1
	.type		_ZN40_INTERNAL_4e0d1093_4_k_cu_5a514870_180514cuda3std6ranges3__45__cpo4swapE,@object
	.size		_ZN40_INTERNAL_4e0d1093_4_k_cu_5a514870_180514cuda3std6ranges3__45__cpo4swapE,(.L_10 - _ZN40_INTERNAL_4e0d1093_4_k_cu_5a514870_180514cuda3std6ranges3__45__cpo4swapE)
_ZN40_INTERNAL_4e0d1093_4_k_cu_5a514870_180514cuda3std6ranges3__45__cpo4swapE:
	.zero		1
.L_10:


//--------------------- .nv.constant0._ZN7cutlass13device_kernelINS_4gemm6kernel13GemmUniversalIN4cute5tupleIJiiiiEEENS1_10collective13CollectiveMmaINS1_46MainloopSm100TmaUmmaWarpSpecializedBlockScaledILi23ELi2ELi2ENS5_IJNS4_1CILi4EEESB_NSA_ILi1EEEEEEEENS5_IJNSA_ILi128EEESF_NSA_ILi64EEEEEENS5_IJNS_12float_e2m1_tENS_13float_ue4m3_tEEEENS5_IJNS5_IJlSC_lEEENS4_6LayoutINS5_IJNS5_IJNS5_IJNSA_ILi32EEESB_EEEiEEENS5_IJNS5_IJNSA_ILi16EEESB_EEEiEEENS5_IJSC_iEEEEEENS5_IJSS_NS5_IJNS5_IJNSA_ILi0EEESC_EEENSA_ILi512EEEEEENS5_IJSV_iEEEEEEEEEEESK_S12_NS4_8TiledMMAINS4_8MMA_AtomIJNS4_17SM100_MMA_MXF4_SSISI_SI_fSJ_Li128ELi128ELi16ELNS4_4UMMA5MajorE0ELS17_0ELNS16_7ScaleInE0ELS18_0EEEEEENSM_INS5_IJSC_SC_SC_EEENS5_IJSV_SV_SV_EEEEENS5_IJNS4_10UnderscoreES1E_S1E_EEEEENS5_IJNS4_23SM90_TMA_LOAD_MULTICASTES1H_EEENS5_IJNS4_14ComposedLayoutINS4_7SwizzleILi1ELi4ELi3EEENS4_18smem_ptr_flag_bitsILi4EEENSM_INS5_IJNSA_ILi8EEESG_EEENS5_IJSG_SC_EEEEEEENSM_INS5_IJNS5_IJNS5_IJSO_SC_EEESR_EEESC_NS5_IJSC_SC_EEEEEENS5_IJNS5_IJNS5_IJSR_SX_EEESW_EEESV_NS5_IJSB_SX_EEEEEEEEEEEvNS4_8identityES1I_S22_vS23_EENS_8epilogue10collective18CollectiveEpilogueINS25_23Sm100TmaWarpSpecializedILi4ELi2ELi16ELb1ELb0EEEJNS5_IJSG_SF_SG_EEENS5_IJNSM_ISG_SC_EENSM_INS5_IJSQ_NSA_ILi2EEEEEENS5_IJSC_SG_EEEEEEEENS_10bfloat16_tESL_S2H_SL_NS25_6fusion15FusionCallbacksIS29_NS2I_17LinearCombinationIS2H_fS2H_fLNS_15FloatRoundStyleE2EEES2A_S2G_JEEENS4_5SM1004TMEM4LOAD26SM100_TMEM_LOAD_32dp32b16xENS4_13SM90_TMA_LOADENS1J_IS1L_NS1M_ILi16EEENSM_INS5_IJS1O_SQ_EEENS5_IJSQ_SC_EEEEEEENS4_39AutoVectorizingCopyWithAssumedAlignmentILi128EEENS4_14SM90_TMA_STOREES2X_S2Z_S2Z_EEEvvEEEEvNT_6ParamsE --------------------------
	.section	.nv.constant0._ZN7cutlass13device_kernelINS_4gemm6kernel13GemmUniversalIN4cute5tupleIJiiiiEEENS1_10collective13CollectiveMmaINS1_46MainloopSm100TmaUmmaWarpSpecializedBlockScaledILi23ELi2ELi2ENS5_IJNS4_1CILi4EEESB_NSA_ILi1EEEEEEEENS5_IJNSA_ILi128EEESF_NSA_ILi64EEEEEENS5_IJNS_12float_e2m1_tENS_13float_ue4m3_tEEEENS5_IJNS5_IJlSC_lEEENS4_6LayoutINS5_IJNS5_IJNS5_IJNSA_ILi32EEESB_EEEiEEENS5_IJNS5_IJNSA_ILi16EEESB_EEEiEEENS5_IJSC_iEEEEEENS5_IJSS_NS5_IJNS5_IJNSA_ILi0EEESC_EEENSA_ILi512EEEEEENS5_IJSV_iEEEEEEEEEEESK_S12_NS4_8TiledMMAINS4_8MMA_AtomIJNS4_17SM100_MMA_MXF4_SSISI_SI_fSJ_Li128ELi128ELi16ELNS4_4UMMA5MajorE0ELS17_0ELNS16_7ScaleInE0ELS18_0EEEEEENSM_INS5_IJSC_SC_SC_EEENS5_IJSV_SV_SV_EEEEENS5_IJNS4_10UnderscoreES1E_S1E_EEEEENS5_IJNS4_23SM90_TMA_LOAD_MULTICASTES1H_EEENS5_IJNS4_14ComposedLayoutINS4_7SwizzleILi1ELi4ELi3EEENS4_18smem_ptr_flag_bitsILi4EEENSM_INS5_IJNSA_ILi8EEESG_EEENS5_IJSG_SC_EEEEEEENSM_INS5_IJNS5_IJNS5_IJSO_SC_EEESR_EEESC_NS5_IJSC_SC_EEEEEENS5_IJNS5_IJNS5_IJSR_SX_EEESW_EEESV_NS5_IJSB_SX_EEEEEEEEEEEvNS4_8identityES1I_S22_vS23_EENS_8epilogue10collective18CollectiveEpilogueINS25_23Sm100TmaWarpSpecializedILi4ELi2ELi16ELb1ELb0EEEJNS5_IJSG_SF_SG_EEENS5_IJNSM_ISG_SC_EENSM_INS5_IJSQ_NSA_ILi2EEEEEENS5_IJSC_SG_EEEEEEEENS_10bfloat16_tESL_S2H_SL_NS25_6fusion15FusionCallbacksIS29_NS2I_17LinearCombinationIS2H_fS2H_fLNS_15FloatRoundStyleE2EEES2A_S2G_JEEENS4_5SM1004TMEM4LOAD26SM100_TMEM_LOAD_32dp32b16xENS4_13SM90_TMA_LOADENS1J_IS1L_NS1M_ILi16EEENSM_INS5_IJS1O_SQ_EEENS5_IJSQ_SC_EEEEEEENS4_39AutoVectorizingCopyWithAssumedAlignmentILi128EEENS4_14SM90_TMA_STOREES2X_S2Z_S2Z_EEEvvEEEEvNT_6ParamsE,"a",@progbits
	.sectionflags	@""
	.align	4
.nv.constant0._ZN7cutlass13device_kernelINS_4gemm6kernel13GemmUniversalIN4cute5tupleIJiiiiEEENS1_10collective13CollectiveMmaINS1_46MainloopSm100TmaUmmaWarpSpecializedBlockScaledILi23ELi2ELi2ENS5_IJNS4_1CILi4EEESB_NSA_ILi1EEEEEEEENS5_IJNSA_ILi128EEESF_NSA_ILi64EEEEEENS5_IJNS_12float_e2m1_tENS_13float_ue4m3_tEEEENS5_IJNS5_IJlSC_lEEENS4_6LayoutINS5_IJNS5_IJNS5_IJNSA_ILi32EEESB_EEEiEEENS5_IJNS5_IJNSA_ILi16EEESB_EEEiEEENS5_IJSC_iEEEEEENS5_IJSS_NS5_IJNS5_IJNSA_ILi0EEESC_EEENSA_ILi512EEEEEENS5_IJSV_iEEEEEEEEEEESK_S12_NS4_8TiledMMAINS4_8MMA_AtomIJNS4_17SM100_MMA_MXF4_SSISI_SI_fSJ_Li128ELi128ELi16ELNS4_4UMMA5MajorE0ELS17_0ELNS16_7ScaleInE0ELS18_0EEEEEENSM_INS5_IJSC_SC_SC_EEENS5_IJSV_SV_SV_EEEEENS5_IJNS4_10UnderscoreES1E_S1E_EEEEENS5_IJNS4_23SM90_TMA_LOAD_MULTICASTES1H_EEENS5_IJNS4_14ComposedLayoutINS4_7SwizzleILi1ELi4ELi3EEENS4_18smem_ptr_flag_bitsILi4EEENSM_INS5_IJNSA_ILi8EEESG_EEENS5_IJSG_SC_EEEEEEENSM_INS5_IJNS5_IJNS5_IJSO_SC_EEESR_EEESC_NS5_IJSC_SC_EEEEEENS5_IJNS5_IJNS5_IJSR_SX_EEESW_EEESV_NS5_IJSB_SX_EEEEEEEEEEEvNS4_8identityES1I_S22_vS23_EENS_8epilogue10collective18CollectiveEpilogueINS25_23Sm100TmaWarpSpecializedILi4ELi2ELi16ELb1ELb0EEEJNS5_IJSG_SF_SG_EEENS5_IJNSM_ISG_SC_EENSM_INS5_IJSQ_NSA_ILi2EEEEEENS5_IJSC_SG_EEEEEEEENS_10bfloat16_tESL_S2H_SL_NS25_6fusion15FusionCallbacksIS29_NS2I_17LinearCombinationIS2H_fS2H_fLNS_15FloatRoundStyleE2EEES2A_S2G_JEEENS4_5SM1004TMEM4LOAD26SM100_TMEM_LOAD_32dp32b16xENS4_13SM90_TMA_LOADENS1J_IS1L_NS1M_ILi16EEENSM_INS5_IJS1O_SQ_EEENS5_IJSQ_SC_EEEEEEENS4_39AutoVectorizingCopyWithAssumedAlignmentILi128EEENS4_14SM90_TMA_STOREES2X_S2Z_S2Z_EEEvvEEEEvNT_6ParamsE:
	.zero		3968


//--------------------- SYMBOLS --------------------------

	.type		.nv.reservedSmem.offset0,@object
	.size		.nv.reservedSmem.offset0,0x4
	.type		.nv.reservedSmem.cap,@object
	.size		.nv.reservedSmem.cap,0x4
	.type		__assertfail,@function
